//
// Generated by NVIDIA NVVM Compiler
//
// Compiler Build ID: CL-36424714
// Cuda compilation tools, release 13.0, V13.0.88
// Based on NVVM 20.0.0
//

.version 9.0
.target sm_100
.address_size 64

	// .globl	_Z10make_flagsPKiPiiii
// _ZZN3cub18CUB_300001_SM_10006detail4scan16DeviceScanKernelINS2_10policy_hubIiiijN4cuda3std3__44plusIvEEE10Policy1000EPiSC_NS0_13ScanTileStateIiLb1EEES9_NS1_10InputValueIiSC_EEjiLb0EiEEvT0_T1_T2_iT3_T4_T5_E12temp_storage has been demoted
// _ZZN3cub18CUB_300001_SM_10006detail10radix_sort31DeviceRadixSortSingleTileKernelINS1_5radix10policy_hubIiNS0_8NullTypeEyE10Policy1000ELNS0_9SortOrderE0EiS6_yNS1_21identity_decomposer_tEEEvPKT1_PSB_PKT2_PSF_T3_iiT4_E12temp_storage has been demoted
// _ZZN3cub18CUB_300001_SM_10006detail10radix_sort30DeviceRadixSortHistogramKernelINS1_5radix10policy_hubIiNS0_8NullTypeEyE10Policy1000ELNS0_9SortOrderE0EiyNS1_21identity_decomposer_tEEEvPT2_PKT1_SB_iiT3_E12temp_storage has been demoted
// _ZZN3cub18CUB_300001_SM_10006detail10radix_sort33DeviceRadixSortExclusiveSumKernelINS1_5radix10policy_hubIiNS0_8NullTypeEyE10Policy1000EyEEvPT0_E12temp_storage has been demoted
// _ZZN3cub18CUB_300001_SM_10006detail10radix_sort29DeviceRadixSortOnesweepKernelINS1_5radix10policy_hubIiNS0_8NullTypeEyE10Policy1000ELNS0_9SortOrderE0EiS6_yiiNS1_21identity_decomposer_tEEEvPT5_SC_PT3_PKSD_PT1_PKSH_PT2_PKSL_T4_iiT6_E1s has been demoted
.global .align 1 .b8 _ZN34_INTERNAL_d7563c21_4_k_cu_2d872c4a4cuda3std3__45__cpo5beginE[1];
.global .align 1 .b8 _ZN34_INTERNAL_d7563c21_4_k_cu_2d872c4a4cuda3std3__45__cpo3endE[1];
.global .align 1 .b8 _ZN34_INTERNAL_d7563c21_4_k_cu_2d872c4a4cuda3std3__45__cpo6cbeginE[1];
.global .align 1 .b8 _ZN34_INTERNAL_d7563c21_4_k_cu_2d872c4a4cuda3std3__45__cpo4cendE[1];
.global .align 1 .b8 _ZN34_INTERNAL_d7563c21_4_k_cu_2d872c4a4cuda3std3__45__cpo6rbeginE[1];
.global .align 1 .b8 _ZN34_INTERNAL_d7563c21_4_k_cu_2d872c4a4cuda3std3__45__cpo4rendE[1];
.global .align 1 .b8 _ZN34_INTERNAL_d7563c21_4_k_cu_2d872c4a4cuda3std3__45__cpo7crbeginE[1];
.global .align 1 .b8 _ZN34_INTERNAL_d7563c21_4_k_cu_2d872c4a4cuda3std3__45__cpo5crendE[1];
.global .align 1 .b8 _ZN34_INTERNAL_d7563c21_4_k_cu_2d872c4a4cuda3std3__436_GLOBAL__N__d7563c21_4_k_cu_2d872c4a6ignoreE[1];
.global .align 1 .b8 _ZN34_INTERNAL_d7563c21_4_k_cu_2d872c4a4cuda3std3__419piecewise_constructE[1];
.global .align 1 .b8 _ZN34_INTERNAL_d7563c21_4_k_cu_2d872c4a4cuda3std3__48in_placeE[1];
.global .align 1 .b8 _ZN34_INTERNAL_d7563c21_4_k_cu_2d872c4a4cuda3std3__420unreachable_sentinelE[1];
.global .align 1 .b8 _ZN34_INTERNAL_d7563c21_4_k_cu_2d872c4a4cuda3std3__47nulloptE[1];
.global .align 1 .b8 _ZN34_INTERNAL_d7563c21_4_k_cu_2d872c4a4cuda3std3__48unexpectE[1];
.global .align 1 .b8 _ZN34_INTERNAL_d7563c21_4_k_cu_2d872c4a4cuda3std6ranges3__45__cpo4swapE[1];
.global .align 1 .b8 _ZN34_INTERNAL_d7563c21_4_k_cu_2d872c4a4cuda3std6ranges3__45__cpo9iter_moveE[1];
.global .align 1 .b8 _ZN34_INTERNAL_d7563c21_4_k_cu_2d872c4a4cuda3std6ranges3__45__cpo5beginE[1];
.global .align 1 .b8 _ZN34_INTERNAL_d7563c21_4_k_cu_2d872c4a4cuda3std6ranges3__45__cpo3endE[1];
.global .align 1 .b8 _ZN34_INTERNAL_d7563c21_4_k_cu_2d872c4a4cuda3std6ranges3__45__cpo6cbeginE[1];
.global .align 1 .b8 _ZN34_INTERNAL_d7563c21_4_k_cu_2d872c4a4cuda3std6ranges3__45__cpo4cendE[1];
.global .align 1 .b8 _ZN34_INTERNAL_d7563c21_4_k_cu_2d872c4a4cuda3std6ranges3__45__cpo7advanceE[1];
.global .align 1 .b8 _ZN34_INTERNAL_d7563c21_4_k_cu_2d872c4a4cuda3std6ranges3__45__cpo9iter_swapE[1];
.global .align 1 .b8 _ZN34_INTERNAL_d7563c21_4_k_cu_2d872c4a4cuda3std6ranges3__45__cpo4nextE[1];
.global .align 1 .b8 _ZN34_INTERNAL_d7563c21_4_k_cu_2d872c4a4cuda3std6ranges3__45__cpo4prevE[1];
.global .align 1 .b8 _ZN34_INTERNAL_d7563c21_4_k_cu_2d872c4a4cuda3std6ranges3__45__cpo4dataE[1];
.global .align 1 .b8 _ZN34_INTERNAL_d7563c21_4_k_cu_2d872c4a4cuda3std6ranges3__45__cpo5cdataE[1];
.global .align 1 .b8 _ZN34_INTERNAL_d7563c21_4_k_cu_2d872c4a4cuda3std6ranges3__45__cpo4sizeE[1];
.global .align 1 .b8 _ZN34_INTERNAL_d7563c21_4_k_cu_2d872c4a4cuda3std6ranges3__45__cpo5ssizeE[1];
.global .align 1 .b8 _ZN34_INTERNAL_d7563c21_4_k_cu_2d872c4a4cuda3std6ranges3__45__cpo8distanceE[1];
.global .align 1 .b8 _ZN34_INTERNAL_d7563c21_4_k_cu_2d872c4a6thrust24THRUST_300001_SM_1000_NS8cuda_cub3parE[1];
.global .align 1 .b8 _ZN34_INTERNAL_d7563c21_4_k_cu_2d872c4a6thrust24THRUST_300001_SM_1000_NS8cuda_cub10par_nosyncE[1];
.global .align 1 .b8 _ZN34_INTERNAL_d7563c21_4_k_cu_2d872c4a6thrust24THRUST_300001_SM_1000_NS6system6detail10sequential3seqE[1];
.global .align 1 .b8 _ZN34_INTERNAL_d7563c21_4_k_cu_2d872c4a6thrust24THRUST_300001_SM_1000_NS6system3cpp3parE[1];
.global .align 1 .b8 _ZN34_INTERNAL_d7563c21_4_k_cu_2d872c4a6thrust24THRUST_300001_SM_1000_NS12placeholders2_1E[1];
.global .align 1 .b8 _ZN34_INTERNAL_d7563c21_4_k_cu_2d872c4a6thrust24THRUST_300001_SM_1000_NS12placeholders2_2E[1];
.global .align 1 .b8 _ZN34_INTERNAL_d7563c21_4_k_cu_2d872c4a6thrust24THRUST_300001_SM_1000_NS12placeholders2_3E[1];
.global .align 1 .b8 _ZN34_INTERNAL_d7563c21_4_k_cu_2d872c4a6thrust24THRUST_300001_SM_1000_NS12placeholders2_4E[1];
.global .align 1 .b8 _ZN34_INTERNAL_d7563c21_4_k_cu_2d872c4a6thrust24THRUST_300001_SM_1000_NS12placeholders2_5E[1];
.global .align 1 .b8 _ZN34_INTERNAL_d7563c21_4_k_cu_2d872c4a6thrust24THRUST_300001_SM_1000_NS12placeholders2_6E[1];
.global .align 1 .b8 _ZN34_INTERNAL_d7563c21_4_k_cu_2d872c4a6thrust24THRUST_300001_SM_1000_NS12placeholders2_7E[1];
.global .align 1 .b8 _ZN34_INTERNAL_d7563c21_4_k_cu_2d872c4a6thrust24THRUST_300001_SM_1000_NS12placeholders2_8E[1];
.global .align 1 .b8 _ZN34_INTERNAL_d7563c21_4_k_cu_2d872c4a6thrust24THRUST_300001_SM_1000_NS12placeholders2_9E[1];
.global .align 1 .b8 _ZN34_INTERNAL_d7563c21_4_k_cu_2d872c4a6thrust24THRUST_300001_SM_1000_NS12placeholders3_10E[1];
.global .align 1 .b8 _ZN34_INTERNAL_d7563c21_4_k_cu_2d872c4a6thrust24THRUST_300001_SM_1000_NS3seqE[1];
.global .align 1 .b8 _ZN34_INTERNAL_d7563c21_4_k_cu_2d872c4a6thrust24THRUST_300001_SM_1000_NS6deviceE[1];

.visible .entry _Z10make_flagsPKiPiiii(
	.param .u64 .ptr .align 1 _Z10make_flagsPKiPiiii_param_0,
	.param .u64 .ptr .align 1 _Z10make_flagsPKiPiiii_param_1,
	.param .u32 _Z10make_flagsPKiPiiii_param_2,
	.param .u32 _Z10make_flagsPKiPiiii_param_3,
	.param .u32 _Z10make_flagsPKiPiiii_param_4
)
{
	.reg .pred 	%p<3>;
	.reg .b32 	%r<11>;
	.reg .b64 	%rd<9>;

	ld.param.u64 	%rd1, [_Z10make_flagsPKiPiiii_param_0];
	ld.param.u64 	%rd2, [_Z10make_flagsPKiPiiii_param_1];
	ld.param.u32 	%r4, [_Z10make_flagsPKiPiiii_param_2];
	ld.param.u32 	%r5, [_Z10make_flagsPKiPiiii_param_3];
	ld.param.u32 	%r3, [_Z10make_flagsPKiPiiii_param_4];
	mov.u32 	%r6, %ctaid.x;
	mov.u32 	%r7, %ntid.x;
	mov.u32 	%r8, %tid.x;
	mad.lo.s32 	%r1, %r6, %r7, %r8;
	add.s32 	%r2, %r1, %r4;
	setp.ge.s32 	%p1, %r2, %r5;
	@%p1 bra 	$L__BB0_2;
	cvta.to.global.u64 	%rd3, %rd1;
	cvta.to.global.u64 	%rd4, %rd2;
	mul.wide.s32 	%rd5, %r2, 4;
	add.s64 	%rd6, %rd3, %rd5;
	ld.global.u32 	%r9, [%rd6];
	setp.lt.s32 	%p2, %r9, %r3;
	selp.u32 	%r10, 1, 0, %p2;
	mul.wide.s32 	%rd7, %r1, 4;
	add.s64 	%rd8, %rd4, %rd7;
	st.global.u32 	[%rd8], %r10;
$L__BB0_2:
	ret;

}
	// .globl	_Z17scatter_partitionPKiPiS0_S0_iii
.visible .entry _Z17scatter_partitionPKiPiS0_S0_iii(
	.param .u64 .ptr .align 1 _Z17scatter_partitionPKiPiS0_S0_iii_param_0,
	.param .u64 .ptr .align 1 _Z17scatter_partitionPKiPiS0_S0_iii_param_1,
	.param .u64 .ptr .align 1 _Z17scatter_partitionPKiPiS0_S0_iii_param_2,
	.param .u64 .ptr .align 1 _Z17scatter_partitionPKiPiS0_S0_iii_param_3,
	.param .u32 _Z17scatter_partitionPKiPiS0_S0_iii_param_4,
	.param .u32 _Z17scatter_partitionPKiPiS0_S0_iii_param_5,
	.param .u32 _Z17scatter_partitionPKiPiS0_S0_iii_param_6
)
{
	.reg .pred 	%p<3>;
	.reg .b32 	%r<16>;
	.reg .b64 	%rd<16>;

	ld.param.u64 	%rd1, [_Z17scatter_partitionPKiPiS0_S0_iii_param_0];
	ld.param.u64 	%rd2, [_Z17scatter_partitionPKiPiS0_S0_iii_param_1];
	ld.param.u64 	%rd3, [_Z17scatter_partitionPKiPiS0_S0_iii_param_2];
	ld.param.u64 	%rd4, [_Z17scatter_partitionPKiPiS0_S0_iii_param_3];
	ld.param.u32 	%r3, [_Z17scatter_partitionPKiPiS0_S0_iii_param_4];
	ld.param.u32 	%r5, [_Z17scatter_partitionPKiPiS0_S0_iii_param_5];
	ld.param.u32 	%r4, [_Z17scatter_partitionPKiPiS0_S0_iii_param_6];
	mov.u32 	%r6, %ctaid.x;
	mov.u32 	%r7, %ntid.x;
	mov.u32 	%r8, %tid.x;
	mad.lo.s32 	%r1, %r6, %r7, %r8;
	add.s32 	%r2, %r1, %r3;
	setp.ge.s32 	%p1, %r2, %r5;
	@%p1 bra 	$L__BB1_2;
	cvta.to.global.u64 	%rd5, %rd1;
	cvta.to.global.u64 	%rd6, %rd3;
	cvta.to.global.u64 	%rd7, %rd4;
	cvta.to.global.u64 	%rd8, %rd2;
	mul.wide.s32 	%rd9, %r2, 4;
	add.s64 	%rd10, %rd5, %rd9;
	ld.global.u32 	%r9, [%rd10];
	mul.wide.s32 	%rd11, %r1, 4;
	add.s64 	%rd12, %rd6, %rd11;
	ld.global.u32 	%r10, [%rd12];
	add.s64 	%rd13, %rd7, %rd11;
	ld.global.u32 	%r11, [%rd13];
	setp.eq.s32 	%p2, %r10, 0;
	add.s32 	%r12, %r11, %r3;
	add.s32 	%r13, %r2, %r4;
	sub.s32 	%r14, %r13, %r11;
	selp.b32 	%r15, %r14, %r12, %p2;
	mul.wide.s32 	%rd14, %r15, 4;
	add.s64 	%rd15, %rd8, %rd14;
	st.global.u32 	[%rd15], %r9;
$L__BB1_2:
	ret;

}
	// .globl	_Z20insertion_sort_rangePiii
.visible .entry _Z20insertion_sort_rangePiii(
	.param .u64 .ptr .align 1 _Z20insertion_sort_rangePiii_param_0,
	.param .u32 _Z20insertion_sort_rangePiii_param_1,
	.param .u32 _Z20insertion_sort_rangePiii_param_2
)
{
	.reg .pred 	%p<8>;
	.reg .b32 	%r<21>;
	.reg .b64 	%rd<9>;

	ld.param.u64 	%rd3, [_Z20insertion_sort_rangePiii_param_0];
	ld.param.u32 	%r12, [_Z20insertion_sort_rangePiii_param_1];
	ld.param.u32 	%r13, [_Z20insertion_sort_rangePiii_param_2];
	cvta.to.global.u64 	%rd1, %rd3;
	mov.u32 	%r14, %ctaid.x;
	mov.u32 	%r15, %tid.x;
	or.b32  	%r16, %r14, %r15;
	setp.ne.s32 	%p1, %r16, 0;
	add.s32 	%r17, %r12, 1;
	setp.ge.s32 	%p2, %r17, %r13;
	or.pred  	%p3, %p1, %p2;
	@%p3 bra 	$L__BB2_6;
	mov.u32 	%r18, %r12;
$L__BB2_2:
	mov.u32 	%r20, %r18;
	mov.u32 	%r18, %r17;
	mul.wide.s32 	%rd4, %r18, 4;
	add.s64 	%rd5, %rd1, %rd4;
	ld.global.u32 	%r4, [%rd5];
	setp.lt.s32 	%p4, %r20, %r12;
	@%p4 bra 	$L__BB2_5;
$L__BB2_3:
	mul.wide.s32 	%rd6, %r20, 4;
	add.s64 	%rd2, %rd1, %rd6;
	ld.global.u32 	%r6, [%rd2];
	setp.le.s32 	%p5, %r6, %r4;
	@%p5 bra 	$L__BB2_5;
	st.global.u32 	[%rd2+4], %r6;
	add.s32 	%r7, %r20, -1;
	setp.gt.s32 	%p6, %r20, %r12;
	mov.u32 	%r20, %r7;
	@%p6 bra 	$L__BB2_3;
$L__BB2_5:
	mul.wide.s32 	%rd7, %r20, 4;
	add.s64 	%rd8, %rd1, %rd7;
	st.global.u32 	[%rd8+4], %r4;
	add.s32 	%r17, %r18, 1;
	setp.ne.s32 	%p7, %r17, %r13;
	@%p7 bra 	$L__BB2_2;
$L__BB2_6:
	ret;

}
	// .globl	_ZN3cub18CUB_300001_SM_10006detail11EmptyKernelIvEEvv
.visible .entry _ZN3cub18CUB_300001_SM_10006detail11EmptyKernelIvEEvv()
{


	ret;

}
	// .globl	_ZN3cub18CUB_300001_SM_10006detail4scan20DeviceScanInitKernelINS0_13ScanTileStateIiLb1EEEEEvT_i
.visible .entry _ZN3cub18CUB_300001_SM_10006detail4scan20DeviceScanInitKernelINS0_13ScanTileStateIiLb1EEEEEvT_i(
	.param .align 8 .b8 _ZN3cub18CUB_300001_SM_10006detail4scan20DeviceScanInitKernelINS0_13ScanTileStateIiLb1EEEEEvT_i_param_0[8],
	.param .u32 _ZN3cub18CUB_300001_SM_10006detail4scan20DeviceScanInitKernelINS0_13ScanTileStateIiLb1EEEEEvT_i_param_1
)
{
	.reg .pred 	%p<5>;
	.reg .b32 	%r<10>;
	.reg .b64 	%rd<7>;

	ld.param.u64 	%rd2, [_ZN3cub18CUB_300001_SM_10006detail4scan20DeviceScanInitKernelINS0_13ScanTileStateIiLb1EEEEEvT_i_param_0];
	ld.param.u32 	%r4, [_ZN3cub18CUB_300001_SM_10006detail4scan20DeviceScanInitKernelINS0_13ScanTileStateIiLb1EEEEEvT_i_param_1];
	cvta.to.global.u64 	%rd1, %rd2;
	mov.u32 	%r1, %ctaid.x;
	mov.u32 	%r5, %ntid.x;
	mov.u32 	%r2, %tid.x;
	mad.lo.s32 	%r3, %r1, %r5, %r2;
	setp.ge.s32 	%p1, %r3, %r4;
	@%p1 bra 	$L__BB4_2;
	mul.wide.s32 	%rd3, %r3, 8;
	add.s64 	%rd4, %rd1, %rd3;
	mov.b32 	%r6, 0;
	mov.b32 	%r7, 99;
	st.global.v2.u32 	[%rd4+256], {%r7, %r6};
$L__BB4_2:
	setp.ne.s32 	%p2, %r1, 0;
	setp.gt.u32 	%p3, %r2, 31;
	or.pred  	%p4, %p2, %p3;
	@%p4 bra 	$L__BB4_4;
	mul.wide.u32 	%rd5, %r2, 8;
	add.s64 	%rd6, %rd1, %rd5;
	mov.b32 	%r9, 0;
	st.global.v2.u32 	[%rd6], {%r9, %r9};
$L__BB4_4:
	ret;

}
	// .globl	_ZN3cub18CUB_300001_SM_10006detail4scan16DeviceScanKernelINS2_10policy_hubIiiijN4cuda3std3__44plusIvEEE10Policy1000EPiSC_NS0_13ScanTileStateIiLb1EEES9_NS1_10InputValueIiSC_EEjiLb0EiEEvT0_T1_T2_iT3_T4_T5_
.visible .entry _ZN3cub18CUB_300001_SM_10006detail4scan16DeviceScanKernelINS2_10policy_hubIiiijN4cuda3std3__44plusIvEEE10Policy1000EPiSC_NS0_13ScanTileStateIiLb1EEES9_NS1_10InputValueIiSC_EEjiLb0EiEEvT0_T1_T2_iT3_T4_T5_(
	.param .u64 .ptr .align 1 _ZN3cub18CUB_300001_SM_10006detail4scan16DeviceScanKernelINS2_10policy_hubIiiijN4cuda3std3__44plusIvEEE10Policy1000EPiSC_NS0_13ScanTileStateIiLb1EEES9_NS1_10InputValueIiSC_EEjiLb0EiEEvT0_T1_T2_iT3_T4_T5__param_0,
	.param .u64 .ptr .align 1 _ZN3cub18CUB_300001_SM_10006detail4scan16DeviceScanKernelINS2_10policy_hubIiiijN4cuda3std3__44plusIvEEE10Policy1000EPiSC_NS0_13ScanTileStateIiLb1EEES9_NS1_10InputValueIiSC_EEjiLb0EiEEvT0_T1_T2_iT3_T4_T5__param_1,
	.param .align 8 .b8 _ZN3cub18CUB_300001_SM_10006detail4scan16DeviceScanKernelINS2_10policy_hubIiiijN4cuda3std3__44plusIvEEE10Policy1000EPiSC_NS0_13ScanTileStateIiLb1EEES9_NS1_10InputValueIiSC_EEjiLb0EiEEvT0_T1_T2_iT3_T4_T5__param_2[8],
	.param .u32 _ZN3cub18CUB_300001_SM_10006detail4scan16DeviceScanKernelINS2_10policy_hubIiiijN4cuda3std3__44plusIvEEE10Policy1000EPiSC_NS0_13ScanTileStateIiLb1EEES9_NS1_10InputValueIiSC_EEjiLb0EiEEvT0_T1_T2_iT3_T4_T5__param_3,
	.param .align 1 .b8 _ZN3cub18CUB_300001_SM_10006detail4scan16DeviceScanKernelINS2_10policy_hubIiiijN4cuda3std3__44plusIvEEE10Policy1000EPiSC_NS0_13ScanTileStateIiLb1EEES9_NS1_10InputValueIiSC_EEjiLb0EiEEvT0_T1_T2_iT3_T4_T5__param_4[1],
	.param .align 8 .b8 _ZN3cub18CUB_300001_SM_10006detail4scan16DeviceScanKernelINS2_10policy_hubIiiijN4cuda3std3__44plusIvEEE10Policy1000EPiSC_NS0_13ScanTileStateIiLb1EEES9_NS1_10InputValueIiSC_EEjiLb0EiEEvT0_T1_T2_iT3_T4_T5__param_5[16],
	.param .u32 _ZN3cub18CUB_300001_SM_10006detail4scan16DeviceScanKernelINS2_10policy_hubIiiijN4cuda3std3__44plusIvEEE10Policy1000EPiSC_NS0_13ScanTileStateIiLb1EEES9_NS1_10InputValueIiSC_EEjiLb0EiEEvT0_T1_T2_iT3_T4_T5__param_6
)
.maxntid 384
{
	.reg .pred 	%p<160>;
	.reg .b16 	%rs<3>;
	.reg .b32 	%r<1038>;
	.reg .b64 	%rd<61>;
	// demoted variable
	.shared .align 16 .b8 _ZZN3cub18CUB_300001_SM_10006detail4scan16DeviceScanKernelINS2_10policy_hubIiiijN4cuda3std3__44plusIvEEE10Policy1000EPiSC_NS0_13ScanTileStateIiLb1EEES9_NS1_10InputValueIiSC_EEjiLb0EiEEvT0_T1_T2_iT3_T4_T5_E12temp_storage[33808];
	ld.param.u32 	%r241, [_ZN3cub18CUB_300001_SM_10006detail4scan16DeviceScanKernelINS2_10policy_hubIiiijN4cuda3std3__44plusIvEEE10Policy1000EPiSC_NS0_13ScanTileStateIiLb1EEES9_NS1_10InputValueIiSC_EEjiLb0EiEEvT0_T1_T2_iT3_T4_T5__param_5];
	bfe.u32 	%r242, %r241, 0, 8;
	cvt.u16.u32 	%rs1, %r242;
	and.b16  	%rs2, %rs1, 255;
	ld.param.u64 	%rd14, [_ZN3cub18CUB_300001_SM_10006detail4scan16DeviceScanKernelINS2_10policy_hubIiiijN4cuda3std3__44plusIvEEE10Policy1000EPiSC_NS0_13ScanTileStateIiLb1EEES9_NS1_10InputValueIiSC_EEjiLb0EiEEvT0_T1_T2_iT3_T4_T5__param_2];
	ld.param.u64 	%rd2, [_ZN3cub18CUB_300001_SM_10006detail4scan16DeviceScanKernelINS2_10policy_hubIiiijN4cuda3std3__44plusIvEEE10Policy1000EPiSC_NS0_13ScanTileStateIiLb1EEES9_NS1_10InputValueIiSC_EEjiLb0EiEEvT0_T1_T2_iT3_T4_T5__param_5+8];
	ld.param.u64 	%rd15, [_ZN3cub18CUB_300001_SM_10006detail4scan16DeviceScanKernelINS2_10policy_hubIiiijN4cuda3std3__44plusIvEEE10Policy1000EPiSC_NS0_13ScanTileStateIiLb1EEES9_NS1_10InputValueIiSC_EEjiLb0EiEEvT0_T1_T2_iT3_T4_T5__param_0];
	ld.param.u32 	%r240, [_ZN3cub18CUB_300001_SM_10006detail4scan16DeviceScanKernelINS2_10policy_hubIiiijN4cuda3std3__44plusIvEEE10Policy1000EPiSC_NS0_13ScanTileStateIiLb1EEES9_NS1_10InputValueIiSC_EEjiLb0EiEEvT0_T1_T2_iT3_T4_T5__param_6];
	cvta.to.global.u64 	%rd1, %rd15;
	setp.eq.s16 	%p1, %rs2, 0;
	@%p1 bra 	$L__BB5_2;
	cvta.to.global.u64 	%rd16, %rd2;
	ld.global.u32 	%r985, [%rd16];
	bra.uni 	$L__BB5_3;
$L__BB5_2:
	cvt.u32.u64 	%r985, %rd2;
$L__BB5_3:
	ld.param.u32 	%r983, [_ZN3cub18CUB_300001_SM_10006detail4scan16DeviceScanKernelINS2_10policy_hubIiiijN4cuda3std3__44plusIvEEE10Policy1000EPiSC_NS0_13ScanTileStateIiLb1EEES9_NS1_10InputValueIiSC_EEjiLb0EiEEvT0_T1_T2_iT3_T4_T5__param_3];
	mov.u32 	%r243, %ctaid.x;
	add.s32 	%r986, %r983, %r243;
	mul.lo.s32 	%r5, %r986, 8448;
	sub.s32 	%r6, %r240, %r5;
	setp.lt.u32 	%p2, %r6, 8449;
	@%p2 bra 	$L__BB5_29;
	cvt.u64.u32 	%rd40, %r5;
	mov.u32 	%r7, %tid.x;
	and.b32  	%r628, %r7, 31;
	and.b32  	%r629, %r7, 992;
	mul.lo.s32 	%r630, %r629, 22;
	or.b32  	%r631, %r630, %r628;
	cvt.u64.u32 	%rd41, %r631;
	add.s64 	%rd4, %rd41, %rd40;
	shl.b64 	%rd42, %rd4, 2;
	add.s64 	%rd43, %rd1, %rd42;
	ld.global.u32 	%r632, [%rd43];
	ld.global.u32 	%r633, [%rd43+128];
	ld.global.u32 	%r634, [%rd43+256];
	ld.global.u32 	%r635, [%rd43+384];
	ld.global.u32 	%r636, [%rd43+512];
	ld.global.u32 	%r637, [%rd43+640];
	ld.global.u32 	%r638, [%rd43+768];
	ld.global.u32 	%r639, [%rd43+896];
	ld.global.u32 	%r640, [%rd43+1024];
	ld.global.u32 	%r641, [%rd43+1152];
	ld.global.u32 	%r642, [%rd43+1280];
	ld.global.u32 	%r643, [%rd43+1408];
	ld.global.u32 	%r644, [%rd43+1536];
	ld.global.u32 	%r645, [%rd43+1664];
	ld.global.u32 	%r646, [%rd43+1792];
	ld.global.u32 	%r647, [%rd43+1920];
	ld.global.u32 	%r648, [%rd43+2048];
	ld.global.u32 	%r649, [%rd43+2176];
	ld.global.u32 	%r650, [%rd43+2304];
	ld.global.u32 	%r651, [%rd43+2432];
	ld.global.u32 	%r652, [%rd43+2560];
	ld.global.u32 	%r653, [%rd43+2688];
	// begin inline asm
	mov.u32 %r627, %laneid;
	// end inline asm
	shr.u32 	%r9, %r7, 5;
	mad.lo.s32 	%r654, %r9, 704, %r627;
	shl.b32 	%r655, %r654, 2;
	mov.u32 	%r656, _ZZN3cub18CUB_300001_SM_10006detail4scan16DeviceScanKernelINS2_10policy_hubIiiijN4cuda3std3__44plusIvEEE10Policy1000EPiSC_NS0_13ScanTileStateIiLb1EEES9_NS1_10InputValueIiSC_EEjiLb0EiEEvT0_T1_T2_iT3_T4_T5_E12temp_storage;
	add.s32 	%r10, %r656, %r655;
	st.shared.u32 	[%r10], %r632;
	st.shared.u32 	[%r10+128], %r633;
	st.shared.u32 	[%r10+256], %r634;
	st.shared.u32 	[%r10+384], %r635;
	st.shared.u32 	[%r10+512], %r636;
	st.shared.u32 	[%r10+640], %r637;
	st.shared.u32 	[%r10+768], %r638;
	st.shared.u32 	[%r10+896], %r639;
	st.shared.u32 	[%r10+1024], %r640;
	st.shared.u32 	[%r10+1152], %r641;
	st.shared.u32 	[%r10+1280], %r642;
	st.shared.u32 	[%r10+1408], %r643;
	st.shared.u32 	[%r10+1536], %r644;
	st.shared.u32 	[%r10+1664], %r645;
	st.shared.u32 	[%r10+1792], %r646;
	st.shared.u32 	[%r10+1920], %r647;
	st.shared.u32 	[%r10+2048], %r648;
	st.shared.u32 	[%r10+2176], %r649;
	st.shared.u32 	[%r10+2304], %r650;
	st.shared.u32 	[%r10+2432], %r651;
	st.shared.u32 	[%r10+2560], %r652;
	st.shared.u32 	[%r10+2688], %r653;
	bar.warp.sync 	-1;
	mad.lo.s32 	%r11, %r627, 84, %r10;
	ld.shared.v2.u32 	{%r12, %r13}, [%r11];
	ld.shared.v2.u32 	{%r14, %r15}, [%r11+8];
	ld.shared.v2.u32 	{%r16, %r17}, [%r11+16];
	ld.shared.v2.u32 	{%r18, %r19}, [%r11+24];
	ld.shared.v2.u32 	{%r20, %r21}, [%r11+32];
	ld.shared.v2.u32 	{%r22, %r23}, [%r11+40];
	ld.shared.v2.u32 	{%r24, %r25}, [%r11+48];
	ld.shared.v2.u32 	{%r26, %r27}, [%r11+56];
	ld.shared.v2.u32 	{%r28, %r29}, [%r11+64];
	ld.shared.v2.u32 	{%r30, %r31}, [%r11+72];
	ld.shared.v2.u32 	{%r32, %r33}, [%r11+80];
	bar.sync 	0;
	setp.ne.s32 	%p104, %r986, 0;
	@%p104 bra 	$L__BB5_9;
	add.s32 	%r878, %r13, %r12;
	add.s32 	%r879, %r14, %r878;
	add.s32 	%r880, %r15, %r879;
	add.s32 	%r881, %r16, %r880;
	add.s32 	%r882, %r17, %r881;
	add.s32 	%r883, %r18, %r882;
	add.s32 	%r884, %r19, %r883;
	add.s32 	%r885, %r20, %r884;
	add.s32 	%r886, %r21, %r885;
	add.s32 	%r887, %r22, %r886;
	add.s32 	%r888, %r23, %r887;
	add.s32 	%r889, %r24, %r888;
	add.s32 	%r890, %r25, %r889;
	add.s32 	%r891, %r26, %r890;
	add.s32 	%r892, %r27, %r891;
	add.s32 	%r893, %r28, %r892;
	add.s32 	%r894, %r29, %r893;
	add.s32 	%r895, %r30, %r894;
	add.s32 	%r896, %r31, %r895;
	add.s32 	%r897, %r32, %r896;
	add.s32 	%r852, %r33, %r897;
	mov.b32 	%r850, 1;
	mov.b32 	%r875, 0;
	mov.b32 	%r877, -1;
	// begin inline asm
	{  .reg .s32 r0;  .reg .pred p;  shfl.sync.up.b32 r0|p, %r852, %r850, %r875, %r877;  @p add.s32 r0, r0, %r852;  mov.s32 %r848, r0;}
	// end inline asm
	mov.b32 	%r856, 2;
	// begin inline asm
	{  .reg .s32 r0;  .reg .pred p;  shfl.sync.up.b32 r0|p, %r848, %r856, %r875, %r877;  @p add.s32 r0, r0, %r848;  mov.s32 %r854, r0;}
	// end inline asm
	mov.b32 	%r862, 4;
	// begin inline asm
	{  .reg .s32 r0;  .reg .pred p;  shfl.sync.up.b32 r0|p, %r854, %r862, %r875, %r877;  @p add.s32 r0, r0, %r854;  mov.s32 %r860, r0;}
	// end inline asm
	mov.b32 	%r868, 8;
	// begin inline asm
	{  .reg .s32 r0;  .reg .pred p;  shfl.sync.up.b32 r0|p, %r860, %r868, %r875, %r877;  @p add.s32 r0, r0, %r860;  mov.s32 %r866, r0;}
	// end inline asm
	mov.b32 	%r874, 16;
	// begin inline asm
	{  .reg .s32 r0;  .reg .pred p;  shfl.sync.up.b32 r0|p, %r866, %r874, %r875, %r877;  @p add.s32 r0, r0, %r866;  mov.s32 %r872, r0;}
	// end inline asm
	setp.ne.s32 	%p146, %r627, 31;
	@%p146 bra 	$L__BB5_7;
	shl.b32 	%r898, %r9, 2;
	add.s32 	%r900, %r656, %r898;
	st.shared.u32 	[%r900+16], %r872;
$L__BB5_7:
	bar.sync 	0;
	ld.shared.v4.u32 	{%r901, %r902, %r903, %r904}, [_ZZN3cub18CUB_300001_SM_10006detail4scan16DeviceScanKernelINS2_10policy_hubIiiijN4cuda3std3__44plusIvEEE10Policy1000EPiSC_NS0_13ScanTileStateIiLb1EEES9_NS1_10InputValueIiSC_EEjiLb0EiEEvT0_T1_T2_iT3_T4_T5_E12temp_storage+16];
	add.s32 	%r905, %r902, %r901;
	setp.eq.s32 	%p147, %r9, 2;
	selp.b32 	%r906, %r905, %r901, %p147;
	add.s32 	%r907, %r905, %r903;
	setp.eq.s32 	%p148, %r9, 3;
	selp.b32 	%r908, %r907, %r906, %p148;
	add.s32 	%r909, %r907, %r904;
	setp.eq.s32 	%p149, %r9, 4;
	selp.b32 	%r910, %r909, %r908, %p149;
	ld.shared.v4.u32 	{%r911, %r912, %r913, %r914}, [_ZZN3cub18CUB_300001_SM_10006detail4scan16DeviceScanKernelINS2_10policy_hubIiiijN4cuda3std3__44plusIvEEE10Policy1000EPiSC_NS0_13ScanTileStateIiLb1EEES9_NS1_10InputValueIiSC_EEjiLb0EiEEvT0_T1_T2_iT3_T4_T5_E12temp_storage+32];
	add.s32 	%r915, %r909, %r911;
	setp.eq.s32 	%p150, %r9, 5;
	selp.b32 	%r916, %r915, %r910, %p150;
	add.s32 	%r917, %r915, %r912;
	setp.eq.s32 	%p151, %r9, 6;
	selp.b32 	%r918, %r917, %r916, %p151;
	add.s32 	%r919, %r917, %r913;
	setp.eq.s32 	%p152, %r9, 7;
	selp.b32 	%r920, %r919, %r918, %p152;
	add.s32 	%r921, %r919, %r914;
	setp.eq.s32 	%p153, %r9, 8;
	selp.b32 	%r922, %r921, %r920, %p153;
	ld.shared.v4.u32 	{%r923, %r924, %r925, %r926}, [_ZZN3cub18CUB_300001_SM_10006detail4scan16DeviceScanKernelINS2_10policy_hubIiiijN4cuda3std3__44plusIvEEE10Policy1000EPiSC_NS0_13ScanTileStateIiLb1EEES9_NS1_10InputValueIiSC_EEjiLb0EiEEvT0_T1_T2_iT3_T4_T5_E12temp_storage+48];
	add.s32 	%r927, %r921, %r923;
	setp.eq.s32 	%p154, %r9, 9;
	selp.b32 	%r928, %r927, %r922, %p154;
	add.s32 	%r929, %r927, %r924;
	setp.eq.s32 	%p155, %r9, 10;
	selp.b32 	%r930, %r929, %r928, %p155;
	add.s32 	%r931, %r929, %r925;
	setp.eq.s32 	%p156, %r9, 11;
	selp.b32 	%r932, %r931, %r930, %p156;
	setp.lt.u32 	%p157, %r7, 32;
	selp.b32 	%r933, 0, %r932, %p157;
	setp.eq.s32 	%p158, %r627, 0;
	sub.s32 	%r934, %r872, %r852;
	selp.b32 	%r935, 0, %r934, %p158;
	add.s32 	%r936, %r935, %r985;
	add.s32 	%r1000, %r936, %r933;
	add.s32 	%r937, %r926, %r985;
	add.s32 	%r37, %r937, %r931;
	setp.ne.s32 	%p159, %r7, 0;
	@%p159 bra 	$L__BB5_28;
	add.s64 	%rd55, %rd14, 256;
	mov.b32 	%r938, 101;
	// begin inline asm
	st.relaxed.gpu.v2.u32 [%rd55], {%r938, %r37};
	// end inline asm
	bra.uni 	$L__BB5_28;
$L__BB5_9:
	add.s32 	%r687, %r13, %r12;
	add.s32 	%r688, %r14, %r687;
	add.s32 	%r689, %r15, %r688;
	add.s32 	%r690, %r16, %r689;
	add.s32 	%r691, %r17, %r690;
	add.s32 	%r692, %r18, %r691;
	add.s32 	%r693, %r19, %r692;
	add.s32 	%r694, %r20, %r693;
	add.s32 	%r695, %r21, %r694;
	add.s32 	%r696, %r22, %r695;
	add.s32 	%r697, %r23, %r696;
	add.s32 	%r698, %r24, %r697;
	add.s32 	%r699, %r25, %r698;
	add.s32 	%r700, %r26, %r699;
	add.s32 	%r701, %r27, %r700;
	add.s32 	%r702, %r28, %r701;
	add.s32 	%r703, %r29, %r702;
	add.s32 	%r704, %r30, %r703;
	add.s32 	%r705, %r31, %r704;
	add.s32 	%r706, %r32, %r705;
	add.s32 	%r661, %r33, %r706;
	mov.b32 	%r659, 1;
	mov.b32 	%r684, 0;
	mov.b32 	%r686, -1;
	// begin inline asm
	{  .reg .s32 r0;  .reg .pred p;  shfl.sync.up.b32 r0|p, %r661, %r659, %r684, %r686;  @p add.s32 r0, r0, %r661;  mov.s32 %r657, r0;}
	// end inline asm
	mov.b32 	%r665, 2;
	// begin inline asm
	{  .reg .s32 r0;  .reg .pred p;  shfl.sync.up.b32 r0|p, %r657, %r665, %r684, %r686;  @p add.s32 r0, r0, %r657;  mov.s32 %r663, r0;}
	// end inline asm
	mov.b32 	%r671, 4;
	// begin inline asm
	{  .reg .s32 r0;  .reg .pred p;  shfl.sync.up.b32 r0|p, %r663, %r671, %r684, %r686;  @p add.s32 r0, r0, %r663;  mov.s32 %r669, r0;}
	// end inline asm
	mov.b32 	%r677, 8;
	// begin inline asm
	{  .reg .s32 r0;  .reg .pred p;  shfl.sync.up.b32 r0|p, %r669, %r677, %r684, %r686;  @p add.s32 r0, r0, %r669;  mov.s32 %r675, r0;}
	// end inline asm
	mov.b32 	%r683, 16;
	// begin inline asm
	{  .reg .s32 r0;  .reg .pred p;  shfl.sync.up.b32 r0|p, %r675, %r683, %r684, %r686;  @p add.s32 r0, r0, %r675;  mov.s32 %r681, r0;}
	// end inline asm
	setp.ne.s32 	%p105, %r627, 31;
	@%p105 bra 	$L__BB5_11;
	shl.b32 	%r707, %r9, 2;
	add.s32 	%r709, %r656, %r707;
	st.shared.u32 	[%r709+16], %r681;
$L__BB5_11:
	sub.s32 	%r710, %r681, %r661;
	bar.sync 	0;
	ld.shared.v4.u32 	{%r711, %r712, %r713, %r714}, [_ZZN3cub18CUB_300001_SM_10006detail4scan16DeviceScanKernelINS2_10policy_hubIiiijN4cuda3std3__44plusIvEEE10Policy1000EPiSC_NS0_13ScanTileStateIiLb1EEES9_NS1_10InputValueIiSC_EEjiLb0EiEEvT0_T1_T2_iT3_T4_T5_E12temp_storage+16];
	add.s32 	%r715, %r712, %r711;
	setp.eq.s32 	%p106, %r9, 2;
	selp.b32 	%r716, %r715, %r711, %p106;
	add.s32 	%r717, %r715, %r713;
	setp.eq.s32 	%p107, %r9, 3;
	selp.b32 	%r718, %r717, %r716, %p107;
	add.s32 	%r719, %r717, %r714;
	setp.eq.s32 	%p108, %r9, 4;
	selp.b32 	%r720, %r719, %r718, %p108;
	ld.shared.v4.u32 	{%r721, %r722, %r723, %r724}, [_ZZN3cub18CUB_300001_SM_10006detail4scan16DeviceScanKernelINS2_10policy_hubIiiijN4cuda3std3__44plusIvEEE10Policy1000EPiSC_NS0_13ScanTileStateIiLb1EEES9_NS1_10InputValueIiSC_EEjiLb0EiEEvT0_T1_T2_iT3_T4_T5_E12temp_storage+32];
	add.s32 	%r725, %r719, %r721;
	setp.eq.s32 	%p109, %r9, 5;
	selp.b32 	%r726, %r725, %r720, %p109;
	add.s32 	%r727, %r725, %r722;
	setp.eq.s32 	%p110, %r9, 6;
	selp.b32 	%r728, %r727, %r726, %p110;
	add.s32 	%r729, %r727, %r723;
	setp.eq.s32 	%p111, %r9, 7;
	selp.b32 	%r730, %r729, %r728, %p111;
	add.s32 	%r731, %r729, %r724;
	setp.eq.s32 	%p112, %r9, 8;
	selp.b32 	%r732, %r731, %r730, %p112;
	ld.shared.v4.u32 	{%r733, %r734, %r735, %r736}, [_ZZN3cub18CUB_300001_SM_10006detail4scan16DeviceScanKernelINS2_10policy_hubIiiijN4cuda3std3__44plusIvEEE10Policy1000EPiSC_NS0_13ScanTileStateIiLb1EEES9_NS1_10InputValueIiSC_EEjiLb0EiEEvT0_T1_T2_iT3_T4_T5_E12temp_storage+48];
	add.s32 	%r737, %r731, %r733;
	setp.eq.s32 	%p113, %r9, 9;
	selp.b32 	%r738, %r737, %r732, %p113;
	add.s32 	%r739, %r737, %r734;
	setp.eq.s32 	%p114, %r9, 10;
	selp.b32 	%r740, %r739, %r738, %p114;
	add.s32 	%r741, %r739, %r735;
	setp.eq.s32 	%p115, %r9, 11;
	selp.b32 	%r742, %r741, %r740, %p115;
	add.s32 	%r40, %r741, %r736;
	setp.gt.u32 	%p116, %r7, 31;
	setp.lt.u32 	%p117, %r7, 32;
	setp.eq.s32 	%p118, %r627, 0;
	selp.b32 	%r743, 0, %r710, %p118;
	add.s32 	%r999, %r742, %r743;
	selp.b32 	%r42, %r710, %r999, %p117;
	@%p116 bra 	$L__BB5_27;
	setp.ne.s32 	%p119, %r7, 0;
	mul.wide.s32 	%rd44, %r986, 8;
	add.s64 	%rd5, %rd14, %rd44;
	@%p119 bra 	$L__BB5_14;
	st.shared.u32 	[_ZZN3cub18CUB_300001_SM_10006detail4scan16DeviceScanKernelINS2_10policy_hubIiiijN4cuda3std3__44plusIvEEE10Policy1000EPiSC_NS0_13ScanTileStateIiLb1EEES9_NS1_10InputValueIiSC_EEjiLb0EiEEvT0_T1_T2_iT3_T4_T5_E12temp_storage+12], %r40;
	add.s64 	%rd45, %rd5, 256;
	mov.b32 	%r744, 100;
	// begin inline asm
	st.relaxed.gpu.v2.u32 [%rd45], {%r744, %r40};
	// end inline asm
$L__BB5_14:
	not.b32 	%r750, %r7;
	add.s32 	%r994, %r986, %r750;
	mov.b32 	%r746, 830;
	// begin inline asm
	nanosleep.u32 %r746;
	// end inline asm
	mul.wide.s32 	%rd47, %r994, 8;
	add.s64 	%rd48, %rd14, %rd47;
	add.s64 	%rd46, %rd48, 256;
	// begin inline asm
	ld.relaxed.gpu.v2.u32 {%r996, %r988}, [%rd46];
	// end inline asm
	mov.b32 	%r989, 952;
$L__BB5_15:
	setp.eq.s32 	%p120, %r996, 99;
	mov.b32 	%r751, -1;
	vote.sync.any.pred 	%p121, %p120, %r751;
	not.pred 	%p122, %p121;
	@%p122 bra 	$L__BB5_17;
	mul.lo.s32 	%r846, %r986, 16807;
	and.b32  	%r986, %r846, 2147483647;
	add.s32 	%r847, %r989, 1;
	rem.u32 	%r843, %r986, %r847;
	// begin inline asm
	nanosleep.u32 %r843;
	// end inline asm
	shr.u32 	%r989, %r989, 1;
	// begin inline asm
	ld.relaxed.gpu.v2.u32 {%r996, %r988}, [%rd46];
	// end inline asm
	bra.uni 	$L__BB5_15;
$L__BB5_17:
	setp.eq.s32 	%p123, %r996, 101;
	mov.b32 	%r778, -1;
	vote.sync.ballot.b32 	%r780, %p123, %r778;
	// begin inline asm
	mov.u32 %r753, %lanemask_ge;
	// end inline asm
	and.b32  	%r781, %r780, %r753;
	or.b32  	%r782, %r781, -2147483648;
	add.s32 	%r783, %r782, -1;
	not.b32 	%r784, %r782;
	and.b32  	%r785, %r784, %r783;
	popc.b32 	%r757, %r785;
	mov.b32 	%r756, 1;
	// begin inline asm
	shfl.sync.down.b32 %r754, %r988, %r756, %r757, %r778;
	// end inline asm
	setp.lt.s32 	%p125, %r627, %r757;
	selp.b32 	%r786, %r754, 0, %p125;
	add.s32 	%r760, %r786, %r988;
	mov.b32 	%r761, 2;
	// begin inline asm
	shfl.sync.down.b32 %r759, %r760, %r761, %r757, %r778;
	// end inline asm
	add.s32 	%r57, %r627, 2;
	setp.gt.s32 	%p126, %r57, %r757;
	selp.b32 	%r787, 0, %r759, %p126;
	add.s32 	%r765, %r760, %r787;
	mov.b32 	%r766, 4;
	// begin inline asm
	shfl.sync.down.b32 %r764, %r765, %r766, %r757, %r778;
	// end inline asm
	add.s32 	%r58, %r627, 4;
	setp.gt.s32 	%p127, %r58, %r757;
	selp.b32 	%r788, 0, %r764, %p127;
	add.s32 	%r770, %r765, %r788;
	mov.b32 	%r771, 8;
	// begin inline asm
	shfl.sync.down.b32 %r769, %r770, %r771, %r757, %r778;
	// end inline asm
	add.s32 	%r59, %r627, 8;
	setp.gt.s32 	%p128, %r59, %r757;
	selp.b32 	%r789, 0, %r769, %p128;
	add.s32 	%r775, %r770, %r789;
	mov.b32 	%r776, 16;
	// begin inline asm
	shfl.sync.down.b32 %r774, %r775, %r776, %r757, %r778;
	// end inline asm
	add.s32 	%r60, %r627, 16;
	setp.gt.s32 	%p129, %r60, %r757;
	selp.b32 	%r790, 0, %r774, %p129;
	add.s32 	%r993, %r775, %r790;
	add.s64 	%rd7, %rd14, 256;
	mov.b32 	%r990, 952;
$L__BB5_18:
	setp.ne.s32 	%p130, %r996, 101;
	mov.b32 	%r791, -1;
	vote.sync.all.pred 	%p131, %p130, %r791;
	not.pred 	%p132, %p131;
	@%p132 bra 	$L__BB5_23;
	shr.u32 	%r990, %r990, 1;
	mul.wide.s32 	%rd51, %r994, 8;
	add.s64 	%rd52, %rd7, %rd51;
	add.s64 	%rd50, %rd52, -256;
	// begin inline asm
	ld.relaxed.gpu.v2.u32 {%r996, %r997}, [%rd50];
	// end inline asm
	mov.u32 	%r998, %r990;
$L__BB5_20:
	setp.eq.s32 	%p136, %r996, 99;
	mov.b32 	%r799, -1;
	vote.sync.any.pred 	%p137, %p136, %r799;
	not.pred 	%p138, %p137;
	@%p138 bra 	$L__BB5_22;
	mul.lo.s32 	%r841, %r986, 16807;
	and.b32  	%r986, %r841, 2147483647;
	add.s32 	%r842, %r998, 1;
	rem.u32 	%r838, %r986, %r842;
	// begin inline asm
	nanosleep.u32 %r838;
	// end inline asm
	shr.u32 	%r998, %r998, 1;
	// begin inline asm
	ld.relaxed.gpu.v2.u32 {%r996, %r997}, [%rd50];
	// end inline asm
	bra.uni 	$L__BB5_20;
$L__BB5_22:
	setp.eq.s32 	%p139, %r996, 101;
	mov.b32 	%r825, -1;
	vote.sync.ballot.b32 	%r826, %p139, %r825;
	and.b32  	%r827, %r826, %r753;
	or.b32  	%r828, %r827, -2147483648;
	add.s32 	%r829, %r828, -1;
	not.b32 	%r830, %r828;
	and.b32  	%r831, %r830, %r829;
	popc.b32 	%r804, %r831;
	mov.b32 	%r803, 1;
	// begin inline asm
	shfl.sync.down.b32 %r801, %r997, %r803, %r804, %r825;
	// end inline asm
	setp.lt.s32 	%p141, %r627, %r804;
	selp.b32 	%r832, %r801, 0, %p141;
	add.s32 	%r807, %r832, %r997;
	mov.b32 	%r808, 2;
	// begin inline asm
	shfl.sync.down.b32 %r806, %r807, %r808, %r804, %r825;
	// end inline asm
	setp.gt.s32 	%p142, %r57, %r804;
	selp.b32 	%r833, 0, %r806, %p142;
	add.s32 	%r812, %r807, %r833;
	mov.b32 	%r813, 4;
	// begin inline asm
	shfl.sync.down.b32 %r811, %r812, %r813, %r804, %r825;
	// end inline asm
	setp.gt.s32 	%p143, %r58, %r804;
	selp.b32 	%r834, 0, %r811, %p143;
	add.s32 	%r817, %r812, %r834;
	mov.b32 	%r818, 8;
	// begin inline asm
	shfl.sync.down.b32 %r816, %r817, %r818, %r804, %r825;
	// end inline asm
	setp.gt.s32 	%p144, %r59, %r804;
	selp.b32 	%r835, 0, %r816, %p144;
	add.s32 	%r822, %r817, %r835;
	mov.b32 	%r823, 16;
	// begin inline asm
	shfl.sync.down.b32 %r821, %r822, %r823, %r804, %r825;
	// end inline asm
	setp.gt.s32 	%p145, %r60, %r804;
	selp.b32 	%r836, 0, %r821, %p145;
	add.s32 	%r837, %r836, %r993;
	add.s32 	%r993, %r837, %r822;
	add.s32 	%r994, %r994, -32;
	bra.uni 	$L__BB5_18;
$L__BB5_23:
	@%p119 bra 	$L__BB5_25;
	add.s32 	%r794, %r993, %r40;
	add.s64 	%rd49, %rd5, 256;
	mov.b32 	%r793, 101;
	// begin inline asm
	st.relaxed.gpu.v2.u32 [%rd49], {%r793, %r794};
	// end inline asm
	st.shared.u32 	[_ZZN3cub18CUB_300001_SM_10006detail4scan16DeviceScanKernelINS2_10policy_hubIiiijN4cuda3std3__44plusIvEEE10Policy1000EPiSC_NS0_13ScanTileStateIiLb1EEES9_NS1_10InputValueIiSC_EEjiLb0EiEEvT0_T1_T2_iT3_T4_T5_E12temp_storage+4], %r993;
	st.shared.u32 	[_ZZN3cub18CUB_300001_SM_10006detail4scan16DeviceScanKernelINS2_10policy_hubIiiijN4cuda3std3__44plusIvEEE10Policy1000EPiSC_NS0_13ScanTileStateIiLb1EEES9_NS1_10InputValueIiSC_EEjiLb0EiEEvT0_T1_T2_iT3_T4_T5_E12temp_storage+8], %r794;
$L__BB5_25:
	setp.ne.s32 	%p134, %r627, 0;
	mov.u32 	%r999, %r42;
	@%p134 bra 	$L__BB5_27;
	st.shared.u32 	[_ZZN3cub18CUB_300001_SM_10006detail4scan16DeviceScanKernelINS2_10policy_hubIiiijN4cuda3std3__44plusIvEEE10Policy1000EPiSC_NS0_13ScanTileStateIiLb1EEES9_NS1_10InputValueIiSC_EEjiLb0EiEEvT0_T1_T2_iT3_T4_T5_E12temp_storage+76], %r993;
	mov.u32 	%r999, %r993;
$L__BB5_27:
	bar.sync 	0;
	setp.eq.s32 	%p135, %r7, 0;
	ld.shared.u32 	%r795, [_ZZN3cub18CUB_300001_SM_10006detail4scan16DeviceScanKernelINS2_10policy_hubIiiijN4cuda3std3__44plusIvEEE10Policy1000EPiSC_NS0_13ScanTileStateIiLb1EEES9_NS1_10InputValueIiSC_EEjiLb0EiEEvT0_T1_T2_iT3_T4_T5_E12temp_storage+76];
	selp.b32 	%r796, 0, %r795, %p135;
	add.s32 	%r1000, %r796, %r999;
$L__BB5_28:
	ld.param.u64 	%rd60, [_ZN3cub18CUB_300001_SM_10006detail4scan16DeviceScanKernelINS2_10policy_hubIiiijN4cuda3std3__44plusIvEEE10Policy1000EPiSC_NS0_13ScanTileStateIiLb1EEES9_NS1_10InputValueIiSC_EEjiLb0EiEEvT0_T1_T2_iT3_T4_T5__param_1];
	add.s32 	%r940, %r1000, %r12;
	add.s32 	%r941, %r13, %r940;
	add.s32 	%r942, %r14, %r941;
	add.s32 	%r943, %r15, %r942;
	add.s32 	%r944, %r16, %r943;
	add.s32 	%r945, %r17, %r944;
	add.s32 	%r946, %r18, %r945;
	add.s32 	%r947, %r19, %r946;
	add.s32 	%r948, %r20, %r947;
	add.s32 	%r949, %r21, %r948;
	add.s32 	%r950, %r22, %r949;
	add.s32 	%r951, %r23, %r950;
	add.s32 	%r952, %r24, %r951;
	add.s32 	%r953, %r25, %r952;
	add.s32 	%r954, %r26, %r953;
	add.s32 	%r955, %r27, %r954;
	add.s32 	%r956, %r28, %r955;
	add.s32 	%r957, %r29, %r956;
	add.s32 	%r958, %r30, %r957;
	add.s32 	%r959, %r31, %r958;
	add.s32 	%r960, %r32, %r959;
	bar.sync 	0;
	st.shared.v2.u32 	[%r11], {%r1000, %r940};
	st.shared.v2.u32 	[%r11+8], {%r941, %r942};
	st.shared.v2.u32 	[%r11+16], {%r943, %r944};
	st.shared.v2.u32 	[%r11+24], {%r945, %r946};
	st.shared.v2.u32 	[%r11+32], {%r947, %r948};
	st.shared.v2.u32 	[%r11+40], {%r949, %r950};
	st.shared.v2.u32 	[%r11+48], {%r951, %r952};
	st.shared.v2.u32 	[%r11+56], {%r953, %r954};
	st.shared.v2.u32 	[%r11+64], {%r955, %r956};
	st.shared.v2.u32 	[%r11+72], {%r957, %r958};
	st.shared.v2.u32 	[%r11+80], {%r959, %r960};
	bar.warp.sync 	-1;
	ld.shared.u32 	%r961, [%r10];
	ld.shared.u32 	%r962, [%r10+128];
	ld.shared.u32 	%r963, [%r10+256];
	ld.shared.u32 	%r964, [%r10+384];
	ld.shared.u32 	%r965, [%r10+512];
	ld.shared.u32 	%r966, [%r10+640];
	ld.shared.u32 	%r967, [%r10+768];
	ld.shared.u32 	%r968, [%r10+896];
	ld.shared.u32 	%r969, [%r10+1024];
	ld.shared.u32 	%r970, [%r10+1152];
	ld.shared.u32 	%r971, [%r10+1280];
	ld.shared.u32 	%r972, [%r10+1408];
	ld.shared.u32 	%r973, [%r10+1536];
	ld.shared.u32 	%r974, [%r10+1664];
	ld.shared.u32 	%r975, [%r10+1792];
	ld.shared.u32 	%r976, [%r10+1920];
	ld.shared.u32 	%r977, [%r10+2048];
	ld.shared.u32 	%r978, [%r10+2176];
	ld.shared.u32 	%r979, [%r10+2304];
	ld.shared.u32 	%r980, [%r10+2432];
	ld.shared.u32 	%r981, [%r10+2560];
	ld.shared.u32 	%r982, [%r10+2688];
	cvta.to.global.u64 	%rd56, %rd60;
	add.s64 	%rd58, %rd56, %rd42;
	st.global.u32 	[%rd58], %r961;
	st.global.u32 	[%rd58+128], %r962;
	st.global.u32 	[%rd58+256], %r963;
	st.global.u32 	[%rd58+384], %r964;
	st.global.u32 	[%rd58+512], %r965;
	st.global.u32 	[%rd58+640], %r966;
	st.global.u32 	[%rd58+768], %r967;
	st.global.u32 	[%rd58+896], %r968;
	st.global.u32 	[%rd58+1024], %r969;
	st.global.u32 	[%rd58+1152], %r970;
	st.global.u32 	[%rd58+1280], %r971;
	st.global.u32 	[%rd58+1408], %r972;
	st.global.u32 	[%rd58+1536], %r973;
	st.global.u32 	[%rd58+1664], %r974;
	st.global.u32 	[%rd58+1792], %r975;
	st.global.u32 	[%rd58+1920], %r976;
	st.global.u32 	[%rd58+2048], %r977;
	st.global.u32 	[%rd58+2176], %r978;
	st.global.u32 	[%rd58+2304], %r979;
	st.global.u32 	[%rd58+2432], %r980;
	st.global.u32 	[%rd58+2560], %r981;
	st.global.u32 	[%rd58+2688], %r982;
	bra.uni 	$L__BB5_143;
$L__BB5_29:
	setp.eq.s32 	%p3, %r6, 0;
	@%p3 bra 	$L__BB5_143;
	mul.wide.u32 	%rd17, %r5, 4;
	add.s64 	%rd18, %rd1, %rd17;
	mov.u32 	%r85, %tid.x;
	ld.global.u32 	%r1022, [%rd18];
	and.b32  	%r244, %r85, 31;
	and.b32  	%r245, %r85, 992;
	mul.lo.s32 	%r246, %r245, 22;
	or.b32  	%r87, %r246, %r244;
	setp.ge.u32 	%p4, %r87, %r6;
	shl.b32 	%r247, %r87, 2;
	cvt.u64.u32 	%rd19, %r247;
	add.s64 	%rd9, %rd18, %rd19;
	mov.u32 	%r1001, %r1022;
	@%p4 bra 	$L__BB5_32;
	ld.global.u32 	%r1001, [%rd9];
$L__BB5_32:
	add.s32 	%r90, %r87, 32;
	setp.ge.u32 	%p5, %r90, %r6;
	mov.u32 	%r1002, %r1022;
	@%p5 bra 	$L__BB5_34;
	ld.global.u32 	%r1002, [%rd9+128];
$L__BB5_34:
	add.s32 	%r93, %r87, 64;
	setp.ge.u32 	%p6, %r93, %r6;
	mov.u32 	%r1003, %r1022;
	@%p6 bra 	$L__BB5_36;
	ld.global.u32 	%r1003, [%rd9+256];
$L__BB5_36:
	add.s32 	%r96, %r87, 96;
	setp.ge.u32 	%p7, %r96, %r6;
	mov.u32 	%r1004, %r1022;
	@%p7 bra 	$L__BB5_38;
	ld.global.u32 	%r1004, [%rd9+384];
$L__BB5_38:
	add.s32 	%r248, %r87, 128;
	setp.ge.u32 	%p8, %r248, %r6;
	mov.u32 	%r1005, %r1022;
	@%p8 bra 	$L__BB5_40;
	ld.global.u32 	%r1005, [%rd9+512];
$L__BB5_40:
	add.s32 	%r249, %r87, 160;
	setp.ge.u32 	%p9, %r249, %r6;
	mov.u32 	%r1006, %r1022;
	@%p9 bra 	$L__BB5_42;
	ld.global.u32 	%r1006, [%rd9+640];
$L__BB5_42:
	add.s32 	%r103, %r87, 192;
	setp.ge.u32 	%p10, %r103, %r6;
	mov.u32 	%r1007, %r1022;
	@%p10 bra 	$L__BB5_44;
	ld.global.u32 	%r1007, [%rd9+768];
$L__BB5_44:
	add.s32 	%r250, %r87, 224;
	setp.ge.u32 	%p11, %r250, %r6;
	mov.u32 	%r1008, %r1022;
	@%p11 bra 	$L__BB5_46;
	ld.global.u32 	%r1008, [%rd9+896];
$L__BB5_46:
	add.s32 	%r108, %r87, 256;
	setp.ge.u32 	%p12, %r108, %r6;
	mov.u32 	%r1009, %r1022;
	@%p12 bra 	$L__BB5_48;
	ld.global.u32 	%r1009, [%rd9+1024];
$L__BB5_48:
	add.s32 	%r251, %r87, 288;
	setp.ge.u32 	%p13, %r251, %r6;
	mov.u32 	%r1010, %r1022;
	@%p13 bra 	$L__BB5_50;
	ld.global.u32 	%r1010, [%rd9+1152];
$L__BB5_50:
	add.s32 	%r113, %r87, 320;
	setp.ge.u32 	%p14, %r113, %r6;
	mov.u32 	%r1011, %r1022;
	@%p14 bra 	$L__BB5_52;
	ld.global.u32 	%r1011, [%rd9+1280];
$L__BB5_52:
	add.s32 	%r116, %r87, 352;
	setp.ge.u32 	%p15, %r116, %r6;
	mov.u32 	%r1012, %r1022;
	@%p15 bra 	$L__BB5_54;
	ld.global.u32 	%r1012, [%rd9+1408];
$L__BB5_54:
	add.s32 	%r119, %r87, 384;
	setp.ge.u32 	%p16, %r119, %r6;
	mov.u32 	%r1013, %r1022;
	@%p16 bra 	$L__BB5_56;
	ld.global.u32 	%r1013, [%rd9+1536];
$L__BB5_56:
	add.s32 	%r122, %r87, 416;
	setp.ge.u32 	%p17, %r122, %r6;
	mov.u32 	%r1014, %r1022;
	@%p17 bra 	$L__BB5_58;
	ld.global.u32 	%r1014, [%rd9+1664];
$L__BB5_58:
	add.s32 	%r252, %r87, 448;
	setp.ge.u32 	%p18, %r252, %r6;
	mov.u32 	%r1015, %r1022;
	@%p18 bra 	$L__BB5_60;
	ld.global.u32 	%r1015, [%rd9+1792];
$L__BB5_60:
	add.s32 	%r127, %r87, 480;
	setp.ge.u32 	%p19, %r127, %r6;
	mov.u32 	%r1016, %r1022;
	@%p19 bra 	$L__BB5_62;
	ld.global.u32 	%r1016, [%rd9+1920];
$L__BB5_62:
	add.s32 	%r253, %r87, 512;
	setp.ge.u32 	%p20, %r253, %r6;
	mov.u32 	%r1017, %r1022;
	@%p20 bra 	$L__BB5_64;
	ld.global.u32 	%r1017, [%rd9+2048];
$L__BB5_64:
	add.s32 	%r254, %r87, 544;
	setp.ge.u32 	%p21, %r254, %r6;
	mov.u32 	%r1018, %r1022;
	@%p21 bra 	$L__BB5_66;
	ld.global.u32 	%r1018, [%rd9+2176];
$L__BB5_66:
	add.s32 	%r134, %r87, 576;
	setp.ge.u32 	%p22, %r134, %r6;
	mov.u32 	%r1019, %r1022;
	@%p22 bra 	$L__BB5_68;
	ld.global.u32 	%r1019, [%rd9+2304];
$L__BB5_68:
	add.s32 	%r255, %r87, 608;
	setp.ge.u32 	%p23, %r255, %r6;
	mov.u32 	%r1020, %r1022;
	@%p23 bra 	$L__BB5_70;
	ld.global.u32 	%r1020, [%rd9+2432];
$L__BB5_70:
	add.s32 	%r256, %r87, 640;
	setp.ge.u32 	%p24, %r256, %r6;
	mov.u32 	%r1021, %r1022;
	@%p24 bra 	$L__BB5_72;
	ld.global.u32 	%r1021, [%rd9+2560];
$L__BB5_72:
	add.s32 	%r141, %r87, 672;
	setp.ge.u32 	%p25, %r141, %r6;
	@%p25 bra 	$L__BB5_74;
	ld.global.u32 	%r1022, [%rd9+2688];
$L__BB5_74:
	// begin inline asm
	mov.u32 %r257, %laneid;
	// end inline asm
	shr.u32 	%r145, %r85, 5;
	mad.lo.s32 	%r258, %r145, 704, %r257;
	shl.b32 	%r259, %r258, 2;
	mov.u32 	%r260, _ZZN3cub18CUB_300001_SM_10006detail4scan16DeviceScanKernelINS2_10policy_hubIiiijN4cuda3std3__44plusIvEEE10Policy1000EPiSC_NS0_13ScanTileStateIiLb1EEES9_NS1_10InputValueIiSC_EEjiLb0EiEEvT0_T1_T2_iT3_T4_T5_E12temp_storage;
	add.s32 	%r146, %r260, %r259;
	st.shared.u32 	[%r146], %r1001;
	st.shared.u32 	[%r146+128], %r1002;
	st.shared.u32 	[%r146+256], %r1003;
	st.shared.u32 	[%r146+384], %r1004;
	st.shared.u32 	[%r146+512], %r1005;
	st.shared.u32 	[%r146+640], %r1006;
	st.shared.u32 	[%r146+768], %r1007;
	st.shared.u32 	[%r146+896], %r1008;
	st.shared.u32 	[%r146+1024], %r1009;
	st.shared.u32 	[%r146+1152], %r1010;
	st.shared.u32 	[%r146+1280], %r1011;
	st.shared.u32 	[%r146+1408], %r1012;
	st.shared.u32 	[%r146+1536], %r1013;
	st.shared.u32 	[%r146+1664], %r1014;
	st.shared.u32 	[%r146+1792], %r1015;
	st.shared.u32 	[%r146+1920], %r1016;
	st.shared.u32 	[%r146+2048], %r1017;
	st.shared.u32 	[%r146+2176], %r1018;
	st.shared.u32 	[%r146+2304], %r1019;
	st.shared.u32 	[%r146+2432], %r1020;
	st.shared.u32 	[%r146+2560], %r1021;
	st.shared.u32 	[%r146+2688], %r1022;
	bar.warp.sync 	-1;
	mad.lo.s32 	%r147, %r257, 84, %r146;
	ld.shared.v2.u32 	{%r148, %r149}, [%r147];
	ld.shared.v2.u32 	{%r150, %r151}, [%r147+8];
	ld.shared.v2.u32 	{%r152, %r153}, [%r147+16];
	ld.shared.v2.u32 	{%r154, %r155}, [%r147+24];
	ld.shared.v2.u32 	{%r156, %r157}, [%r147+32];
	ld.shared.v2.u32 	{%r158, %r159}, [%r147+40];
	ld.shared.v2.u32 	{%r160, %r161}, [%r147+48];
	ld.shared.v2.u32 	{%r162, %r163}, [%r147+56];
	ld.shared.v2.u32 	{%r164, %r165}, [%r147+64];
	ld.shared.v2.u32 	{%r166, %r167}, [%r147+72];
	ld.shared.v2.u32 	{%r168, %r169}, [%r147+80];
	bar.sync 	0;
	setp.ne.s32 	%p26, %r986, 0;
	@%p26 bra 	$L__BB5_78;
	add.s32 	%r490, %r149, %r148;
	add.s32 	%r491, %r150, %r490;
	add.s32 	%r492, %r151, %r491;
	add.s32 	%r493, %r152, %r492;
	add.s32 	%r494, %r153, %r493;
	add.s32 	%r495, %r154, %r494;
	add.s32 	%r496, %r155, %r495;
	add.s32 	%r497, %r156, %r496;
	add.s32 	%r498, %r157, %r497;
	add.s32 	%r499, %r158, %r498;
	add.s32 	%r500, %r159, %r499;
	add.s32 	%r501, %r160, %r500;
	add.s32 	%r502, %r161, %r501;
	add.s32 	%r503, %r162, %r502;
	add.s32 	%r504, %r163, %r503;
	add.s32 	%r505, %r164, %r504;
	add.s32 	%r506, %r165, %r505;
	add.s32 	%r507, %r166, %r506;
	add.s32 	%r508, %r167, %r507;
	add.s32 	%r509, %r168, %r508;
	add.s32 	%r464, %r169, %r509;
	mov.b32 	%r462, 1;
	mov.b32 	%r487, 0;
	mov.b32 	%r489, -1;
	// begin inline asm
	{  .reg .s32 r0;  .reg .pred p;  shfl.sync.up.b32 r0|p, %r464, %r462, %r487, %r489;  @p add.s32 r0, r0, %r464;  mov.s32 %r460, r0;}
	// end inline asm
	mov.b32 	%r468, 2;
	// begin inline asm
	{  .reg .s32 r0;  .reg .pred p;  shfl.sync.up.b32 r0|p, %r460, %r468, %r487, %r489;  @p add.s32 r0, r0, %r460;  mov.s32 %r466, r0;}
	// end inline asm
	mov.b32 	%r474, 4;
	// begin inline asm
	{  .reg .s32 r0;  .reg .pred p;  shfl.sync.up.b32 r0|p, %r466, %r474, %r487, %r489;  @p add.s32 r0, r0, %r466;  mov.s32 %r472, r0;}
	// end inline asm
	mov.b32 	%r480, 8;
	// begin inline asm
	{  .reg .s32 r0;  .reg .pred p;  shfl.sync.up.b32 r0|p, %r472, %r480, %r487, %r489;  @p add.s32 r0, r0, %r472;  mov.s32 %r478, r0;}
	// end inline asm
	mov.b32 	%r486, 16;
	// begin inline asm
	{  .reg .s32 r0;  .reg .pred p;  shfl.sync.up.b32 r0|p, %r478, %r486, %r487, %r489;  @p add.s32 r0, r0, %r478;  mov.s32 %r484, r0;}
	// end inline asm
	setp.ne.s32 	%p68, %r257, 31;
	@%p68 bra 	$L__BB5_77;
	shl.b32 	%r510, %r145, 2;
	mov.u32 	%r511, _ZZN3cub18CUB_300001_SM_10006detail4scan16DeviceScanKernelINS2_10policy_hubIiiijN4cuda3std3__44plusIvEEE10Policy1000EPiSC_NS0_13ScanTileStateIiLb1EEES9_NS1_10InputValueIiSC_EEjiLb0EiEEvT0_T1_T2_iT3_T4_T5_E12temp_storage;
	add.s32 	%r512, %r511, %r510;
	st.shared.u32 	[%r512+16], %r484;
$L__BB5_77:
	bar.sync 	0;
	ld.shared.v4.u32 	{%r513, %r514, %r515, %r516}, [_ZZN3cub18CUB_300001_SM_10006detail4scan16DeviceScanKernelINS2_10policy_hubIiiijN4cuda3std3__44plusIvEEE10Policy1000EPiSC_NS0_13ScanTileStateIiLb1EEES9_NS1_10InputValueIiSC_EEjiLb0EiEEvT0_T1_T2_iT3_T4_T5_E12temp_storage+16];
	add.s32 	%r517, %r514, %r513;
	setp.eq.s32 	%p69, %r145, 2;
	selp.b32 	%r518, %r517, %r513, %p69;
	add.s32 	%r519, %r517, %r515;
	setp.eq.s32 	%p70, %r145, 3;
	selp.b32 	%r520, %r519, %r518, %p70;
	add.s32 	%r521, %r519, %r516;
	setp.eq.s32 	%p71, %r145, 4;
	selp.b32 	%r522, %r521, %r520, %p71;
	ld.shared.v4.u32 	{%r523, %r524, %r525, %r526}, [_ZZN3cub18CUB_300001_SM_10006detail4scan16DeviceScanKernelINS2_10policy_hubIiiijN4cuda3std3__44plusIvEEE10Policy1000EPiSC_NS0_13ScanTileStateIiLb1EEES9_NS1_10InputValueIiSC_EEjiLb0EiEEvT0_T1_T2_iT3_T4_T5_E12temp_storage+32];
	add.s32 	%r527, %r521, %r523;
	setp.eq.s32 	%p72, %r145, 5;
	selp.b32 	%r528, %r527, %r522, %p72;
	add.s32 	%r529, %r527, %r524;
	setp.eq.s32 	%p73, %r145, 6;
	selp.b32 	%r530, %r529, %r528, %p73;
	add.s32 	%r531, %r529, %r525;
	setp.eq.s32 	%p74, %r145, 7;
	selp.b32 	%r532, %r531, %r530, %p74;
	add.s32 	%r533, %r531, %r526;
	setp.eq.s32 	%p75, %r145, 8;
	selp.b32 	%r534, %r533, %r532, %p75;
	.pragma "used_bytes_mask 4095";
	ld.shared.v4.u32 	{%r535, %r536, %r537, %r538}, [_ZZN3cub18CUB_300001_SM_10006detail4scan16DeviceScanKernelINS2_10policy_hubIiiijN4cuda3std3__44plusIvEEE10Policy1000EPiSC_NS0_13ScanTileStateIiLb1EEES9_NS1_10InputValueIiSC_EEjiLb0EiEEvT0_T1_T2_iT3_T4_T5_E12temp_storage+48];
	add.s32 	%r539, %r533, %r535;
	setp.eq.s32 	%p76, %r145, 9;
	selp.b32 	%r540, %r539, %r534, %p76;
	add.s32 	%r541, %r539, %r536;
	setp.eq.s32 	%p77, %r145, 10;
	selp.b32 	%r542, %r541, %r540, %p77;
	add.s32 	%r543, %r541, %r537;
	setp.eq.s32 	%p78, %r145, 11;
	selp.b32 	%r544, %r543, %r542, %p78;
	setp.lt.u32 	%p79, %r85, 32;
	selp.b32 	%r545, 0, %r544, %p79;
	setp.eq.s32 	%p80, %r257, 0;
	sub.s32 	%r546, %r484, %r464;
	selp.b32 	%r547, 0, %r546, %p80;
	add.s32 	%r548, %r547, %r985;
	add.s32 	%r1037, %r548, %r545;
	bra.uni 	$L__BB5_97;
$L__BB5_78:
	add.s32 	%r291, %r149, %r148;
	add.s32 	%r292, %r150, %r291;
	add.s32 	%r293, %r151, %r292;
	add.s32 	%r294, %r152, %r293;
	add.s32 	%r295, %r153, %r294;
	add.s32 	%r296, %r154, %r295;
	add.s32 	%r297, %r155, %r296;
	add.s32 	%r298, %r156, %r297;
	add.s32 	%r299, %r157, %r298;
	add.s32 	%r300, %r158, %r299;
	add.s32 	%r301, %r159, %r300;
	add.s32 	%r302, %r160, %r301;
	add.s32 	%r303, %r161, %r302;
	add.s32 	%r304, %r162, %r303;
	add.s32 	%r305, %r163, %r304;
	add.s32 	%r306, %r164, %r305;
	add.s32 	%r307, %r165, %r306;
	add.s32 	%r308, %r166, %r307;
	add.s32 	%r309, %r167, %r308;
	add.s32 	%r310, %r168, %r309;
	add.s32 	%r265, %r169, %r310;
	mov.b32 	%r263, 1;
	mov.b32 	%r288, 0;
	mov.b32 	%r290, -1;
	// begin inline asm
	{  .reg .s32 r0;  .reg .pred p;  shfl.sync.up.b32 r0|p, %r265, %r263, %r288, %r290;  @p add.s32 r0, r0, %r265;  mov.s32 %r261, r0;}
	// end inline asm
	mov.b32 	%r269, 2;
	// begin inline asm
	{  .reg .s32 r0;  .reg .pred p;  shfl.sync.up.b32 r0|p, %r261, %r269, %r288, %r290;  @p add.s32 r0, r0, %r261;  mov.s32 %r267, r0;}
	// end inline asm
	mov.b32 	%r275, 4;
	// begin inline asm
	{  .reg .s32 r0;  .reg .pred p;  shfl.sync.up.b32 r0|p, %r267, %r275, %r288, %r290;  @p add.s32 r0, r0, %r267;  mov.s32 %r273, r0;}
	// end inline asm
	mov.b32 	%r281, 8;
	// begin inline asm
	{  .reg .s32 r0;  .reg .pred p;  shfl.sync.up.b32 r0|p, %r273, %r281, %r288, %r290;  @p add.s32 r0, r0, %r273;  mov.s32 %r279, r0;}
	// end inline asm
	mov.b32 	%r287, 16;
	// begin inline asm
	{  .reg .s32 r0;  .reg .pred p;  shfl.sync.up.b32 r0|p, %r279, %r287, %r288, %r290;  @p add.s32 r0, r0, %r279;  mov.s32 %r285, r0;}
	// end inline asm
	setp.ne.s32 	%p27, %r257, 31;
	@%p27 bra 	$L__BB5_80;
	shl.b32 	%r311, %r145, 2;
	mov.u32 	%r312, _ZZN3cub18CUB_300001_SM_10006detail4scan16DeviceScanKernelINS2_10policy_hubIiiijN4cuda3std3__44plusIvEEE10Policy1000EPiSC_NS0_13ScanTileStateIiLb1EEES9_NS1_10InputValueIiSC_EEjiLb0EiEEvT0_T1_T2_iT3_T4_T5_E12temp_storage;
	add.s32 	%r313, %r312, %r311;
	st.shared.u32 	[%r313+16], %r285;
$L__BB5_80:
	sub.s32 	%r314, %r285, %r265;
	bar.sync 	0;
	ld.shared.v4.u32 	{%r315, %r316, %r317, %r318}, [_ZZN3cub18CUB_300001_SM_10006detail4scan16DeviceScanKernelINS2_10policy_hubIiiijN4cuda3std3__44plusIvEEE10Policy1000EPiSC_NS0_13ScanTileStateIiLb1EEES9_NS1_10InputValueIiSC_EEjiLb0EiEEvT0_T1_T2_iT3_T4_T5_E12temp_storage+16];
	add.s32 	%r319, %r316, %r315;
	setp.eq.s32 	%p28, %r145, 2;
	selp.b32 	%r320, %r319, %r315, %p28;
	add.s32 	%r321, %r319, %r317;
	setp.eq.s32 	%p29, %r145, 3;
	selp.b32 	%r322, %r321, %r320, %p29;
	add.s32 	%r323, %r321, %r318;
	setp.eq.s32 	%p30, %r145, 4;
	selp.b32 	%r324, %r323, %r322, %p30;
	ld.shared.v4.u32 	{%r325, %r326, %r327, %r328}, [_ZZN3cub18CUB_300001_SM_10006detail4scan16DeviceScanKernelINS2_10policy_hubIiiijN4cuda3std3__44plusIvEEE10Policy1000EPiSC_NS0_13ScanTileStateIiLb1EEES9_NS1_10InputValueIiSC_EEjiLb0EiEEvT0_T1_T2_iT3_T4_T5_E12temp_storage+32];
	add.s32 	%r329, %r323, %r325;
	setp.eq.s32 	%p31, %r145, 5;
	selp.b32 	%r330, %r329, %r324, %p31;
	add.s32 	%r331, %r329, %r326;
	setp.eq.s32 	%p32, %r145, 6;
	selp.b32 	%r332, %r331, %r330, %p32;
	add.s32 	%r333, %r331, %r327;
	setp.eq.s32 	%p33, %r145, 7;
	selp.b32 	%r334, %r333, %r332, %p33;
	add.s32 	%r335, %r333, %r328;
	setp.eq.s32 	%p34, %r145, 8;
	selp.b32 	%r336, %r335, %r334, %p34;
	ld.shared.v4.u32 	{%r337, %r338, %r339, %r340}, [_ZZN3cub18CUB_300001_SM_10006detail4scan16DeviceScanKernelINS2_10policy_hubIiiijN4cuda3std3__44plusIvEEE10Policy1000EPiSC_NS0_13ScanTileStateIiLb1EEES9_NS1_10InputValueIiSC_EEjiLb0EiEEvT0_T1_T2_iT3_T4_T5_E12temp_storage+48];
	add.s32 	%r341, %r335, %r337;
	setp.eq.s32 	%p35, %r145, 9;
	selp.b32 	%r342, %r341, %r336, %p35;
	add.s32 	%r343, %r341, %r338;
	setp.eq.s32 	%p36, %r145, 10;
	selp.b32 	%r344, %r343, %r342, %p36;
	add.s32 	%r345, %r343, %r339;
	setp.eq.s32 	%p37, %r145, 11;
	selp.b32 	%r346, %r345, %r344, %p37;
	add.s32 	%r175, %r345, %r340;
	setp.gt.u32 	%p38, %r85, 31;
	setp.lt.u32 	%p39, %r85, 32;
	setp.eq.s32 	%p40, %r257, 0;
	selp.b32 	%r347, 0, %r314, %p40;
	add.s32 	%r1036, %r346, %r347;
	selp.b32 	%r177, %r314, %r1036, %p39;
	@%p38 bra 	$L__BB5_96;
	setp.ne.s32 	%p41, %r85, 0;
	mul.wide.s32 	%rd20, %r986, 8;
	add.s64 	%rd10, %rd14, %rd20;
	@%p41 bra 	$L__BB5_83;
	st.shared.u32 	[_ZZN3cub18CUB_300001_SM_10006detail4scan16DeviceScanKernelINS2_10policy_hubIiiijN4cuda3std3__44plusIvEEE10Policy1000EPiSC_NS0_13ScanTileStateIiLb1EEES9_NS1_10InputValueIiSC_EEjiLb0EiEEvT0_T1_T2_iT3_T4_T5_E12temp_storage+12], %r175;
	add.s64 	%rd21, %rd10, 256;
	mov.b32 	%r348, 100;
	// begin inline asm
	st.relaxed.gpu.v2.u32 [%rd21], {%r348, %r175};
	// end inline asm
$L__BB5_83:
	not.b32 	%r354, %r85;
	add.s32 	%r1031, %r986, %r354;
	mov.b32 	%r350, 830;
	// begin inline asm
	nanosleep.u32 %r350;
	// end inline asm
	mul.wide.s32 	%rd23, %r1031, 8;
	add.s64 	%rd24, %rd14, %rd23;
	add.s64 	%rd22, %rd24, 256;
	// begin inline asm
	ld.relaxed.gpu.v2.u32 {%r1033, %r1025}, [%rd22];
	// end inline asm
	mov.b32 	%r1026, 952;
$L__BB5_84:
	setp.eq.s32 	%p42, %r1033, 99;
	mov.b32 	%r355, -1;
	vote.sync.any.pred 	%p43, %p42, %r355;
	not.pred 	%p44, %p43;
	@%p44 bra 	$L__BB5_86;
	mul.lo.s32 	%r458, %r986, 16807;
	and.b32  	%r986, %r458, 2147483647;
	add.s32 	%r459, %r1026, 1;
	rem.u32 	%r455, %r986, %r459;
	// begin inline asm
	nanosleep.u32 %r455;
	// end inline asm
	shr.u32 	%r1026, %r1026, 1;
	// begin inline asm
	ld.relaxed.gpu.v2.u32 {%r1033, %r1025}, [%rd22];
	// end inline asm
	bra.uni 	$L__BB5_84;
$L__BB5_86:
	setp.eq.s32 	%p45, %r1033, 101;
	mov.b32 	%r382, -1;
	vote.sync.ballot.b32 	%r384, %p45, %r382;
	// begin inline asm
	mov.u32 %r357, %lanemask_ge;
	// end inline asm
	and.b32  	%r385, %r384, %r357;
	or.b32  	%r386, %r385, -2147483648;
	add.s32 	%r387, %r386, -1;
	not.b32 	%r388, %r386;
	and.b32  	%r389, %r388, %r387;
	popc.b32 	%r361, %r389;
	mov.b32 	%r360, 1;
	// begin inline asm
	shfl.sync.down.b32 %r358, %r1025, %r360, %r361, %r382;
	// end inline asm
	setp.lt.s32 	%p47, %r257, %r361;
	selp.b32 	%r390, %r358, 0, %p47;
	add.s32 	%r364, %r390, %r1025;
	mov.b32 	%r365, 2;
	// begin inline asm
	shfl.sync.down.b32 %r363, %r364, %r365, %r361, %r382;
	// end inline asm
	add.s32 	%r391, %r257, 2;
	setp.gt.s32 	%p48, %r391, %r361;
	selp.b32 	%r392, 0, %r363, %p48;
	add.s32 	%r369, %r364, %r392;
	mov.b32 	%r370, 4;
	// begin inline asm
	shfl.sync.down.b32 %r368, %r369, %r370, %r361, %r382;
	// end inline asm
	add.s32 	%r393, %r257, 4;
	setp.gt.s32 	%p49, %r393, %r361;
	selp.b32 	%r394, 0, %r368, %p49;
	add.s32 	%r374, %r369, %r394;
	mov.b32 	%r375, 8;
	// begin inline asm
	shfl.sync.down.b32 %r373, %r374, %r375, %r361, %r382;
	// end inline asm
	add.s32 	%r395, %r257, 8;
	setp.gt.s32 	%p50, %r395, %r361;
	selp.b32 	%r396, 0, %r373, %p50;
	add.s32 	%r379, %r374, %r396;
	mov.b32 	%r380, 16;
	// begin inline asm
	shfl.sync.down.b32 %r378, %r379, %r380, %r361, %r382;
	// end inline asm
	add.s32 	%r397, %r257, 16;
	setp.gt.s32 	%p51, %r397, %r361;
	selp.b32 	%r398, 0, %r378, %p51;
	add.s32 	%r1029, %r379, %r398;
	add.s64 	%rd11, %rd14, 256;
	mov.b32 	%r1027, 952;
$L__BB5_87:
	setp.ne.s32 	%p52, %r1033, 101;
	mov.b32 	%r399, -1;
	vote.sync.all.pred 	%p53, %p52, %r399;
	not.pred 	%p54, %p53;
	@%p54 bra 	$L__BB5_92;
	shr.u32 	%r1027, %r1027, 1;
	mul.wide.s32 	%rd27, %r1031, 8;
	add.s64 	%rd28, %rd11, %rd27;
	add.s64 	%rd26, %rd28, -256;
	// begin inline asm
	ld.relaxed.gpu.v2.u32 {%r1033, %r1034}, [%rd26];
	// end inline asm
	mov.u32 	%r1035, %r1027;
$L__BB5_89:
	setp.eq.s32 	%p58, %r1033, 99;
	mov.b32 	%r407, -1;
	vote.sync.any.pred 	%p59, %p58, %r407;
	not.pred 	%p60, %p59;
	@%p60 bra 	$L__BB5_91;
	mul.lo.s32 	%r453, %r986, 16807;
	and.b32  	%r986, %r453, 2147483647;
	add.s32 	%r454, %r1035, 1;
	rem.u32 	%r450, %r986, %r454;
	// begin inline asm
	nanosleep.u32 %r450;
	// end inline asm
	shr.u32 	%r1035, %r1035, 1;
	// begin inline asm
	ld.relaxed.gpu.v2.u32 {%r1033, %r1034}, [%rd26];
	// end inline asm
	bra.uni 	$L__BB5_89;
$L__BB5_91:
	setp.eq.s32 	%p61, %r1033, 101;
	mov.b32 	%r433, -1;
	vote.sync.ballot.b32 	%r434, %p61, %r433;
	and.b32  	%r435, %r434, %r357;
	or.b32  	%r436, %r435, -2147483648;
	add.s32 	%r437, %r436, -1;
	not.b32 	%r438, %r436;
	and.b32  	%r439, %r438, %r437;
	popc.b32 	%r412, %r439;
	mov.b32 	%r411, 1;
	// begin inline asm
	shfl.sync.down.b32 %r409, %r1034, %r411, %r412, %r433;
	// end inline asm
	setp.lt.s32 	%p63, %r257, %r412;
	selp.b32 	%r440, %r409, 0, %p63;
	add.s32 	%r415, %r440, %r1034;
	mov.b32 	%r416, 2;
	// begin inline asm
	shfl.sync.down.b32 %r414, %r415, %r416, %r412, %r433;
	// end inline asm
	add.s32 	%r441, %r257, 2;
	setp.gt.s32 	%p64, %r441, %r412;
	selp.b32 	%r442, 0, %r414, %p64;
	add.s32 	%r420, %r415, %r442;
	mov.b32 	%r421, 4;
	// begin inline asm
	shfl.sync.down.b32 %r419, %r420, %r421, %r412, %r433;
	// end inline asm
	add.s32 	%r443, %r257, 4;
	setp.gt.s32 	%p65, %r443, %r412;
	selp.b32 	%r444, 0, %r419, %p65;
	add.s32 	%r425, %r420, %r444;
	mov.b32 	%r426, 8;
	// begin inline asm
	shfl.sync.down.b32 %r424, %r425, %r426, %r412, %r433;
	// end inline asm
	add.s32 	%r445, %r257, 8;
	setp.gt.s32 	%p66, %r445, %r412;
	selp.b32 	%r446, 0, %r424, %p66;
	add.s32 	%r430, %r425, %r446;
	mov.b32 	%r431, 16;
	// begin inline asm
	shfl.sync.down.b32 %r429, %r430, %r431, %r412, %r433;
	// end inline asm
	add.s32 	%r447, %r257, 16;
	setp.gt.s32 	%p67, %r447, %r412;
	selp.b32 	%r448, 0, %r429, %p67;
	add.s32 	%r449, %r448, %r1029;
	add.s32 	%r1029, %r449, %r430;
	add.s32 	%r1031, %r1031, -32;
	bra.uni 	$L__BB5_87;
$L__BB5_92:
	@%p41 bra 	$L__BB5_94;
	add.s32 	%r402, %r1029, %r175;
	add.s64 	%rd25, %rd10, 256;
	mov.b32 	%r401, 101;
	// begin inline asm
	st.relaxed.gpu.v2.u32 [%rd25], {%r401, %r402};
	// end inline asm
	st.shared.u32 	[_ZZN3cub18CUB_300001_SM_10006detail4scan16DeviceScanKernelINS2_10policy_hubIiiijN4cuda3std3__44plusIvEEE10Policy1000EPiSC_NS0_13ScanTileStateIiLb1EEES9_NS1_10InputValueIiSC_EEjiLb0EiEEvT0_T1_T2_iT3_T4_T5_E12temp_storage+4], %r1029;
	st.shared.u32 	[_ZZN3cub18CUB_300001_SM_10006detail4scan16DeviceScanKernelINS2_10policy_hubIiiijN4cuda3std3__44plusIvEEE10Policy1000EPiSC_NS0_13ScanTileStateIiLb1EEES9_NS1_10InputValueIiSC_EEjiLb0EiEEvT0_T1_T2_iT3_T4_T5_E12temp_storage+8], %r402;
$L__BB5_94:
	setp.ne.s32 	%p56, %r257, 0;
	mov.u32 	%r1036, %r177;
	@%p56 bra 	$L__BB5_96;
	st.shared.u32 	[_ZZN3cub18CUB_300001_SM_10006detail4scan16DeviceScanKernelINS2_10policy_hubIiiijN4cuda3std3__44plusIvEEE10Policy1000EPiSC_NS0_13ScanTileStateIiLb1EEES9_NS1_10InputValueIiSC_EEjiLb0EiEEvT0_T1_T2_iT3_T4_T5_E12temp_storage+76], %r1029;
	mov.u32 	%r1036, %r1029;
$L__BB5_96:
	bar.sync 	0;
	setp.eq.s32 	%p57, %r85, 0;
	ld.shared.u32 	%r403, [_ZZN3cub18CUB_300001_SM_10006detail4scan16DeviceScanKernelINS2_10policy_hubIiiijN4cuda3std3__44plusIvEEE10Policy1000EPiSC_NS0_13ScanTileStateIiLb1EEES9_NS1_10InputValueIiSC_EEjiLb0EiEEvT0_T1_T2_iT3_T4_T5_E12temp_storage+76];
	selp.b32 	%r404, 0, %r403, %p57;
	add.s32 	%r1037, %r404, %r1036;
$L__BB5_97:
	add.s32 	%r549, %r1037, %r148;
	add.s32 	%r550, %r149, %r549;
	add.s32 	%r551, %r150, %r550;
	add.s32 	%r552, %r151, %r551;
	add.s32 	%r553, %r152, %r552;
	add.s32 	%r554, %r153, %r553;
	add.s32 	%r555, %r154, %r554;
	add.s32 	%r556, %r155, %r555;
	add.s32 	%r557, %r156, %r556;
	add.s32 	%r558, %r157, %r557;
	add.s32 	%r559, %r158, %r558;
	add.s32 	%r560, %r159, %r559;
	add.s32 	%r561, %r160, %r560;
	add.s32 	%r562, %r161, %r561;
	add.s32 	%r563, %r162, %r562;
	add.s32 	%r564, %r163, %r563;
	add.s32 	%r565, %r164, %r564;
	add.s32 	%r566, %r165, %r565;
	add.s32 	%r567, %r166, %r566;
	add.s32 	%r568, %r167, %r567;
	add.s32 	%r569, %r168, %r568;
	bar.sync 	0;
	st.shared.v2.u32 	[%r147], {%r1037, %r549};
	st.shared.v2.u32 	[%r147+8], {%r550, %r551};
	st.shared.v2.u32 	[%r147+16], {%r552, %r553};
	st.shared.v2.u32 	[%r147+24], {%r554, %r555};
	st.shared.v2.u32 	[%r147+32], {%r556, %r557};
	st.shared.v2.u32 	[%r147+40], {%r558, %r559};
	st.shared.v2.u32 	[%r147+48], {%r560, %r561};
	st.shared.v2.u32 	[%r147+56], {%r562, %r563};
	st.shared.v2.u32 	[%r147+64], {%r564, %r565};
	st.shared.v2.u32 	[%r147+72], {%r566, %r567};
	st.shared.v2.u32 	[%r147+80], {%r568, %r569};
	bar.warp.sync 	-1;
	ld.shared.u32 	%r216, [%r146];
	ld.shared.u32 	%r217, [%r146+128];
	ld.shared.u32 	%r218, [%r146+256];
	ld.shared.u32 	%r219, [%r146+384];
	ld.shared.u32 	%r220, [%r146+512];
	ld.shared.u32 	%r221, [%r146+640];
	ld.shared.u32 	%r222, [%r146+768];
	ld.shared.u32 	%r223, [%r146+896];
	ld.shared.u32 	%r224, [%r146+1024];
	ld.shared.u32 	%r225, [%r146+1152];
	ld.shared.u32 	%r226, [%r146+1280];
	ld.shared.u32 	%r227, [%r146+1408];
	ld.shared.u32 	%r228, [%r146+1536];
	ld.shared.u32 	%r229, [%r146+1664];
	ld.shared.u32 	%r230, [%r146+1792];
	ld.shared.u32 	%r231, [%r146+1920];
	ld.shared.u32 	%r232, [%r146+2048];
	ld.shared.u32 	%r233, [%r146+2176];
	ld.shared.u32 	%r234, [%r146+2304];
	ld.shared.u32 	%r235, [%r146+2432];
	ld.shared.u32 	%r236, [%r146+2560];
	ld.shared.u32 	%r237, [%r146+2688];
	setp.ne.s32 	%p81, %r85, 0;
	@%p81 bra 	$L__BB5_99;
	st.volatile.shared.u32 	[_ZZN3cub18CUB_300001_SM_10006detail4scan16DeviceScanKernelINS2_10policy_hubIiiijN4cuda3std3__44plusIvEEE10Policy1000EPiSC_NS0_13ScanTileStateIiLb1EEES9_NS1_10InputValueIiSC_EEjiLb0EiEEvT0_T1_T2_iT3_T4_T5_E12temp_storage+33792], %r6;
$L__BB5_99:
	ld.param.u32 	%r984, [_ZN3cub18CUB_300001_SM_10006detail4scan16DeviceScanKernelINS2_10policy_hubIiiijN4cuda3std3__44plusIvEEE10Policy1000EPiSC_NS0_13ScanTileStateIiLb1EEES9_NS1_10InputValueIiSC_EEjiLb0EiEEvT0_T1_T2_iT3_T4_T5__param_3];
	ld.param.u64 	%rd59, [_ZN3cub18CUB_300001_SM_10006detail4scan16DeviceScanKernelINS2_10policy_hubIiiijN4cuda3std3__44plusIvEEE10Policy1000EPiSC_NS0_13ScanTileStateIiLb1EEES9_NS1_10InputValueIiSC_EEjiLb0EiEEvT0_T1_T2_iT3_T4_T5__param_1];
	bar.sync 	0;
	ld.volatile.shared.u32 	%r238, [_ZZN3cub18CUB_300001_SM_10006detail4scan16DeviceScanKernelINS2_10policy_hubIiiijN4cuda3std3__44plusIvEEE10Policy1000EPiSC_NS0_13ScanTileStateIiLb1EEES9_NS1_10InputValueIiSC_EEjiLb0EiEEvT0_T1_T2_iT3_T4_T5_E12temp_storage+33792];
	setp.ge.s32 	%p82, %r87, %r238;
	cvt.u64.u32 	%rd35, %r87;
	mov.u32 	%r570, %ctaid.x;
	add.s32 	%r571, %r984, %r570;
	mul.lo.s32 	%r572, %r571, 8448;
	cvt.u64.u32 	%rd36, %r572;
	add.s64 	%rd37, %rd35, %rd36;
	cvta.to.global.u64 	%rd38, %rd59;
	shl.b64 	%rd39, %rd37, 2;
	add.s64 	%rd12, %rd38, %rd39;
	@%p82 bra 	$L__BB5_101;
	st.global.u32 	[%rd12], %r216;
$L__BB5_101:
	setp.ge.s32 	%p83, %r90, %r238;
	@%p83 bra 	$L__BB5_103;
	st.global.u32 	[%rd12+128], %r217;
$L__BB5_103:
	setp.ge.s32 	%p84, %r93, %r238;
	@%p84 bra 	$L__BB5_105;
	st.global.u32 	[%rd12+256], %r218;
$L__BB5_105:
	setp.ge.s32 	%p85, %r96, %r238;
	@%p85 bra 	$L__BB5_107;
	st.global.u32 	[%rd12+384], %r219;
$L__BB5_107:
	mov.u32 	%r573, %tid.x;
	and.b32  	%r574, %r573, 992;
	mul.lo.s32 	%r575, %r574, 22;
	and.b32  	%r576, %r573, 31;
	or.b32  	%r577, %r575, %r576;
	add.s32 	%r578, %r577, 128;
	setp.ge.s32 	%p86, %r578, %r238;
	@%p86 bra 	$L__BB5_109;
	st.global.u32 	[%rd12+512], %r220;
$L__BB5_109:
	add.s32 	%r584, %r577, 160;
	setp.ge.s32 	%p87, %r584, %r238;
	@%p87 bra 	$L__BB5_111;
	st.global.u32 	[%rd12+640], %r221;
$L__BB5_111:
	setp.ge.s32 	%p88, %r103, %r238;
	@%p88 bra 	$L__BB5_113;
	st.global.u32 	[%rd12+768], %r222;
$L__BB5_113:
	add.s32 	%r590, %r577, 224;
	setp.ge.s32 	%p89, %r590, %r238;
	@%p89 bra 	$L__BB5_115;
	st.global.u32 	[%rd12+896], %r223;
$L__BB5_115:
	setp.ge.s32 	%p90, %r108, %r238;
	@%p90 bra 	$L__BB5_117;
	st.global.u32 	[%rd12+1024], %r224;
$L__BB5_117:
	add.s32 	%r596, %r577, 288;
	setp.ge.s32 	%p91, %r596, %r238;
	@%p91 bra 	$L__BB5_119;
	st.global.u32 	[%rd12+1152], %r225;
$L__BB5_119:
	setp.ge.s32 	%p92, %r113, %r238;
	@%p92 bra 	$L__BB5_121;
	st.global.u32 	[%rd12+1280], %r226;
$L__BB5_121:
	setp.ge.s32 	%p93, %r116, %r238;
	@%p93 bra 	$L__BB5_123;
	st.global.u32 	[%rd12+1408], %r227;
$L__BB5_123:
	setp.ge.s32 	%p94, %r119, %r238;
	@%p94 bra 	$L__BB5_125;
	st.global.u32 	[%rd12+1536], %r228;
$L__BB5_125:
	setp.ge.s32 	%p95, %r122, %r238;
	@%p95 bra 	$L__BB5_127;
	st.global.u32 	[%rd12+1664], %r229;
$L__BB5_127:
	add.s32 	%r602, %r577, 448;
	setp.ge.s32 	%p96, %r602, %r238;
	@%p96 bra 	$L__BB5_129;
	st.global.u32 	[%rd12+1792], %r230;
$L__BB5_129:
	setp.ge.s32 	%p97, %r127, %r238;
	@%p97 bra 	$L__BB5_131;
	st.global.u32 	[%rd12+1920], %r231;
$L__BB5_131:
	add.s32 	%r608, %r577, 512;
	setp.ge.s32 	%p98, %r608, %r238;
	@%p98 bra 	$L__BB5_133;
	st.global.u32 	[%rd12+2048], %r232;
$L__BB5_133:
	add.s32 	%r614, %r577, 544;
	setp.ge.s32 	%p99, %r614, %r238;
	@%p99 bra 	$L__BB5_135;
	st.global.u32 	[%rd12+2176], %r233;
$L__BB5_135:
	setp.ge.s32 	%p100, %r134, %r238;
	@%p100 bra 	$L__BB5_137;
	st.global.u32 	[%rd12+2304], %r234;
$L__BB5_137:
	add.s32 	%r620, %r577, 608;
	setp.ge.s32 	%p101, %r620, %r238;
	@%p101 bra 	$L__BB5_139;
	st.global.u32 	[%rd12+2432], %r235;
$L__BB5_139:
	add.s32 	%r626, %r577, 640;
	setp.ge.s32 	%p102, %r626, %r238;
	@%p102 bra 	$L__BB5_141;
	st.global.u32 	[%rd12+2560], %r236;
$L__BB5_141:
	setp.ge.s32 	%p103, %r141, %r238;
	@%p103 bra 	$L__BB5_143;
	st.global.u32 	[%rd12+2688], %r237;
$L__BB5_143:
	ret;

}
	// .globl	_ZN3cub18CUB_300001_SM_10006detail10radix_sort31DeviceRadixSortSingleTileKernelINS1_5radix10policy_hubIiNS0_8NullTypeEyE10Policy1000ELNS0_9SortOrderE0EiS6_yNS1_21identity_decomposer_tEEEvPKT1_PSB_PKT2_PSF_T3_iiT4_
.visible .entry _ZN3cub18CUB_300001_SM_10006detail10radix_sort31DeviceRadixSortSingleTileKernelINS1_5radix10policy_hubIiNS0_8NullTypeEyE10Policy1000ELNS0_9SortOrderE0EiS6_yNS1_21identity_decomposer_tEEEvPKT1_PSB_PKT2_PSF_T3_iiT4_(
	.param .u64 .ptr .align 1 _ZN3cub18CUB_300001_SM_10006detail10radix_sort31DeviceRadixSortSingleTileKernelINS1_5radix10policy_hubIiNS0_8NullTypeEyE10Policy1000ELNS0_9SortOrderE0EiS6_yNS1_21identity_decomposer_tEEEvPKT1_PSB_PKT2_PSF_T3_iiT4__param_0,
	.param .u64 .ptr .align 1 _ZN3cub18CUB_300001_SM_10006detail10radix_sort31DeviceRadixSortSingleTileKernelINS1_5radix10policy_hubIiNS0_8NullTypeEyE10Policy1000ELNS0_9SortOrderE0EiS6_yNS1_21identity_decomposer_tEEEvPKT1_PSB_PKT2_PSF_T3_iiT4__param_1,
	.param .u64 .ptr .align 1 _ZN3cub18CUB_300001_SM_10006detail10radix_sort31DeviceRadixSortSingleTileKernelINS1_5radix10policy_hubIiNS0_8NullTypeEyE10Policy1000ELNS0_9SortOrderE0EiS6_yNS1_21identity_decomposer_tEEEvPKT1_PSB_PKT2_PSF_T3_iiT4__param_2,
	.param .u64 .ptr .align 1 _ZN3cub18CUB_300001_SM_10006detail10radix_sort31DeviceRadixSortSingleTileKernelINS1_5radix10policy_hubIiNS0_8NullTypeEyE10Policy1000ELNS0_9SortOrderE0EiS6_yNS1_21identity_decomposer_tEEEvPKT1_PSB_PKT2_PSF_T3_iiT4__param_3,
	.param .u64 _ZN3cub18CUB_300001_SM_10006detail10radix_sort31DeviceRadixSortSingleTileKernelINS1_5radix10policy_hubIiNS0_8NullTypeEyE10Policy1000ELNS0_9SortOrderE0EiS6_yNS1_21identity_decomposer_tEEEvPKT1_PSB_PKT2_PSF_T3_iiT4__param_4,
	.param .u32 _ZN3cub18CUB_300001_SM_10006detail10radix_sort31DeviceRadixSortSingleTileKernelINS1_5radix10policy_hubIiNS0_8NullTypeEyE10Policy1000ELNS0_9SortOrderE0EiS6_yNS1_21identity_decomposer_tEEEvPKT1_PSB_PKT2_PSF_T3_iiT4__param_5,
	.param .u32 _ZN3cub18CUB_300001_SM_10006detail10radix_sort31DeviceRadixSortSingleTileKernelINS1_5radix10policy_hubIiNS0_8NullTypeEyE10Policy1000ELNS0_9SortOrderE0EiS6_yNS1_21identity_decomposer_tEEEvPKT1_PSB_PKT2_PSF_T3_iiT4__param_6,
	.param .align 1 .b8 _ZN3cub18CUB_300001_SM_10006detail10radix_sort31DeviceRadixSortSingleTileKernelINS1_5radix10policy_hubIiNS0_8NullTypeEyE10Policy1000ELNS0_9SortOrderE0EiS6_yNS1_21identity_decomposer_tEEEvPKT1_PSB_PKT2_PSF_T3_iiT4__param_7[1]
)
.maxntid 256
.minnctapersm 1
{
	.reg .pred 	%p<52>;
	.reg .b16 	%rs<39>;
	.reg .b32 	%r<744>;
	.reg .b64 	%rd<29>;
	// demoted variable
	.shared .align 16 .b8 _ZZN3cub18CUB_300001_SM_10006detail10radix_sort31DeviceRadixSortSingleTileKernelINS1_5radix10policy_hubIiNS0_8NullTypeEyE10Policy1000ELNS0_9SortOrderE0EiS6_yNS1_21identity_decomposer_tEEEvPKT1_PSB_PKT2_PSF_T3_iiT4_E12temp_storage[33856];
	ld.param.u64 	%rd5, [_ZN3cub18CUB_300001_SM_10006detail10radix_sort31DeviceRadixSortSingleTileKernelINS1_5radix10policy_hubIiNS0_8NullTypeEyE10Policy1000ELNS0_9SortOrderE0EiS6_yNS1_21identity_decomposer_tEEEvPKT1_PSB_PKT2_PSF_T3_iiT4__param_0];
	ld.param.u64 	%rd3, [_ZN3cub18CUB_300001_SM_10006detail10radix_sort31DeviceRadixSortSingleTileKernelINS1_5radix10policy_hubIiNS0_8NullTypeEyE10Policy1000ELNS0_9SortOrderE0EiS6_yNS1_21identity_decomposer_tEEEvPKT1_PSB_PKT2_PSF_T3_iiT4__param_1];
	ld.param.u64 	%rd4, [_ZN3cub18CUB_300001_SM_10006detail10radix_sort31DeviceRadixSortSingleTileKernelINS1_5radix10policy_hubIiNS0_8NullTypeEyE10Policy1000ELNS0_9SortOrderE0EiS6_yNS1_21identity_decomposer_tEEEvPKT1_PSB_PKT2_PSF_T3_iiT4__param_4];
	ld.param.u32 	%r189, [_ZN3cub18CUB_300001_SM_10006detail10radix_sort31DeviceRadixSortSingleTileKernelINS1_5radix10policy_hubIiNS0_8NullTypeEyE10Policy1000ELNS0_9SortOrderE0EiS6_yNS1_21identity_decomposer_tEEEvPKT1_PSB_PKT2_PSF_T3_iiT4__param_5];
	ld.param.u32 	%r190, [_ZN3cub18CUB_300001_SM_10006detail10radix_sort31DeviceRadixSortSingleTileKernelINS1_5radix10policy_hubIiNS0_8NullTypeEyE10Policy1000ELNS0_9SortOrderE0EiS6_yNS1_21identity_decomposer_tEEEvPKT1_PSB_PKT2_PSF_T3_iiT4__param_6];
	cvta.to.global.u64 	%rd6, %rd5;
	cvt.u32.u64 	%r1, %rd4;
	mov.u32 	%r2, %tid.x;
	mul.lo.s32 	%r3, %r2, 19;
	setp.ge.s32 	%p1, %r3, %r1;
	mul.wide.u32 	%rd7, %r3, 4;
	add.s64 	%rd1, %rd6, %rd7;
	mov.b32 	%r741, -1;
	@%p1 bra 	$L__BB6_2;
	ld.global.u32 	%r192, [%rd1];
	xor.b32  	%r741, %r192, -2147483648;
$L__BB6_2:
	add.s32 	%r194, %r3, 1;
	setp.ge.s32 	%p2, %r194, %r1;
	mov.b32 	%r740, -1;
	@%p2 bra 	$L__BB6_4;
	ld.global.u32 	%r195, [%rd1+4];
	xor.b32  	%r740, %r195, -2147483648;
$L__BB6_4:
	add.s32 	%r197, %r3, 2;
	setp.ge.s32 	%p3, %r197, %r1;
	mov.b32 	%r739, -1;
	@%p3 bra 	$L__BB6_6;
	ld.global.u32 	%r198, [%rd1+8];
	xor.b32  	%r739, %r198, -2147483648;
$L__BB6_6:
	add.s32 	%r200, %r3, 3;
	setp.ge.s32 	%p4, %r200, %r1;
	mov.b32 	%r738, -1;
	@%p4 bra 	$L__BB6_8;
	ld.global.u32 	%r201, [%rd1+12];
	xor.b32  	%r738, %r201, -2147483648;
$L__BB6_8:
	add.s32 	%r203, %r3, 4;
	setp.ge.s32 	%p5, %r203, %r1;
	mov.b32 	%r737, -1;
	@%p5 bra 	$L__BB6_10;
	ld.global.u32 	%r204, [%rd1+16];
	xor.b32  	%r737, %r204, -2147483648;
$L__BB6_10:
	add.s32 	%r206, %r3, 5;
	setp.ge.s32 	%p6, %r206, %r1;
	mov.b32 	%r736, -1;
	@%p6 bra 	$L__BB6_12;
	ld.global.u32 	%r207, [%rd1+20];
	xor.b32  	%r736, %r207, -2147483648;
$L__BB6_12:
	add.s32 	%r209, %r3, 6;
	setp.ge.s32 	%p7, %r209, %r1;
	mov.b32 	%r735, -1;
	@%p7 bra 	$L__BB6_14;
	ld.global.u32 	%r210, [%rd1+24];
	xor.b32  	%r735, %r210, -2147483648;
$L__BB6_14:
	add.s32 	%r212, %r3, 7;
	setp.ge.s32 	%p8, %r212, %r1;
	mov.b32 	%r734, -1;
	@%p8 bra 	$L__BB6_16;
	ld.global.u32 	%r213, [%rd1+28];
	xor.b32  	%r734, %r213, -2147483648;
$L__BB6_16:
	add.s32 	%r215, %r3, 8;
	setp.ge.s32 	%p9, %r215, %r1;
	mov.b32 	%r733, -1;
	@%p9 bra 	$L__BB6_18;
	ld.global.u32 	%r216, [%rd1+32];
	xor.b32  	%r733, %r216, -2147483648;
$L__BB6_18:
	add.s32 	%r218, %r3, 9;
	setp.ge.s32 	%p10, %r218, %r1;
	mov.b32 	%r732, -1;
	@%p10 bra 	$L__BB6_20;
	ld.global.u32 	%r219, [%rd1+36];
	xor.b32  	%r732, %r219, -2147483648;
$L__BB6_20:
	add.s32 	%r221, %r3, 10;
	setp.ge.s32 	%p11, %r221, %r1;
	mov.b32 	%r731, -1;
	@%p11 bra 	$L__BB6_22;
	ld.global.u32 	%r222, [%rd1+40];
	xor.b32  	%r731, %r222, -2147483648;
$L__BB6_22:
	add.s32 	%r224, %r3, 11;
	setp.ge.s32 	%p12, %r224, %r1;
	mov.b32 	%r730, -1;
	@%p12 bra 	$L__BB6_24;
	ld.global.u32 	%r225, [%rd1+44];
	xor.b32  	%r730, %r225, -2147483648;
$L__BB6_24:
	add.s32 	%r227, %r3, 12;
	setp.ge.s32 	%p13, %r227, %r1;
	mov.b32 	%r729, -1;
	@%p13 bra 	$L__BB6_26;
	ld.global.u32 	%r228, [%rd1+48];
	xor.b32  	%r729, %r228, -2147483648;
$L__BB6_26:
	add.s32 	%r230, %r3, 13;
	setp.ge.s32 	%p14, %r230, %r1;
	mov.b32 	%r728, -1;
	@%p14 bra 	$L__BB6_28;
	ld.global.u32 	%r231, [%rd1+52];
	xor.b32  	%r728, %r231, -2147483648;
$L__BB6_28:
	add.s32 	%r233, %r3, 14;
	setp.ge.s32 	%p15, %r233, %r1;
	mov.b32 	%r727, -1;
	@%p15 bra 	$L__BB6_30;
	ld.global.u32 	%r234, [%rd1+56];
	xor.b32  	%r727, %r234, -2147483648;
$L__BB6_30:
	add.s32 	%r236, %r3, 15;
	setp.ge.s32 	%p16, %r236, %r1;
	mov.b32 	%r726, -1;
	@%p16 bra 	$L__BB6_32;
	ld.global.u32 	%r237, [%rd1+60];
	xor.b32  	%r726, %r237, -2147483648;
$L__BB6_32:
	add.s32 	%r239, %r3, 16;
	setp.ge.s32 	%p17, %r239, %r1;
	mov.b32 	%r725, -1;
	@%p17 bra 	$L__BB6_34;
	ld.global.u32 	%r240, [%rd1+64];
	xor.b32  	%r725, %r240, -2147483648;
$L__BB6_34:
	add.s32 	%r242, %r3, 17;
	setp.ge.s32 	%p18, %r242, %r1;
	mov.b32 	%r724, -1;
	@%p18 bra 	$L__BB6_36;
	ld.global.u32 	%r243, [%rd1+68];
	xor.b32  	%r724, %r243, -2147483648;
$L__BB6_36:
	add.s32 	%r245, %r3, 18;
	setp.ge.s32 	%p19, %r245, %r1;
	mov.b32 	%r723, -1;
	@%p19 bra 	$L__BB6_38;
	ld.global.u32 	%r246, [%rd1+72];
	xor.b32  	%r723, %r246, -2147483648;
$L__BB6_38:
	bar.sync 	0;
	shr.u32 	%r42, %r2, 5;
	shl.b32 	%r248, %r2, 2;
	mov.u32 	%r249, _ZZN3cub18CUB_300001_SM_10006detail10radix_sort31DeviceRadixSortSingleTileKernelINS1_5radix10policy_hubIiNS0_8NullTypeEyE10Policy1000ELNS0_9SortOrderE0EiS6_yNS1_21identity_decomposer_tEEEvPKT1_PSB_PKT2_PSF_T3_iiT4_E12temp_storage;
	add.s32 	%r43, %r249, %r248;
	shl.b32 	%r250, %r2, 7;
	add.s32 	%r44, %r43, %r250;
	shl.b32 	%r251, %r42, 2;
	add.s32 	%r252, %r249, %r251;
	add.s32 	%r45, %r252, 33792;
	mad.lo.s32 	%r46, %r2, -56, %r44;
	add.s32 	%r722, %r189, 6;
	sub.s32 	%r721, %r190, %r189;
$L__BB6_39:
	add.s32 	%r312, %r722, -6;
	min.s32 	%r255, %r721, 6;
	mov.b32 	%r341, 0;
	st.shared.u32 	[%r43], %r341;
	st.shared.u32 	[%r43+1024], %r341;
	st.shared.u32 	[%r43+2048], %r341;
	st.shared.u32 	[%r43+3072], %r341;
	st.shared.u32 	[%r43+4096], %r341;
	st.shared.u32 	[%r43+5120], %r341;
	st.shared.u32 	[%r43+6144], %r341;
	st.shared.u32 	[%r43+7168], %r341;
	st.shared.u32 	[%r43+8192], %r341;
	st.shared.u32 	[%r43+9216], %r341;
	st.shared.u32 	[%r43+10240], %r341;
	st.shared.u32 	[%r43+11264], %r341;
	st.shared.u32 	[%r43+12288], %r341;
	st.shared.u32 	[%r43+13312], %r341;
	st.shared.u32 	[%r43+14336], %r341;
	st.shared.u32 	[%r43+15360], %r341;
	st.shared.u32 	[%r43+16384], %r341;
	st.shared.u32 	[%r43+17408], %r341;
	st.shared.u32 	[%r43+18432], %r341;
	st.shared.u32 	[%r43+19456], %r341;
	st.shared.u32 	[%r43+20480], %r341;
	st.shared.u32 	[%r43+21504], %r341;
	st.shared.u32 	[%r43+22528], %r341;
	st.shared.u32 	[%r43+23552], %r341;
	st.shared.u32 	[%r43+24576], %r341;
	st.shared.u32 	[%r43+25600], %r341;
	st.shared.u32 	[%r43+26624], %r341;
	st.shared.u32 	[%r43+27648], %r341;
	st.shared.u32 	[%r43+28672], %r341;
	st.shared.u32 	[%r43+29696], %r341;
	st.shared.u32 	[%r43+30720], %r341;
	st.shared.u32 	[%r43+31744], %r341;
	st.shared.u32 	[%r43+32768], %r341;
	// begin inline asm
	bmsk.clamp.b32 %r253, %r341, %r255;
	// end inline asm
	// begin inline asm
	shr.b32 %r256, %r741, %r312;
	// end inline asm
	and.b32  	%r344, %r253, %r256;
	shl.b32 	%r345, %r344, 10;
	and.b32  	%r346, %r345, 31744;
	add.s32 	%r347, %r43, %r346;
	shr.u32 	%r348, %r344, 4;
	and.b32  	%r349, %r348, 268435454;
	add.s32 	%r71, %r347, %r349;
	ld.shared.u16 	%rs1, [%r71];
	add.s16 	%rs20, %rs1, 1;
	st.shared.u16 	[%r71], %rs20;
	// begin inline asm
	shr.b32 %r259, %r740, %r312;
	// end inline asm
	and.b32  	%r350, %r253, %r259;
	shl.b32 	%r351, %r350, 10;
	and.b32  	%r352, %r351, 31744;
	add.s32 	%r353, %r43, %r352;
	shr.u32 	%r354, %r350, 4;
	and.b32  	%r355, %r354, 268435454;
	add.s32 	%r72, %r353, %r355;
	ld.shared.u16 	%rs2, [%r72];
	add.s16 	%rs21, %rs2, 1;
	st.shared.u16 	[%r72], %rs21;
	// begin inline asm
	shr.b32 %r262, %r739, %r312;
	// end inline asm
	and.b32  	%r356, %r253, %r262;
	shl.b32 	%r357, %r356, 10;
	and.b32  	%r358, %r357, 31744;
	add.s32 	%r359, %r43, %r358;
	shr.u32 	%r360, %r356, 4;
	and.b32  	%r361, %r360, 268435454;
	add.s32 	%r73, %r359, %r361;
	ld.shared.u16 	%rs3, [%r73];
	add.s16 	%rs22, %rs3, 1;
	st.shared.u16 	[%r73], %rs22;
	// begin inline asm
	shr.b32 %r265, %r738, %r312;
	// end inline asm
	and.b32  	%r362, %r253, %r265;
	shl.b32 	%r363, %r362, 10;
	and.b32  	%r364, %r363, 31744;
	add.s32 	%r365, %r43, %r364;
	shr.u32 	%r366, %r362, 4;
	and.b32  	%r367, %r366, 268435454;
	add.s32 	%r74, %r365, %r367;
	ld.shared.u16 	%rs4, [%r74];
	add.s16 	%rs23, %rs4, 1;
	st.shared.u16 	[%r74], %rs23;
	// begin inline asm
	shr.b32 %r268, %r737, %r312;
	// end inline asm
	and.b32  	%r368, %r253, %r268;
	shl.b32 	%r369, %r368, 10;
	and.b32  	%r370, %r369, 31744;
	add.s32 	%r371, %r43, %r370;
	shr.u32 	%r372, %r368, 4;
	and.b32  	%r373, %r372, 268435454;
	add.s32 	%r75, %r371, %r373;
	ld.shared.u16 	%rs5, [%r75];
	add.s16 	%rs24, %rs5, 1;
	st.shared.u16 	[%r75], %rs24;
	// begin inline asm
	shr.b32 %r271, %r736, %r312;
	// end inline asm
	and.b32  	%r374, %r253, %r271;
	shl.b32 	%r375, %r374, 10;
	and.b32  	%r376, %r375, 31744;
	add.s32 	%r377, %r43, %r376;
	shr.u32 	%r378, %r374, 4;
	and.b32  	%r379, %r378, 268435454;
	add.s32 	%r76, %r377, %r379;
	ld.shared.u16 	%rs6, [%r76];
	add.s16 	%rs25, %rs6, 1;
	st.shared.u16 	[%r76], %rs25;
	// begin inline asm
	shr.b32 %r274, %r735, %r312;
	// end inline asm
	and.b32  	%r380, %r253, %r274;
	shl.b32 	%r381, %r380, 10;
	and.b32  	%r382, %r381, 31744;
	add.s32 	%r383, %r43, %r382;
	shr.u32 	%r384, %r380, 4;
	and.b32  	%r385, %r384, 268435454;
	add.s32 	%r77, %r383, %r385;
	ld.shared.u16 	%rs7, [%r77];
	add.s16 	%rs26, %rs7, 1;
	st.shared.u16 	[%r77], %rs26;
	// begin inline asm
	shr.b32 %r277, %r734, %r312;
	// end inline asm
	and.b32  	%r386, %r253, %r277;
	shl.b32 	%r387, %r386, 10;
	and.b32  	%r388, %r387, 31744;
	add.s32 	%r389, %r43, %r388;
	shr.u32 	%r390, %r386, 4;
	and.b32  	%r391, %r390, 268435454;
	add.s32 	%r78, %r389, %r391;
	ld.shared.u16 	%rs8, [%r78];
	add.s16 	%rs27, %rs8, 1;
	st.shared.u16 	[%r78], %rs27;
	// begin inline asm
	shr.b32 %r280, %r733, %r312;
	// end inline asm
	and.b32  	%r392, %r253, %r280;
	shl.b32 	%r393, %r392, 10;
	and.b32  	%r394, %r393, 31744;
	add.s32 	%r395, %r43, %r394;
	shr.u32 	%r396, %r392, 4;
	and.b32  	%r397, %r396, 268435454;
	add.s32 	%r79, %r395, %r397;
	ld.shared.u16 	%rs9, [%r79];
	add.s16 	%rs28, %rs9, 1;
	st.shared.u16 	[%r79], %rs28;
	// begin inline asm
	shr.b32 %r283, %r732, %r312;
	// end inline asm
	and.b32  	%r398, %r253, %r283;
	shl.b32 	%r399, %r398, 10;
	and.b32  	%r400, %r399, 31744;
	add.s32 	%r401, %r43, %r400;
	shr.u32 	%r402, %r398, 4;
	and.b32  	%r403, %r402, 268435454;
	add.s32 	%r80, %r401, %r403;
	ld.shared.u16 	%rs10, [%r80];
	add.s16 	%rs29, %rs10, 1;
	st.shared.u16 	[%r80], %rs29;
	// begin inline asm
	shr.b32 %r286, %r731, %r312;
	// end inline asm
	and.b32  	%r404, %r253, %r286;
	shl.b32 	%r405, %r404, 10;
	and.b32  	%r406, %r405, 31744;
	add.s32 	%r407, %r43, %r406;
	shr.u32 	%r408, %r404, 4;
	and.b32  	%r409, %r408, 268435454;
	add.s32 	%r81, %r407, %r409;
	ld.shared.u16 	%rs11, [%r81];
	add.s16 	%rs30, %rs11, 1;
	st.shared.u16 	[%r81], %rs30;
	// begin inline asm
	shr.b32 %r289, %r730, %r312;
	// end inline asm
	and.b32  	%r410, %r253, %r289;
	shl.b32 	%r411, %r410, 10;
	and.b32  	%r412, %r411, 31744;
	add.s32 	%r413, %r43, %r412;
	shr.u32 	%r414, %r410, 4;
	and.b32  	%r415, %r414, 268435454;
	add.s32 	%r82, %r413, %r415;
	ld.shared.u16 	%rs12, [%r82];
	add.s16 	%rs31, %rs12, 1;
	st.shared.u16 	[%r82], %rs31;
	// begin inline asm
	shr.b32 %r292, %r729, %r312;
	// end inline asm
	and.b32  	%r416, %r253, %r292;
	shl.b32 	%r417, %r416, 10;
	and.b32  	%r418, %r417, 31744;
	add.s32 	%r419, %r43, %r418;
	shr.u32 	%r420, %r416, 4;
	and.b32  	%r421, %r420, 268435454;
	add.s32 	%r83, %r419, %r421;
	ld.shared.u16 	%rs13, [%r83];
	add.s16 	%rs32, %rs13, 1;
	st.shared.u16 	[%r83], %rs32;
	// begin inline asm
	shr.b32 %r295, %r728, %r312;
	// end inline asm
	and.b32  	%r422, %r253, %r295;
	shl.b32 	%r423, %r422, 10;
	and.b32  	%r424, %r423, 31744;
	add.s32 	%r425, %r43, %r424;
	shr.u32 	%r426, %r422, 4;
	and.b32  	%r427, %r426, 268435454;
	add.s32 	%r84, %r425, %r427;
	ld.shared.u16 	%rs14, [%r84];
	add.s16 	%rs33, %rs14, 1;
	st.shared.u16 	[%r84], %rs33;
	// begin inline asm
	shr.b32 %r298, %r727, %r312;
	// end inline asm
	and.b32  	%r428, %r253, %r298;
	shl.b32 	%r429, %r428, 10;
	and.b32  	%r430, %r429, 31744;
	add.s32 	%r431, %r43, %r430;
	shr.u32 	%r432, %r428, 4;
	and.b32  	%r433, %r432, 268435454;
	add.s32 	%r85, %r431, %r433;
	ld.shared.u16 	%rs15, [%r85];
	add.s16 	%rs34, %rs15, 1;
	st.shared.u16 	[%r85], %rs34;
	// begin inline asm
	shr.b32 %r301, %r726, %r312;
	// end inline asm
	and.b32  	%r434, %r253, %r301;
	shl.b32 	%r435, %r434, 10;
	and.b32  	%r436, %r435, 31744;
	add.s32 	%r437, %r43, %r436;
	shr.u32 	%r438, %r434, 4;
	and.b32  	%r439, %r438, 268435454;
	add.s32 	%r86, %r437, %r439;
	ld.shared.u16 	%rs16, [%r86];
	add.s16 	%rs35, %rs16, 1;
	st.shared.u16 	[%r86], %rs35;
	// begin inline asm
	shr.b32 %r304, %r725, %r312;
	// end inline asm
	and.b32  	%r440, %r253, %r304;
	shl.b32 	%r441, %r440, 10;
	and.b32  	%r442, %r441, 31744;
	add.s32 	%r443, %r43, %r442;
	shr.u32 	%r444, %r440, 4;
	and.b32  	%r445, %r444, 268435454;
	add.s32 	%r87, %r443, %r445;
	ld.shared.u16 	%rs17, [%r87];
	add.s16 	%rs36, %rs17, 1;
	st.shared.u16 	[%r87], %rs36;
	// begin inline asm
	shr.b32 %r307, %r724, %r312;
	// end inline asm
	and.b32  	%r446, %r253, %r307;
	shl.b32 	%r447, %r446, 10;
	and.b32  	%r448, %r447, 31744;
	add.s32 	%r449, %r43, %r448;
	shr.u32 	%r450, %r446, 4;
	and.b32  	%r451, %r450, 268435454;
	add.s32 	%r88, %r449, %r451;
	ld.shared.u16 	%rs18, [%r88];
	add.s16 	%rs37, %rs18, 1;
	st.shared.u16 	[%r88], %rs37;
	// begin inline asm
	shr.b32 %r310, %r723, %r312;
	// end inline asm
	and.b32  	%r452, %r253, %r310;
	shl.b32 	%r453, %r452, 10;
	and.b32  	%r454, %r453, 31744;
	add.s32 	%r455, %r43, %r454;
	shr.u32 	%r456, %r452, 4;
	and.b32  	%r457, %r456, 268435454;
	add.s32 	%r89, %r455, %r457;
	ld.shared.u16 	%rs19, [%r89];
	add.s16 	%rs38, %rs19, 1;
	st.shared.u16 	[%r89], %rs38;
	bar.sync 	0;
	ld.shared.u32 	%r90, [%r44];
	ld.shared.u32 	%r458, [%r44+4];
	ld.shared.u32 	%r459, [%r44+8];
	ld.shared.u32 	%r460, [%r44+12];
	ld.shared.u32 	%r461, [%r44+16];
	ld.shared.u32 	%r462, [%r44+20];
	ld.shared.u32 	%r463, [%r44+24];
	ld.shared.u32 	%r464, [%r44+28];
	ld.shared.u32 	%r465, [%r44+32];
	ld.shared.u32 	%r466, [%r44+36];
	ld.shared.u32 	%r467, [%r44+40];
	ld.shared.u32 	%r468, [%r44+44];
	ld.shared.u32 	%r469, [%r44+48];
	ld.shared.u32 	%r470, [%r44+52];
	ld.shared.u32 	%r471, [%r44+56];
	ld.shared.u32 	%r472, [%r44+60];
	ld.shared.u32 	%r473, [%r44+64];
	ld.shared.u32 	%r474, [%r44+68];
	ld.shared.u32 	%r475, [%r44+72];
	ld.shared.u32 	%r476, [%r44+76];
	ld.shared.u32 	%r477, [%r44+80];
	ld.shared.u32 	%r478, [%r44+84];
	ld.shared.u32 	%r479, [%r44+88];
	ld.shared.u32 	%r480, [%r44+92];
	ld.shared.u32 	%r481, [%r44+96];
	ld.shared.u32 	%r482, [%r44+100];
	ld.shared.u32 	%r483, [%r44+104];
	ld.shared.u32 	%r484, [%r44+108];
	ld.shared.u32 	%r485, [%r44+112];
	ld.shared.u32 	%r486, [%r44+116];
	ld.shared.u32 	%r487, [%r44+120];
	ld.shared.u32 	%r488, [%r44+124];
	ld.shared.u32 	%r489, [%r44+128];
	add.s32 	%r91, %r458, %r90;
	add.s32 	%r92, %r459, %r91;
	add.s32 	%r93, %r460, %r92;
	add.s32 	%r94, %r461, %r93;
	add.s32 	%r95, %r462, %r94;
	add.s32 	%r96, %r463, %r95;
	add.s32 	%r97, %r464, %r96;
	add.s32 	%r98, %r465, %r97;
	add.s32 	%r99, %r466, %r98;
	add.s32 	%r100, %r467, %r99;
	add.s32 	%r101, %r468, %r100;
	add.s32 	%r102, %r469, %r101;
	add.s32 	%r103, %r470, %r102;
	add.s32 	%r104, %r471, %r103;
	add.s32 	%r105, %r472, %r104;
	add.s32 	%r106, %r473, %r105;
	add.s32 	%r107, %r474, %r106;
	add.s32 	%r108, %r475, %r107;
	add.s32 	%r109, %r476, %r108;
	add.s32 	%r110, %r477, %r109;
	add.s32 	%r111, %r478, %r110;
	add.s32 	%r112, %r479, %r111;
	add.s32 	%r113, %r480, %r112;
	add.s32 	%r114, %r481, %r113;
	add.s32 	%r115, %r482, %r114;
	add.s32 	%r116, %r483, %r115;
	add.s32 	%r117, %r484, %r116;
	add.s32 	%r118, %r485, %r117;
	add.s32 	%r119, %r486, %r118;
	add.s32 	%r120, %r487, %r119;
	add.s32 	%r121, %r488, %r120;
	add.s32 	%r318, %r489, %r121;
	// begin inline asm
	mov.u32 %r313, %laneid;
	// end inline asm
	mov.b32 	%r316, 1;
	mov.b32 	%r343, -1;
	// begin inline asm
	{  .reg .u32 r0;  .reg .pred p;  shfl.sync.up.b32 r0|p, %r318, %r316, %r341, %r343;  @p add.u32 r0, r0, %r318;  mov.u32 %r314, r0;}
	// end inline asm
	mov.b32 	%r322, 2;
	// begin inline asm
	{  .reg .u32 r0;  .reg .pred p;  shfl.sync.up.b32 r0|p, %r314, %r322, %r341, %r343;  @p add.u32 r0, r0, %r314;  mov.u32 %r320, r0;}
	// end inline asm
	mov.b32 	%r328, 4;
	// begin inline asm
	{  .reg .u32 r0;  .reg .pred p;  shfl.sync.up.b32 r0|p, %r320, %r328, %r341, %r343;  @p add.u32 r0, r0, %r320;  mov.u32 %r326, r0;}
	// end inline asm
	mov.b32 	%r334, 8;
	// begin inline asm
	{  .reg .u32 r0;  .reg .pred p;  shfl.sync.up.b32 r0|p, %r326, %r334, %r341, %r343;  @p add.u32 r0, r0, %r326;  mov.u32 %r332, r0;}
	// end inline asm
	mov.b32 	%r340, 16;
	// begin inline asm
	{  .reg .u32 r0;  .reg .pred p;  shfl.sync.up.b32 r0|p, %r332, %r340, %r341, %r343;  @p add.u32 r0, r0, %r332;  mov.u32 %r338, r0;}
	// end inline asm
	setp.ne.s32 	%p20, %r313, 31;
	@%p20 bra 	$L__BB6_41;
	st.shared.u32 	[%r45], %r338;
$L__BB6_41:
	sub.s32 	%r490, %r338, %r318;
	setp.gt.u32 	%p21, %r2, 31;
	setp.eq.s32 	%p22, %r42, 7;
	setp.eq.s32 	%p23, %r42, 6;
	setp.eq.s32 	%p24, %r42, 5;
	setp.eq.s32 	%p25, %r42, 4;
	setp.eq.s32 	%p26, %r42, 3;
	setp.eq.s32 	%p27, %r42, 2;
	setp.eq.s32 	%p28, %r42, 1;
	bar.sync 	0;
	ld.shared.v4.u32 	{%r491, %r492, %r493, %r494}, [_ZZN3cub18CUB_300001_SM_10006detail10radix_sort31DeviceRadixSortSingleTileKernelINS1_5radix10policy_hubIiNS0_8NullTypeEyE10Policy1000ELNS0_9SortOrderE0EiS6_yNS1_21identity_decomposer_tEEEvPKT1_PSB_PKT2_PSF_T3_iiT4_E12temp_storage+33792];
	selp.b32 	%r495, %r491, %r742, %p28;
	add.s32 	%r496, %r492, %r491;
	selp.b32 	%r497, %r496, %r495, %p27;
	add.s32 	%r498, %r496, %r493;
	selp.b32 	%r499, %r498, %r497, %p26;
	add.s32 	%r500, %r498, %r494;
	selp.b32 	%r501, %r500, %r499, %p25;
	ld.shared.v4.u32 	{%r502, %r503, %r504, %r505}, [_ZZN3cub18CUB_300001_SM_10006detail10radix_sort31DeviceRadixSortSingleTileKernelINS1_5radix10policy_hubIiNS0_8NullTypeEyE10Policy1000ELNS0_9SortOrderE0EiS6_yNS1_21identity_decomposer_tEEEvPKT1_PSB_PKT2_PSF_T3_iiT4_E12temp_storage+33808];
	add.s32 	%r506, %r500, %r502;
	selp.b32 	%r507, %r506, %r501, %p24;
	add.s32 	%r508, %r506, %r503;
	selp.b32 	%r509, %r508, %r507, %p23;
	add.s32 	%r510, %r508, %r504;
	selp.b32 	%r742, %r510, %r509, %p22;
	add.s32 	%r126, %r510, %r505;
	setp.ne.s32 	%p29, %r313, 0;
	selp.b32 	%r511, %r490, 0, %p29;
	add.s32 	%r512, %r742, %r511;
	or.pred  	%p30, %p21, %p29;
	selp.b32 	%r743, %r512, %r490, %p21;
	@%p30 bra 	$L__BB6_43;
	shl.b32 	%r743, %r126, 16;
	st.shared.u32 	[_ZZN3cub18CUB_300001_SM_10006detail10radix_sort31DeviceRadixSortSingleTileKernelINS1_5radix10policy_hubIiNS0_8NullTypeEyE10Policy1000ELNS0_9SortOrderE0EiS6_yNS1_21identity_decomposer_tEEEvPKT1_PSB_PKT2_PSF_T3_iiT4_E12temp_storage+33832], %r743;
$L__BB6_43:
	setp.eq.s32 	%p31, %r2, 0;
	bar.sync 	0;
	ld.shared.u32 	%r513, [_ZZN3cub18CUB_300001_SM_10006detail10radix_sort31DeviceRadixSortSingleTileKernelINS1_5radix10policy_hubIiNS0_8NullTypeEyE10Policy1000ELNS0_9SortOrderE0EiS6_yNS1_21identity_decomposer_tEEEvPKT1_PSB_PKT2_PSF_T3_iiT4_E12temp_storage+33832];
	selp.b32 	%r514, 0, %r513, %p31;
	add.s32 	%r515, %r743, %r514;
	add.s32 	%r516, %r90, %r515;
	add.s32 	%r517, %r91, %r515;
	add.s32 	%r518, %r92, %r515;
	add.s32 	%r519, %r93, %r515;
	add.s32 	%r520, %r94, %r515;
	add.s32 	%r521, %r95, %r515;
	add.s32 	%r522, %r96, %r515;
	add.s32 	%r523, %r97, %r515;
	add.s32 	%r524, %r98, %r515;
	add.s32 	%r525, %r99, %r515;
	add.s32 	%r526, %r100, %r515;
	add.s32 	%r527, %r101, %r515;
	add.s32 	%r528, %r102, %r515;
	add.s32 	%r529, %r103, %r515;
	add.s32 	%r530, %r104, %r515;
	add.s32 	%r531, %r105, %r515;
	add.s32 	%r532, %r106, %r515;
	add.s32 	%r533, %r107, %r515;
	add.s32 	%r534, %r108, %r515;
	add.s32 	%r535, %r109, %r515;
	add.s32 	%r536, %r110, %r515;
	add.s32 	%r537, %r111, %r515;
	add.s32 	%r538, %r112, %r515;
	add.s32 	%r539, %r113, %r515;
	add.s32 	%r540, %r114, %r515;
	add.s32 	%r541, %r115, %r515;
	add.s32 	%r542, %r116, %r515;
	add.s32 	%r543, %r117, %r515;
	add.s32 	%r544, %r118, %r515;
	add.s32 	%r545, %r119, %r515;
	add.s32 	%r546, %r120, %r515;
	add.s32 	%r547, %r121, %r515;
	st.shared.u32 	[%r44], %r515;
	st.shared.u32 	[%r44+4], %r516;
	st.shared.u32 	[%r44+8], %r517;
	st.shared.u32 	[%r44+12], %r518;
	st.shared.u32 	[%r44+16], %r519;
	st.shared.u32 	[%r44+20], %r520;
	st.shared.u32 	[%r44+24], %r521;
	st.shared.u32 	[%r44+28], %r522;
	st.shared.u32 	[%r44+32], %r523;
	st.shared.u32 	[%r44+36], %r524;
	st.shared.u32 	[%r44+40], %r525;
	st.shared.u32 	[%r44+44], %r526;
	st.shared.u32 	[%r44+48], %r527;
	st.shared.u32 	[%r44+52], %r528;
	st.shared.u32 	[%r44+56], %r529;
	st.shared.u32 	[%r44+60], %r530;
	st.shared.u32 	[%r44+64], %r531;
	st.shared.u32 	[%r44+68], %r532;
	st.shared.u32 	[%r44+72], %r533;
	st.shared.u32 	[%r44+76], %r534;
	st.shared.u32 	[%r44+80], %r535;
	st.shared.u32 	[%r44+84], %r536;
	st.shared.u32 	[%r44+88], %r537;
	st.shared.u32 	[%r44+92], %r538;
	st.shared.u32 	[%r44+96], %r539;
	st.shared.u32 	[%r44+100], %r540;
	st.shared.u32 	[%r44+104], %r541;
	st.shared.u32 	[%r44+108], %r542;
	st.shared.u32 	[%r44+112], %r543;
	st.shared.u32 	[%r44+116], %r544;
	st.shared.u32 	[%r44+120], %r545;
	st.shared.u32 	[%r44+124], %r546;
	st.shared.u32 	[%r44+128], %r547;
	bar.sync 	0;
	cvt.u32.u16 	%r548, %rs1;
	ld.shared.u16 	%r549, [%r71];
	add.s32 	%r130, %r549, %r548;
	cvt.u32.u16 	%r550, %rs2;
	ld.shared.u16 	%r551, [%r72];
	add.s32 	%r131, %r551, %r550;
	cvt.u32.u16 	%r552, %rs3;
	ld.shared.u16 	%r553, [%r73];
	add.s32 	%r132, %r553, %r552;
	cvt.u32.u16 	%r554, %rs4;
	ld.shared.u16 	%r555, [%r74];
	add.s32 	%r133, %r555, %r554;
	cvt.u32.u16 	%r556, %rs5;
	ld.shared.u16 	%r557, [%r75];
	add.s32 	%r134, %r557, %r556;
	cvt.u32.u16 	%r558, %rs6;
	ld.shared.u16 	%r559, [%r76];
	add.s32 	%r135, %r559, %r558;
	cvt.u32.u16 	%r560, %rs7;
	ld.shared.u16 	%r561, [%r77];
	add.s32 	%r136, %r561, %r560;
	cvt.u32.u16 	%r562, %rs8;
	ld.shared.u16 	%r563, [%r78];
	add.s32 	%r137, %r563, %r562;
	cvt.u32.u16 	%r564, %rs9;
	ld.shared.u16 	%r565, [%r79];
	add.s32 	%r138, %r565, %r564;
	cvt.u32.u16 	%r566, %rs10;
	ld.shared.u16 	%r567, [%r80];
	add.s32 	%r139, %r567, %r566;
	cvt.u32.u16 	%r568, %rs11;
	ld.shared.u16 	%r569, [%r81];
	add.s32 	%r140, %r569, %r568;
	cvt.u32.u16 	%r570, %rs12;
	ld.shared.u16 	%r571, [%r82];
	add.s32 	%r141, %r571, %r570;
	cvt.u32.u16 	%r572, %rs13;
	ld.shared.u16 	%r573, [%r83];
	add.s32 	%r142, %r573, %r572;
	cvt.u32.u16 	%r574, %rs14;
	ld.shared.u16 	%r575, [%r84];
	add.s32 	%r143, %r575, %r574;
	cvt.u32.u16 	%r576, %rs15;
	ld.shared.u16 	%r577, [%r85];
	add.s32 	%r144, %r577, %r576;
	cvt.u32.u16 	%r578, %rs16;
	ld.shared.u16 	%r579, [%r86];
	add.s32 	%r145, %r579, %r578;
	cvt.u32.u16 	%r580, %rs17;
	ld.shared.u16 	%r581, [%r87];
	add.s32 	%r146, %r581, %r580;
	cvt.u32.u16 	%r582, %rs18;
	ld.shared.u16 	%r583, [%r88];
	add.s32 	%r147, %r583, %r582;
	cvt.u32.u16 	%r584, %rs19;
	ld.shared.u16 	%r585, [%r89];
	add.s32 	%r148, %r585, %r584;
	bar.sync 	0;
	setp.lt.s32 	%p32, %r722, %r190;
	@%p32 bra 	$L__BB6_83;
	cvt.u64.u32 	%rd8, %r2;
	shl.b32 	%r586, %r130, 2;
	mov.u32 	%r587, _ZZN3cub18CUB_300001_SM_10006detail10radix_sort31DeviceRadixSortSingleTileKernelINS1_5radix10policy_hubIiNS0_8NullTypeEyE10Policy1000ELNS0_9SortOrderE0EiS6_yNS1_21identity_decomposer_tEEEvPKT1_PSB_PKT2_PSF_T3_iiT4_E12temp_storage;
	add.s32 	%r588, %r587, %r586;
	st.shared.u32 	[%r588], %r741;
	shl.b32 	%r589, %r131, 2;
	add.s32 	%r590, %r587, %r589;
	st.shared.u32 	[%r590], %r740;
	shl.b32 	%r591, %r132, 2;
	add.s32 	%r592, %r587, %r591;
	st.shared.u32 	[%r592], %r739;
	shl.b32 	%r593, %r133, 2;
	add.s32 	%r594, %r587, %r593;
	st.shared.u32 	[%r594], %r738;
	shl.b32 	%r595, %r134, 2;
	add.s32 	%r596, %r587, %r595;
	st.shared.u32 	[%r596], %r737;
	shl.b32 	%r597, %r135, 2;
	add.s32 	%r598, %r587, %r597;
	st.shared.u32 	[%r598], %r736;
	shl.b32 	%r599, %r136, 2;
	add.s32 	%r600, %r587, %r599;
	st.shared.u32 	[%r600], %r735;
	shl.b32 	%r601, %r137, 2;
	add.s32 	%r602, %r587, %r601;
	st.shared.u32 	[%r602], %r734;
	shl.b32 	%r603, %r138, 2;
	add.s32 	%r604, %r587, %r603;
	st.shared.u32 	[%r604], %r733;
	shl.b32 	%r605, %r139, 2;
	add.s32 	%r606, %r587, %r605;
	st.shared.u32 	[%r606], %r732;
	shl.b32 	%r607, %r140, 2;
	add.s32 	%r608, %r587, %r607;
	st.shared.u32 	[%r608], %r731;
	shl.b32 	%r609, %r141, 2;
	add.s32 	%r610, %r587, %r609;
	st.shared.u32 	[%r610], %r730;
	shl.b32 	%r611, %r142, 2;
	add.s32 	%r612, %r587, %r611;
	st.shared.u32 	[%r612], %r729;
	shl.b32 	%r613, %r143, 2;
	add.s32 	%r614, %r587, %r613;
	st.shared.u32 	[%r614], %r728;
	shl.b32 	%r615, %r144, 2;
	add.s32 	%r616, %r587, %r615;
	st.shared.u32 	[%r616], %r727;
	shl.b32 	%r617, %r145, 2;
	add.s32 	%r618, %r587, %r617;
	st.shared.u32 	[%r618], %r726;
	shl.b32 	%r619, %r146, 2;
	add.s32 	%r620, %r587, %r619;
	st.shared.u32 	[%r620], %r725;
	shl.b32 	%r621, %r147, 2;
	add.s32 	%r622, %r587, %r621;
	st.shared.u32 	[%r622], %r724;
	shl.b32 	%r623, %r148, 2;
	add.s32 	%r624, %r587, %r623;
	st.shared.u32 	[%r624], %r723;
	bar.sync 	0;
	mad.lo.s32 	%r149, %r2, -72, %r46;
	ld.shared.u32 	%r150, [%r149+1024];
	ld.shared.u32 	%r151, [%r149+2048];
	ld.shared.u32 	%r152, [%r149+3072];
	ld.shared.u32 	%r153, [%r149+4096];
	ld.shared.u32 	%r154, [%r149+5120];
	ld.shared.u32 	%r155, [%r149+6144];
	ld.shared.u32 	%r156, [%r149+7168];
	ld.shared.u32 	%r157, [%r149+8192];
	ld.shared.u32 	%r158, [%r149+9216];
	ld.shared.u32 	%r159, [%r149+10240];
	ld.shared.u32 	%r160, [%r149+11264];
	ld.shared.u32 	%r161, [%r149+12288];
	ld.shared.u32 	%r162, [%r149+13312];
	ld.shared.u32 	%r163, [%r149+14336];
	ld.shared.u32 	%r164, [%r149+15360];
	ld.shared.u32 	%r165, [%r149+16384];
	ld.shared.u32 	%r166, [%r149+17408];
	ld.shared.u32 	%r167, [%r149+18432];
	setp.gt.u64 	%p33, %rd4, %rd8;
	cvta.to.global.u64 	%rd9, %rd3;
	mul.wide.u32 	%rd10, %r2, 4;
	add.s64 	%rd2, %rd9, %rd10;
	@%p33 bra 	$L__BB6_45;
	bra.uni 	$L__BB6_46;
$L__BB6_45:
	ld.shared.u32 	%r625, [%r149];
	xor.b32  	%r626, %r625, -2147483648;
	st.global.u32 	[%rd2], %r626;
$L__BB6_46:
	add.s32 	%r627, %r2, 256;
	cvt.u64.u32 	%rd11, %r627;
	setp.le.u64 	%p34, %rd4, %rd11;
	@%p34 bra 	$L__BB6_48;
	xor.b32  	%r628, %r150, -2147483648;
	st.global.u32 	[%rd2+1024], %r628;
$L__BB6_48:
	add.s32 	%r629, %r2, 512;
	cvt.u64.u32 	%rd12, %r629;
	setp.le.u64 	%p35, %rd4, %rd12;
	@%p35 bra 	$L__BB6_50;
	xor.b32  	%r630, %r151, -2147483648;
	st.global.u32 	[%rd2+2048], %r630;
$L__BB6_50:
	add.s32 	%r631, %r2, 768;
	cvt.u64.u32 	%rd13, %r631;
	setp.le.u64 	%p36, %rd4, %rd13;
	@%p36 bra 	$L__BB6_52;
	xor.b32  	%r632, %r152, -2147483648;
	st.global.u32 	[%rd2+3072], %r632;
$L__BB6_52:
	or.b32  	%r633, %r2, 1024;
	cvt.u64.u32 	%rd14, %r633;
	setp.le.u64 	%p37, %rd4, %rd14;
	@%p37 bra 	$L__BB6_54;
	xor.b32  	%r634, %r153, -2147483648;
	st.global.u32 	[%rd2+4096], %r634;
$L__BB6_54:
	add.s32 	%r635, %r2, 1280;
	cvt.u64.u32 	%rd15, %r635;
	setp.le.u64 	%p38, %rd4, %rd15;
	@%p38 bra 	$L__BB6_56;
	xor.b32  	%r636, %r154, -2147483648;
	st.global.u32 	[%rd2+5120], %r636;
$L__BB6_56:
	add.s32 	%r637, %r2, 1536;
	cvt.u64.u32 	%rd16, %r637;
	setp.le.u64 	%p39, %rd4, %rd16;
	@%p39 bra 	$L__BB6_58;
	xor.b32  	%r638, %r155, -2147483648;
	st.global.u32 	[%rd2+6144], %r638;
$L__BB6_58:
	add.s32 	%r639, %r2, 1792;
	cvt.u64.u32 	%rd17, %r639;
	setp.le.u64 	%p40, %rd4, %rd17;
	@%p40 bra 	$L__BB6_60;
	xor.b32  	%r640, %r156, -2147483648;
	st.global.u32 	[%rd2+7168], %r640;
$L__BB6_60:
	or.b32  	%r641, %r2, 2048;
	cvt.u64.u32 	%rd18, %r641;
	setp.le.u64 	%p41, %rd4, %rd18;
	@%p41 bra 	$L__BB6_62;
	xor.b32  	%r642, %r157, -2147483648;
	st.global.u32 	[%rd2+8192], %r642;
$L__BB6_62:
	add.s32 	%r643, %r2, 2304;
	cvt.u64.u32 	%rd19, %r643;
	setp.le.u64 	%p42, %rd4, %rd19;
	@%p42 bra 	$L__BB6_64;
	xor.b32  	%r644, %r158, -2147483648;
	st.global.u32 	[%rd2+9216], %r644;
$L__BB6_64:
	add.s32 	%r645, %r2, 2560;
	cvt.u64.u32 	%rd20, %r645;
	setp.le.u64 	%p43, %rd4, %rd20;
	@%p43 bra 	$L__BB6_66;
	xor.b32  	%r646, %r159, -2147483648;
	st.global.u32 	[%rd2+10240], %r646;
$L__BB6_66:
	add.s32 	%r647, %r2, 2816;
	cvt.u64.u32 	%rd21, %r647;
	setp.le.u64 	%p44, %rd4, %rd21;
	@%p44 bra 	$L__BB6_68;
	xor.b32  	%r648, %r160, -2147483648;
	st.global.u32 	[%rd2+11264], %r648;
$L__BB6_68:
	or.b32  	%r649, %r2, 3072;
	cvt.u64.u32 	%rd22, %r649;
	setp.le.u64 	%p45, %rd4, %rd22;
	@%p45 bra 	$L__BB6_70;
	xor.b32  	%r650, %r161, -2147483648;
	st.global.u32 	[%rd2+12288], %r650;
$L__BB6_70:
	add.s32 	%r651, %r2, 3328;
	cvt.u64.u32 	%rd23, %r651;
	setp.le.u64 	%p46, %rd4, %rd23;
	@%p46 bra 	$L__BB6_72;
	xor.b32  	%r652, %r162, -2147483648;
	st.global.u32 	[%rd2+13312], %r652;
$L__BB6_72:
	add.s32 	%r653, %r2, 3584;
	cvt.u64.u32 	%rd24, %r653;
	setp.le.u64 	%p47, %rd4, %rd24;
	@%p47 bra 	$L__BB6_74;
	xor.b32  	%r654, %r163, -2147483648;
	st.global.u32 	[%rd2+14336], %r654;
$L__BB6_74:
	add.s32 	%r655, %r2, 3840;
	cvt.u64.u32 	%rd25, %r655;
	setp.le.u64 	%p48, %rd4, %rd25;
	@%p48 bra 	$L__BB6_76;
	xor.b32  	%r656, %r164, -2147483648;
	st.global.u32 	[%rd2+15360], %r656;
$L__BB6_76:
	or.b32  	%r657, %r2, 4096;
	cvt.u64.u32 	%rd26, %r657;
	setp.le.u64 	%p49, %rd4, %rd26;
	@%p49 bra 	$L__BB6_78;
	xor.b32  	%r658, %r165, -2147483648;
	st.global.u32 	[%rd2+16384], %r658;
$L__BB6_78:
	add.s32 	%r659, %r2, 4352;
	cvt.u64.u32 	%rd27, %r659;
	setp.le.u64 	%p50, %rd4, %rd27;
	@%p50 bra 	$L__BB6_80;
	xor.b32  	%r660, %r166, -2147483648;
	st.global.u32 	[%rd2+17408], %r660;
$L__BB6_80:
	add.s32 	%r661, %r2, 4608;
	cvt.u64.u32 	%rd28, %r661;
	setp.le.u64 	%p51, %rd4, %rd28;
	@%p51 bra 	$L__BB6_82;
	xor.b32  	%r662, %r167, -2147483648;
	st.global.u32 	[%rd2+18432], %r662;
$L__BB6_82:
	ret;
$L__BB6_83:
	shl.b32 	%r663, %r130, 2;
	mov.u32 	%r664, _ZZN3cub18CUB_300001_SM_10006detail10radix_sort31DeviceRadixSortSingleTileKernelINS1_5radix10policy_hubIiNS0_8NullTypeEyE10Policy1000ELNS0_9SortOrderE0EiS6_yNS1_21identity_decomposer_tEEEvPKT1_PSB_PKT2_PSF_T3_iiT4_E12temp_storage;
	add.s32 	%r665, %r664, %r663;
	st.shared.u32 	[%r665], %r741;
	shl.b32 	%r666, %r131, 2;
	add.s32 	%r667, %r664, %r666;
	st.shared.u32 	[%r667], %r740;
	shl.b32 	%r668, %r132, 2;
	add.s32 	%r669, %r664, %r668;
	st.shared.u32 	[%r669], %r739;
	shl.b32 	%r670, %r133, 2;
	add.s32 	%r671, %r664, %r670;
	st.shared.u32 	[%r671], %r738;
	shl.b32 	%r672, %r134, 2;
	add.s32 	%r673, %r664, %r672;
	st.shared.u32 	[%r673], %r737;
	shl.b32 	%r674, %r135, 2;
	add.s32 	%r675, %r664, %r674;
	st.shared.u32 	[%r675], %r736;
	shl.b32 	%r676, %r136, 2;
	add.s32 	%r677, %r664, %r676;
	st.shared.u32 	[%r677], %r735;
	shl.b32 	%r678, %r137, 2;
	add.s32 	%r679, %r664, %r678;
	st.shared.u32 	[%r679], %r734;
	shl.b32 	%r680, %r138, 2;
	add.s32 	%r681, %r664, %r680;
	st.shared.u32 	[%r681], %r733;
	shl.b32 	%r682, %r139, 2;
	add.s32 	%r683, %r664, %r682;
	st.shared.u32 	[%r683], %r732;
	shl.b32 	%r684, %r140, 2;
	add.s32 	%r685, %r664, %r684;
	st.shared.u32 	[%r685], %r731;
	shl.b32 	%r686, %r141, 2;
	add.s32 	%r687, %r664, %r686;
	st.shared.u32 	[%r687], %r730;
	shl.b32 	%r688, %r142, 2;
	add.s32 	%r689, %r664, %r688;
	st.shared.u32 	[%r689], %r729;
	shl.b32 	%r690, %r143, 2;
	add.s32 	%r691, %r664, %r690;
	st.shared.u32 	[%r691], %r728;
	shl.b32 	%r692, %r144, 2;
	add.s32 	%r693, %r664, %r692;
	st.shared.u32 	[%r693], %r727;
	shl.b32 	%r694, %r145, 2;
	add.s32 	%r695, %r664, %r694;
	st.shared.u32 	[%r695], %r726;
	shl.b32 	%r696, %r146, 2;
	add.s32 	%r697, %r664, %r696;
	st.shared.u32 	[%r697], %r725;
	shl.b32 	%r698, %r147, 2;
	add.s32 	%r699, %r664, %r698;
	st.shared.u32 	[%r699], %r724;
	shl.b32 	%r700, %r148, 2;
	add.s32 	%r701, %r664, %r700;
	st.shared.u32 	[%r701], %r723;
	bar.sync 	0;
	ld.shared.u32 	%r741, [%r46];
	ld.shared.u32 	%r740, [%r46+4];
	ld.shared.u32 	%r739, [%r46+8];
	ld.shared.u32 	%r738, [%r46+12];
	ld.shared.u32 	%r737, [%r46+16];
	ld.shared.u32 	%r736, [%r46+20];
	ld.shared.u32 	%r735, [%r46+24];
	ld.shared.u32 	%r734, [%r46+28];
	ld.shared.u32 	%r733, [%r46+32];
	ld.shared.u32 	%r732, [%r46+36];
	ld.shared.u32 	%r731, [%r46+40];
	ld.shared.u32 	%r730, [%r46+44];
	ld.shared.u32 	%r729, [%r46+48];
	ld.shared.u32 	%r728, [%r46+52];
	ld.shared.u32 	%r727, [%r46+56];
	ld.shared.u32 	%r726, [%r46+60];
	ld.shared.u32 	%r725, [%r46+64];
	ld.shared.u32 	%r724, [%r46+68];
	ld.shared.u32 	%r723, [%r46+72];
	bar.sync 	0;
	add.s32 	%r722, %r722, 6;
	add.s32 	%r721, %r721, -6;
	bra.uni 	$L__BB6_39;

}
	// .globl	_ZN3cub18CUB_300001_SM_10006detail10radix_sort30DeviceRadixSortHistogramKernelINS1_5radix10policy_hubIiNS0_8NullTypeEyE10Policy1000ELNS0_9SortOrderE0EiyNS1_21identity_decomposer_tEEEvPT2_PKT1_SB_iiT3_
.visible .entry _ZN3cub18CUB_300001_SM_10006detail10radix_sort30DeviceRadixSortHistogramKernelINS1_5radix10policy_hubIiNS0_8NullTypeEyE10Policy1000ELNS0_9SortOrderE0EiyNS1_21identity_decomposer_tEEEvPT2_PKT1_SB_iiT3_(
	.param .u64 .ptr .align 1 _ZN3cub18CUB_300001_SM_10006detail10radix_sort30DeviceRadixSortHistogramKernelINS1_5radix10policy_hubIiNS0_8NullTypeEyE10Policy1000ELNS0_9SortOrderE0EiyNS1_21identity_decomposer_tEEEvPT2_PKT1_SB_iiT3__param_0,
	.param .u64 .ptr .align 1 _ZN3cub18CUB_300001_SM_10006detail10radix_sort30DeviceRadixSortHistogramKernelINS1_5radix10policy_hubIiNS0_8NullTypeEyE10Policy1000ELNS0_9SortOrderE0EiyNS1_21identity_decomposer_tEEEvPT2_PKT1_SB_iiT3__param_1,
	.param .u64 _ZN3cub18CUB_300001_SM_10006detail10radix_sort30DeviceRadixSortHistogramKernelINS1_5radix10policy_hubIiNS0_8NullTypeEyE10Policy1000ELNS0_9SortOrderE0EiyNS1_21identity_decomposer_tEEEvPT2_PKT1_SB_iiT3__param_2,
	.param .u32 _ZN3cub18CUB_300001_SM_10006detail10radix_sort30DeviceRadixSortHistogramKernelINS1_5radix10policy_hubIiNS0_8NullTypeEyE10Policy1000ELNS0_9SortOrderE0EiyNS1_21identity_decomposer_tEEEvPT2_PKT1_SB_iiT3__param_3,
	.param .u32 _ZN3cub18CUB_300001_SM_10006detail10radix_sort30DeviceRadixSortHistogramKernelINS1_5radix10policy_hubIiNS0_8NullTypeEyE10Policy1000ELNS0_9SortOrderE0EiyNS1_21identity_decomposer_tEEEvPT2_PKT1_SB_iiT3__param_4,
	.param .align 1 .b8 _ZN3cub18CUB_300001_SM_10006detail10radix_sort30DeviceRadixSortHistogramKernelINS1_5radix10policy_hubIiNS0_8NullTypeEyE10Policy1000ELNS0_9SortOrderE0EiyNS1_21identity_decomposer_tEEEvPT2_PKT1_SB_iiT3__param_5[1]
)
.maxntid 128
{
	.reg .pred 	%p<91>;
	.reg .b32 	%r<486>;
	.reg .b64 	%rd<137>;
	// demoted variable
	.shared .align 4 .b8 _ZZN3cub18CUB_300001_SM_10006detail10radix_sort30DeviceRadixSortHistogramKernelINS1_5radix10policy_hubIiNS0_8NullTypeEyE10Policy1000ELNS0_9SortOrderE0EiyNS1_21identity_decomposer_tEEEvPT2_PKT1_SB_iiT3_E12temp_storage[4096];
	ld.param.u64 	%rd18, [_ZN3cub18CUB_300001_SM_10006detail10radix_sort30DeviceRadixSortHistogramKernelINS1_5radix10policy_hubIiNS0_8NullTypeEyE10Policy1000ELNS0_9SortOrderE0EiyNS1_21identity_decomposer_tEEEvPT2_PKT1_SB_iiT3__param_0];
	ld.param.u64 	%rd19, [_ZN3cub18CUB_300001_SM_10006detail10radix_sort30DeviceRadixSortHistogramKernelINS1_5radix10policy_hubIiNS0_8NullTypeEyE10Policy1000ELNS0_9SortOrderE0EiyNS1_21identity_decomposer_tEEEvPT2_PKT1_SB_iiT3__param_1];
	ld.param.u64 	%rd17, [_ZN3cub18CUB_300001_SM_10006detail10radix_sort30DeviceRadixSortHistogramKernelINS1_5radix10policy_hubIiNS0_8NullTypeEyE10Policy1000ELNS0_9SortOrderE0EiyNS1_21identity_decomposer_tEEEvPT2_PKT1_SB_iiT3__param_2];
	ld.param.u32 	%r174, [_ZN3cub18CUB_300001_SM_10006detail10radix_sort30DeviceRadixSortHistogramKernelINS1_5radix10policy_hubIiNS0_8NullTypeEyE10Policy1000ELNS0_9SortOrderE0EiyNS1_21identity_decomposer_tEEEvPT2_PKT1_SB_iiT3__param_3];
	ld.param.u32 	%r175, [_ZN3cub18CUB_300001_SM_10006detail10radix_sort30DeviceRadixSortHistogramKernelINS1_5radix10policy_hubIiNS0_8NullTypeEyE10Policy1000ELNS0_9SortOrderE0EiyNS1_21identity_decomposer_tEEEvPT2_PKT1_SB_iiT3__param_4];
	cvta.to.global.u64 	%rd1, %rd19;
	cvta.to.global.u64 	%rd2, %rd18;
	setp.eq.s64 	%p2, %rd17, 0;
	@%p2 bra 	$L__BB7_153;
	sub.s32 	%r176, %r175, %r174;
	add.s32 	%r177, %r176, 7;
	shr.s32 	%r178, %r177, 31;
	shr.u32 	%r179, %r178, 29;
	add.s32 	%r180, %r177, %r179;
	shr.s32 	%r181, %r180, 3;
	mov.u32 	%r182, %tid.x;
	setp.gt.u32 	%p3, %r182, 255;
	setp.lt.s32 	%p4, %r177, 8;
	mov.u32 	%r183, %ctaid.x;
	shl.b32 	%r184, %r183, 11;
	cvt.u64.u32 	%rd3, %r184;
	mov.u32 	%r185, %nctaid.x;
	shl.b32 	%r186, %r185, 11;
	cvt.u64.u32 	%rd4, %r186;
	add.s32 	%r1, %r181, -1;
	and.b32  	%r2, %r181, 15;
	and.b32  	%r3, %r181, 7;
	add.s32 	%r4, %r3, -1;
	and.b32  	%r5, %r181, 3;
	or.pred  	%p1, %p3, %p4;
	shl.b32 	%r187, %r182, 2;
	mov.u32 	%r188, _ZZN3cub18CUB_300001_SM_10006detail10radix_sort30DeviceRadixSortHistogramKernelINS1_5radix10policy_hubIiNS0_8NullTypeEyE10Policy1000ELNS0_9SortOrderE0EiyNS1_21identity_decomposer_tEEEvPT2_PKT1_SB_iiT3_E12temp_storage;
	add.s32 	%r6, %r188, %r187;
	and.b32  	%r7, %r181, 268435440;
	cvt.u64.u32 	%rd5, %r182;
	add.s32 	%r8, %r182, 128;
	add.s32 	%r9, %r182, 256;
	add.s32 	%r10, %r182, 384;
	add.s32 	%r11, %r182, 512;
	add.s32 	%r12, %r182, 640;
	add.s32 	%r13, %r182, 768;
	or.b32  	%r14, %r182, 1024;
	add.s32 	%r15, %r182, 1920;
	and.b32  	%r16, %r181, 268435448;
	and.b32  	%r17, %r181, 1;
	neg.s32 	%r18, %r7;
	add.s32 	%r19, %r6, 8192;
	add.s64 	%rd21, %rd17, -1;
	shr.u64 	%rd22, %rd21, 30;
	add.s64 	%rd23, %rd22, 1;
	min.u64 	%rd6, %rd23, %rd17;
	mov.b64 	%rd135, 0;
$L__BB7_2:
	@%p1 bra 	$L__BB7_30;
	setp.lt.u32 	%p5, %r1, 15;
	mov.b32 	%r439, 0;
	@%p5 bra 	$L__BB7_6;
	mov.u32 	%r436, %r19;
	mov.u32 	%r437, %r18;
$L__BB7_5:
	.pragma "nounroll";
	mov.b32 	%r190, 0;
	st.shared.u32 	[%r436+-8192], %r190;
	st.shared.u32 	[%r436+-7168], %r190;
	st.shared.u32 	[%r436+-6144], %r190;
	st.shared.u32 	[%r436+-5120], %r190;
	st.shared.u32 	[%r436+-4096], %r190;
	st.shared.u32 	[%r436+-3072], %r190;
	st.shared.u32 	[%r436+-2048], %r190;
	st.shared.u32 	[%r436+-1024], %r190;
	st.shared.u32 	[%r436], %r190;
	st.shared.u32 	[%r436+1024], %r190;
	st.shared.u32 	[%r436+2048], %r190;
	st.shared.u32 	[%r436+3072], %r190;
	st.shared.u32 	[%r436+4096], %r190;
	st.shared.u32 	[%r436+5120], %r190;
	st.shared.u32 	[%r436+6144], %r190;
	st.shared.u32 	[%r436+7168], %r190;
	add.s32 	%r437, %r437, 16;
	add.s32 	%r436, %r436, 16384;
	setp.ne.s32 	%p6, %r437, 0;
	mov.u32 	%r439, %r7;
	@%p6 bra 	$L__BB7_5;
$L__BB7_6:
	add.s32 	%r25, %r2, -1;
	setp.eq.s32 	%p7, %r2, 0;
	@%p7 bra 	$L__BB7_16;
	setp.lt.u32 	%p8, %r25, 7;
	@%p8 bra 	$L__BB7_9;
	shl.b32 	%r191, %r439, 10;
	add.s32 	%r192, %r6, %r191;
	mov.b32 	%r193, 0;
	st.shared.u32 	[%r192], %r193;
	st.shared.u32 	[%r192+1024], %r193;
	st.shared.u32 	[%r192+2048], %r193;
	st.shared.u32 	[%r192+3072], %r193;
	st.shared.u32 	[%r192+4096], %r193;
	st.shared.u32 	[%r192+5120], %r193;
	st.shared.u32 	[%r192+6144], %r193;
	st.shared.u32 	[%r192+7168], %r193;
	add.s32 	%r439, %r439, 8;
$L__BB7_9:
	setp.eq.s32 	%p9, %r3, 0;
	@%p9 bra 	$L__BB7_16;
	setp.lt.u32 	%p10, %r4, 3;
	@%p10 bra 	$L__BB7_12;
	shl.b32 	%r194, %r439, 10;
	add.s32 	%r195, %r6, %r194;
	mov.b32 	%r196, 0;
	st.shared.u32 	[%r195], %r196;
	st.shared.u32 	[%r195+1024], %r196;
	st.shared.u32 	[%r195+2048], %r196;
	st.shared.u32 	[%r195+3072], %r196;
	add.s32 	%r439, %r439, 4;
$L__BB7_12:
	setp.eq.s32 	%p11, %r5, 0;
	@%p11 bra 	$L__BB7_16;
	setp.eq.s32 	%p12, %r5, 1;
	shl.b32 	%r197, %r439, 10;
	add.s32 	%r30, %r6, %r197;
	mov.b32 	%r198, 0;
	st.shared.u32 	[%r30], %r198;
	@%p12 bra 	$L__BB7_16;
	setp.eq.s32 	%p13, %r5, 2;
	mov.b32 	%r199, 0;
	st.shared.u32 	[%r30+1024], %r199;
	@%p13 bra 	$L__BB7_16;
	mov.b32 	%r200, 0;
	st.shared.u32 	[%r30+2048], %r200;
$L__BB7_16:
	cvt.u32.u64 	%r201, %rd5;
	setp.gt.u32 	%p14, %r201, 127;
	@%p14 bra 	$L__BB7_30;
	setp.lt.u32 	%p15, %r1, 15;
	mov.b32 	%r443, 0;
	@%p15 bra 	$L__BB7_20;
	mov.b32 	%r441, 0;
$L__BB7_19:
	.pragma "nounroll";
	shl.b32 	%r204, %r441, 10;
	add.s32 	%r205, %r6, %r204;
	mov.b32 	%r206, 0;
	st.shared.u32 	[%r205+512], %r206;
	st.shared.u32 	[%r205+1536], %r206;
	st.shared.u32 	[%r205+2560], %r206;
	st.shared.u32 	[%r205+3584], %r206;
	st.shared.u32 	[%r205+4608], %r206;
	st.shared.u32 	[%r205+5632], %r206;
	st.shared.u32 	[%r205+6656], %r206;
	st.shared.u32 	[%r205+7680], %r206;
	st.shared.u32 	[%r205+8704], %r206;
	st.shared.u32 	[%r205+9728], %r206;
	st.shared.u32 	[%r205+10752], %r206;
	st.shared.u32 	[%r205+11776], %r206;
	st.shared.u32 	[%r205+12800], %r206;
	st.shared.u32 	[%r205+13824], %r206;
	st.shared.u32 	[%r205+14848], %r206;
	st.shared.u32 	[%r205+15872], %r206;
	add.s32 	%r441, %r441, 16;
	setp.ne.s32 	%p16, %r441, %r7;
	mov.u32 	%r443, %r7;
	@%p16 bra 	$L__BB7_19;
$L__BB7_20:
	setp.eq.s32 	%p17, %r2, 0;
	@%p17 bra 	$L__BB7_30;
	setp.lt.u32 	%p18, %r25, 7;
	@%p18 bra 	$L__BB7_23;
	shl.b32 	%r207, %r443, 10;
	add.s32 	%r208, %r6, %r207;
	mov.b32 	%r209, 0;
	st.shared.u32 	[%r208+512], %r209;
	st.shared.u32 	[%r208+1536], %r209;
	st.shared.u32 	[%r208+2560], %r209;
	st.shared.u32 	[%r208+3584], %r209;
	st.shared.u32 	[%r208+4608], %r209;
	st.shared.u32 	[%r208+5632], %r209;
	st.shared.u32 	[%r208+6656], %r209;
	st.shared.u32 	[%r208+7680], %r209;
	add.s32 	%r443, %r443, 8;
$L__BB7_23:
	setp.eq.s32 	%p19, %r3, 0;
	@%p19 bra 	$L__BB7_30;
	setp.lt.u32 	%p20, %r4, 3;
	@%p20 bra 	$L__BB7_26;
	shl.b32 	%r210, %r443, 10;
	add.s32 	%r211, %r6, %r210;
	mov.b32 	%r212, 0;
	st.shared.u32 	[%r211+512], %r212;
	st.shared.u32 	[%r211+1536], %r212;
	st.shared.u32 	[%r211+2560], %r212;
	st.shared.u32 	[%r211+3584], %r212;
	add.s32 	%r443, %r443, 4;
$L__BB7_26:
	setp.eq.s32 	%p21, %r5, 0;
	@%p21 bra 	$L__BB7_30;
	setp.eq.s32 	%p22, %r5, 1;
	shl.b32 	%r213, %r443, 10;
	add.s32 	%r38, %r6, %r213;
	mov.b32 	%r214, 0;
	st.shared.u32 	[%r38+512], %r214;
	@%p22 bra 	$L__BB7_30;
	setp.eq.s32 	%p23, %r5, 2;
	mov.b32 	%r215, 0;
	st.shared.u32 	[%r38+1536], %r215;
	@%p23 bra 	$L__BB7_30;
	mov.b32 	%r216, 0;
	st.shared.u32 	[%r38+2560], %r216;
$L__BB7_30:
	bar.sync 	0;
	bar.sync 	0;
	shl.b64 	%rd8, %rd135, 30;
	sub.s64 	%rd24, %rd17, %rd8;
	min.u64 	%rd9, %rd24, 1073741824;
	setp.le.u64 	%p24, %rd9, %rd3;
	@%p24 bra 	$L__BB7_70;
	mov.u64 	%rd136, %rd3;
$L__BB7_32:
	add.s64 	%rd11, %rd136, %rd8;
	sub.s64 	%rd12, %rd17, %rd11;
	setp.lt.u64 	%p25, %rd12, 2048;
	@%p25 bra 	$L__BB7_34;
	add.s64 	%rd27, %rd11, %rd5;
	shl.b64 	%rd28, %rd27, 2;
	add.s64 	%rd29, %rd1, %rd28;
	ld.global.u32 	%r475, [%rd29];
	ld.global.u32 	%r474, [%rd29+512];
	ld.global.u32 	%r473, [%rd29+1024];
	ld.global.u32 	%r472, [%rd29+1536];
	ld.global.u32 	%r471, [%rd29+2048];
	ld.global.u32 	%r470, [%rd29+2560];
	ld.global.u32 	%r469, [%rd29+3072];
	ld.global.u32 	%r468, [%rd29+3584];
	ld.global.u32 	%r467, [%rd29+4096];
	ld.global.u32 	%r466, [%rd29+4608];
	ld.global.u32 	%r465, [%rd29+5120];
	ld.global.u32 	%r464, [%rd29+5632];
	ld.global.u32 	%r463, [%rd29+6144];
	ld.global.u32 	%r462, [%rd29+6656];
	ld.global.u32 	%r461, [%rd29+7168];
	ld.global.u32 	%r460, [%rd29+7680];
	bra.uni 	$L__BB7_66;
$L__BB7_34:
	cvt.u32.u64 	%r218, %rd5;
	cvt.u32.u64 	%r55, %rd12;
	setp.ge.s32 	%p26, %r218, %r55;
	add.s64 	%rd25, %rd11, %rd5;
	shl.b64 	%rd26, %rd25, 2;
	add.s64 	%rd13, %rd1, %rd26;
	mov.b32 	%r475, 2147483647;
	@%p26 bra 	$L__BB7_36;
	ld.global.u32 	%r475, [%rd13];
$L__BB7_36:
	setp.ge.s32 	%p27, %r8, %r55;
	mov.b32 	%r474, 2147483647;
	@%p27 bra 	$L__BB7_38;
	ld.global.u32 	%r474, [%rd13+512];
$L__BB7_38:
	setp.ge.s32 	%p28, %r9, %r55;
	mov.b32 	%r473, 2147483647;
	@%p28 bra 	$L__BB7_40;
	ld.global.u32 	%r473, [%rd13+1024];
$L__BB7_40:
	setp.ge.s32 	%p29, %r10, %r55;
	mov.b32 	%r472, 2147483647;
	@%p29 bra 	$L__BB7_42;
	ld.global.u32 	%r472, [%rd13+1536];
$L__BB7_42:
	setp.ge.s32 	%p30, %r11, %r55;
	mov.b32 	%r471, 2147483647;
	@%p30 bra 	$L__BB7_44;
	ld.global.u32 	%r471, [%rd13+2048];
$L__BB7_44:
	setp.ge.s32 	%p31, %r12, %r55;
	mov.b32 	%r470, 2147483647;
	@%p31 bra 	$L__BB7_46;
	ld.global.u32 	%r470, [%rd13+2560];
$L__BB7_46:
	setp.ge.s32 	%p32, %r13, %r55;
	mov.b32 	%r469, 2147483647;
	@%p32 bra 	$L__BB7_48;
	ld.global.u32 	%r469, [%rd13+3072];
$L__BB7_48:
	mov.u32 	%r226, %tid.x;
	add.s32 	%r227, %r226, 896;
	setp.ge.s32 	%p33, %r227, %r55;
	mov.b32 	%r468, 2147483647;
	@%p33 bra 	$L__BB7_50;
	ld.global.u32 	%r468, [%rd13+3584];
$L__BB7_50:
	setp.ge.s32 	%p34, %r14, %r55;
	mov.b32 	%r467, 2147483647;
	@%p34 bra 	$L__BB7_52;
	ld.global.u32 	%r467, [%rd13+4096];
$L__BB7_52:
	add.s32 	%r231, %r226, 1152;
	setp.ge.s32 	%p35, %r231, %r55;
	mov.b32 	%r466, 2147483647;
	@%p35 bra 	$L__BB7_54;
	ld.global.u32 	%r466, [%rd13+4608];
$L__BB7_54:
	add.s32 	%r234, %r226, 1280;
	setp.ge.s32 	%p36, %r234, %r55;
	mov.b32 	%r465, 2147483647;
	@%p36 bra 	$L__BB7_56;
	ld.global.u32 	%r465, [%rd13+5120];
$L__BB7_56:
	add.s32 	%r237, %r226, 1408;
	setp.ge.s32 	%p37, %r237, %r55;
	mov.b32 	%r464, 2147483647;
	@%p37 bra 	$L__BB7_58;
	ld.global.u32 	%r464, [%rd13+5632];
$L__BB7_58:
	add.s32 	%r240, %r226, 1536;
	setp.ge.s32 	%p38, %r240, %r55;
	mov.b32 	%r463, 2147483647;
	@%p38 bra 	$L__BB7_60;
	ld.global.u32 	%r463, [%rd13+6144];
$L__BB7_60:
	add.s32 	%r243, %r226, 1664;
	setp.ge.s32 	%p39, %r243, %r55;
	mov.b32 	%r462, 2147483647;
	@%p39 bra 	$L__BB7_62;
	ld.global.u32 	%r462, [%rd13+6656];
$L__BB7_62:
	add.s32 	%r246, %r226, 1792;
	setp.ge.s32 	%p40, %r246, %r55;
	mov.b32 	%r461, 2147483647;
	@%p40 bra 	$L__BB7_64;
	ld.global.u32 	%r461, [%rd13+7168];
$L__BB7_64:
	setp.ge.s32 	%p41, %r15, %r55;
	mov.b32 	%r460, 2147483647;
	@%p41 bra 	$L__BB7_66;
	ld.global.u32 	%r460, [%rd13+7680];
$L__BB7_66:
	setp.le.s32 	%p42, %r175, %r174;
	@%p42 bra 	$L__BB7_69;
	xor.b32  	%r103, %r460, -2147483648;
	xor.b32  	%r104, %r461, -2147483648;
	xor.b32  	%r105, %r462, -2147483648;
	xor.b32  	%r106, %r463, -2147483648;
	xor.b32  	%r107, %r464, -2147483648;
	xor.b32  	%r108, %r465, -2147483648;
	xor.b32  	%r109, %r466, -2147483648;
	xor.b32  	%r110, %r467, -2147483648;
	xor.b32  	%r111, %r468, -2147483648;
	xor.b32  	%r112, %r469, -2147483648;
	xor.b32  	%r113, %r470, -2147483648;
	xor.b32  	%r114, %r471, -2147483648;
	xor.b32  	%r115, %r472, -2147483648;
	xor.b32  	%r116, %r473, -2147483648;
	xor.b32  	%r117, %r474, -2147483648;
	xor.b32  	%r118, %r475, -2147483648;
	mov.b32 	%r476, 0;
	mov.u32 	%r477, %r174;
$L__BB7_68:
	sub.s32 	%r249, %r175, %r477;
	shl.b32 	%r250, %r476, 10;
	mov.u32 	%r251, _ZZN3cub18CUB_300001_SM_10006detail10radix_sort30DeviceRadixSortHistogramKernelINS1_5radix10policy_hubIiNS0_8NullTypeEyE10Policy1000ELNS0_9SortOrderE0EiyNS1_21identity_decomposer_tEEEvPT2_PKT1_SB_iiT3_E12temp_storage;
	add.s32 	%r252, %r251, %r250;
	min.s32 	%r253, %r249, 8;
	mov.b32 	%r254, -1;
	shl.b32 	%r255, %r254, %r253;
	not.b32 	%r256, %r255;
	shr.u32 	%r257, %r118, %r477;
	and.b32  	%r258, %r257, %r256;
	shl.b32 	%r259, %r258, 2;
	add.s32 	%r260, %r252, %r259;
	atom.shared.add.u32 	%r261, [%r260], 1;
	shr.u32 	%r262, %r117, %r477;
	and.b32  	%r263, %r262, %r256;
	shl.b32 	%r264, %r263, 2;
	add.s32 	%r265, %r252, %r264;
	atom.shared.add.u32 	%r266, [%r265], 1;
	shr.u32 	%r267, %r116, %r477;
	and.b32  	%r268, %r267, %r256;
	shl.b32 	%r269, %r268, 2;
	add.s32 	%r270, %r252, %r269;
	atom.shared.add.u32 	%r271, [%r270], 1;
	shr.u32 	%r272, %r115, %r477;
	and.b32  	%r273, %r272, %r256;
	shl.b32 	%r274, %r273, 2;
	add.s32 	%r275, %r252, %r274;
	atom.shared.add.u32 	%r276, [%r275], 1;
	shr.u32 	%r277, %r114, %r477;
	and.b32  	%r278, %r277, %r256;
	shl.b32 	%r279, %r278, 2;
	add.s32 	%r280, %r252, %r279;
	atom.shared.add.u32 	%r281, [%r280], 1;
	shr.u32 	%r282, %r113, %r477;
	and.b32  	%r283, %r282, %r256;
	shl.b32 	%r284, %r283, 2;
	add.s32 	%r285, %r252, %r284;
	atom.shared.add.u32 	%r286, [%r285], 1;
	shr.u32 	%r287, %r112, %r477;
	and.b32  	%r288, %r287, %r256;
	shl.b32 	%r289, %r288, 2;
	add.s32 	%r290, %r252, %r289;
	atom.shared.add.u32 	%r291, [%r290], 1;
	shr.u32 	%r292, %r111, %r477;
	and.b32  	%r293, %r292, %r256;
	shl.b32 	%r294, %r293, 2;
	add.s32 	%r295, %r252, %r294;
	atom.shared.add.u32 	%r296, [%r295], 1;
	shr.u32 	%r297, %r110, %r477;
	and.b32  	%r298, %r297, %r256;
	shl.b32 	%r299, %r298, 2;
	add.s32 	%r300, %r252, %r299;
	atom.shared.add.u32 	%r301, [%r300], 1;
	shr.u32 	%r302, %r109, %r477;
	and.b32  	%r303, %r302, %r256;
	shl.b32 	%r304, %r303, 2;
	add.s32 	%r305, %r252, %r304;
	atom.shared.add.u32 	%r306, [%r305], 1;
	shr.u32 	%r307, %r108, %r477;
	and.b32  	%r308, %r307, %r256;
	shl.b32 	%r309, %r308, 2;
	add.s32 	%r310, %r252, %r309;
	atom.shared.add.u32 	%r311, [%r310], 1;
	shr.u32 	%r312, %r107, %r477;
	and.b32  	%r313, %r312, %r256;
	shl.b32 	%r314, %r313, 2;
	add.s32 	%r315, %r252, %r314;
	atom.shared.add.u32 	%r316, [%r315], 1;
	shr.u32 	%r317, %r106, %r477;
	and.b32  	%r318, %r317, %r256;
	shl.b32 	%r319, %r318, 2;
	add.s32 	%r320, %r252, %r319;
	atom.shared.add.u32 	%r321, [%r320], 1;
	shr.u32 	%r322, %r105, %r477;
	and.b32  	%r323, %r322, %r256;
	shl.b32 	%r324, %r323, 2;
	add.s32 	%r325, %r252, %r324;
	atom.shared.add.u32 	%r326, [%r325], 1;
	shr.u32 	%r327, %r104, %r477;
	and.b32  	%r328, %r327, %r256;
	shl.b32 	%r329, %r328, 2;
	add.s32 	%r330, %r252, %r329;
	atom.shared.add.u32 	%r331, [%r330], 1;
	shr.u32 	%r332, %r103, %r477;
	and.b32  	%r333, %r332, %r256;
	shl.b32 	%r334, %r333, 2;
	add.s32 	%r335, %r252, %r334;
	atom.shared.add.u32 	%r336, [%r335], 1;
	add.s32 	%r477, %r477, 8;
	add.s32 	%r476, %r476, 1;
	setp.lt.s32 	%p43, %r477, %r175;
	@%p43 bra 	$L__BB7_68;
$L__BB7_69:
	add.s64 	%rd136, %rd136, %rd4;
	setp.lt.u64 	%p44, %rd136, %rd9;
	@%p44 bra 	$L__BB7_32;
$L__BB7_70:
	bar.sync 	0;
	@%p1 bra 	$L__BB7_152;
	setp.lt.u32 	%p45, %r1, 7;
	mov.b32 	%r480, 0;
	@%p45 bra 	$L__BB7_90;
	mov.b32 	%r478, 0;
$L__BB7_73:
	.pragma "nounroll";
	shl.b32 	%r339, %r478, 10;
	add.s32 	%r124, %r6, %r339;
	ld.shared.u32 	%r125, [%r124];
	setp.eq.s32 	%p46, %r125, 0;
	@%p46 bra 	$L__BB7_75;
	cvt.u32.u64 	%r340, %rd5;
	shl.b32 	%r341, %r478, 8;
	add.s32 	%r342, %r341, %r340;
	mul.wide.u32 	%rd30, %r342, 8;
	add.s64 	%rd31, %rd2, %rd30;
	cvt.u64.u32 	%rd32, %r125;
	atom.global.add.u64 	%rd33, [%rd31], %rd32;
$L__BB7_75:
	ld.shared.u32 	%r126, [%r124+1024];
	setp.eq.s32 	%p47, %r126, 0;
	@%p47 bra 	$L__BB7_77;
	cvt.u32.u64 	%r343, %rd5;
	shl.b32 	%r344, %r478, 8;
	add.s32 	%r345, %r344, %r343;
	add.s32 	%r346, %r345, 256;
	mul.wide.u32 	%rd34, %r346, 8;
	add.s64 	%rd35, %rd2, %rd34;
	cvt.u64.u32 	%rd36, %r126;
	atom.global.add.u64 	%rd37, [%rd35], %rd36;
$L__BB7_77:
	ld.shared.u32 	%r127, [%r124+2048];
	setp.eq.s32 	%p48, %r127, 0;
	@%p48 bra 	$L__BB7_79;
	cvt.u32.u64 	%r347, %rd5;
	shl.b32 	%r348, %r478, 8;
	add.s32 	%r349, %r348, %r347;
	add.s32 	%r350, %r349, 512;
	mul.wide.u32 	%rd38, %r350, 8;
	add.s64 	%rd39, %rd2, %rd38;
	cvt.u64.u32 	%rd40, %r127;
	atom.global.add.u64 	%rd41, [%rd39], %rd40;
$L__BB7_79:
	ld.shared.u32 	%r128, [%r124+3072];
	setp.eq.s32 	%p49, %r128, 0;
	@%p49 bra 	$L__BB7_81;
	cvt.u32.u64 	%r351, %rd5;
	shl.b32 	%r352, %r478, 8;
	add.s32 	%r353, %r352, %r351;
	add.s32 	%r354, %r353, 768;
	mul.wide.u32 	%rd42, %r354, 8;
	add.s64 	%rd43, %rd2, %rd42;
	cvt.u64.u32 	%rd44, %r128;
	atom.global.add.u64 	%rd45, [%rd43], %rd44;
$L__BB7_81:
	ld.shared.u32 	%r129, [%r124+4096];
	setp.eq.s32 	%p50, %r129, 0;
	@%p50 bra 	$L__BB7_83;
	cvt.u32.u64 	%r355, %rd5;
	shl.b32 	%r356, %r478, 8;
	add.s32 	%r357, %r356, %r355;
	add.s32 	%r358, %r357, 1024;
	mul.wide.u32 	%rd46, %r358, 8;
	add.s64 	%rd47, %rd2, %rd46;
	cvt.u64.u32 	%rd48, %r129;
	atom.global.add.u64 	%rd49, [%rd47], %rd48;
$L__BB7_83:
	ld.shared.u32 	%r130, [%r124+5120];
	setp.eq.s32 	%p51, %r130, 0;
	@%p51 bra 	$L__BB7_85;
	cvt.u32.u64 	%r359, %rd5;
	shl.b32 	%r360, %r478, 8;
	add.s32 	%r361, %r360, %r359;
	add.s32 	%r362, %r361, 1280;
	mul.wide.u32 	%rd50, %r362, 8;
	add.s64 	%rd51, %rd2, %rd50;
	cvt.u64.u32 	%rd52, %r130;
	atom.global.add.u64 	%rd53, [%rd51], %rd52;
$L__BB7_85:
	ld.shared.u32 	%r131, [%r124+6144];
	setp.eq.s32 	%p52, %r131, 0;
	@%p52 bra 	$L__BB7_87;
	cvt.u32.u64 	%r363, %rd5;
	shl.b32 	%r364, %r478, 8;
	add.s32 	%r365, %r364, %r363;
	add.s32 	%r366, %r365, 1536;
	mul.wide.u32 	%rd54, %r366, 8;
	add.s64 	%rd55, %rd2, %rd54;
	cvt.u64.u32 	%rd56, %r131;
	atom.global.add.u64 	%rd57, [%rd55], %rd56;
$L__BB7_87:
	ld.shared.u32 	%r132, [%r124+7168];
	setp.eq.s32 	%p53, %r132, 0;
	@%p53 bra 	$L__BB7_89;
	cvt.u32.u64 	%r367, %rd5;
	shl.b32 	%r368, %r478, 8;
	add.s32 	%r369, %r368, %r367;
	add.s32 	%r370, %r369, 1792;
	mul.wide.u32 	%rd58, %r370, 8;
	add.s64 	%rd59, %rd2, %rd58;
	cvt.u64.u32 	%rd60, %r132;
	atom.global.add.u64 	%rd61, [%rd59], %rd60;
$L__BB7_89:
	add.s32 	%r478, %r478, 8;
	setp.ne.s32 	%p54, %r478, %r16;
	mov.u32 	%r480, %r16;
	@%p54 bra 	$L__BB7_73;
$L__BB7_90:
	add.s32 	%r135, %r5, -1;
	setp.eq.s32 	%p55, %r3, 0;
	@%p55 bra 	$L__BB7_111;
	setp.lt.u32 	%p56, %r4, 3;
	@%p56 bra 	$L__BB7_101;
	shl.b32 	%r371, %r480, 10;
	add.s32 	%r136, %r6, %r371;
	ld.shared.u32 	%r137, [%r136];
	setp.eq.s32 	%p57, %r137, 0;
	@%p57 bra 	$L__BB7_94;
	cvt.u32.u64 	%r372, %rd5;
	shl.b32 	%r373, %r480, 8;
	add.s32 	%r374, %r373, %r372;
	mul.wide.u32 	%rd62, %r374, 8;
	add.s64 	%rd63, %rd2, %rd62;
	cvt.u64.u32 	%rd64, %r137;
	atom.global.add.u64 	%rd65, [%rd63], %rd64;
$L__BB7_94:
	ld.shared.u32 	%r138, [%r136+1024];
	setp.eq.s32 	%p58, %r138, 0;
	@%p58 bra 	$L__BB7_96;
	cvt.u32.u64 	%r375, %rd5;
	shl.b32 	%r376, %r480, 8;
	add.s32 	%r377, %r376, %r375;
	add.s32 	%r378, %r377, 256;
	mul.wide.u32 	%rd66, %r378, 8;
	add.s64 	%rd67, %rd2, %rd66;
	cvt.u64.u32 	%rd68, %r138;
	atom.global.add.u64 	%rd69, [%rd67], %rd68;
$L__BB7_96:
	ld.shared.u32 	%r139, [%r136+2048];
	setp.eq.s32 	%p59, %r139, 0;
	@%p59 bra 	$L__BB7_98;
	cvt.u32.u64 	%r379, %rd5;
	shl.b32 	%r380, %r480, 8;
	add.s32 	%r381, %r380, %r379;
	add.s32 	%r382, %r381, 512;
	mul.wide.u32 	%rd70, %r382, 8;
	add.s64 	%rd71, %rd2, %rd70;
	cvt.u64.u32 	%rd72, %r139;
	atom.global.add.u64 	%rd73, [%rd71], %rd72;
$L__BB7_98:
	ld.shared.u32 	%r140, [%r136+3072];
	setp.eq.s32 	%p60, %r140, 0;
	@%p60 bra 	$L__BB7_100;
	cvt.u32.u64 	%r383, %rd5;
	shl.b32 	%r384, %r480, 8;
	add.s32 	%r385, %r384, %r383;
	add.s32 	%r386, %r385, 768;
	mul.wide.u32 	%rd74, %r386, 8;
	add.s64 	%rd75, %rd2, %rd74;
	cvt.u64.u32 	%rd76, %r140;
	atom.global.add.u64 	%rd77, [%rd75], %rd76;
$L__BB7_100:
	add.s32 	%r480, %r480, 4;
$L__BB7_101:
	setp.eq.s32 	%p61, %r5, 0;
	@%p61 bra 	$L__BB7_111;
	setp.eq.s32 	%p62, %r135, 0;
	@%p62 bra 	$L__BB7_108;
	shl.b32 	%r387, %r480, 10;
	add.s32 	%r143, %r6, %r387;
	ld.shared.u32 	%r144, [%r143];
	setp.eq.s32 	%p63, %r144, 0;
	@%p63 bra 	$L__BB7_105;
	cvt.u32.u64 	%r388, %rd5;
	shl.b32 	%r389, %r480, 8;
	add.s32 	%r390, %r389, %r388;
	mul.wide.u32 	%rd78, %r390, 8;
	add.s64 	%rd79, %rd2, %rd78;
	cvt.u64.u32 	%rd80, %r144;
	atom.global.add.u64 	%rd81, [%rd79], %rd80;
$L__BB7_105:
	ld.shared.u32 	%r145, [%r143+1024];
	setp.eq.s32 	%p64, %r145, 0;
	@%p64 bra 	$L__BB7_107;
	cvt.u32.u64 	%r391, %rd5;
	shl.b32 	%r392, %r480, 8;
	add.s32 	%r393, %r392, %r391;
	add.s32 	%r394, %r393, 256;
	mul.wide.u32 	%rd82, %r394, 8;
	add.s64 	%rd83, %rd2, %rd82;
	cvt.u64.u32 	%rd84, %r145;
	atom.global.add.u64 	%rd85, [%rd83], %rd84;
$L__BB7_107:
	add.s32 	%r480, %r480, 2;
$L__BB7_108:
	setp.eq.s32 	%p65, %r17, 0;
	@%p65 bra 	$L__BB7_111;
	shl.b32 	%r395, %r480, 10;
	add.s32 	%r396, %r6, %r395;
	ld.shared.u32 	%r148, [%r396];
	setp.eq.s32 	%p66, %r148, 0;
	@%p66 bra 	$L__BB7_111;
	cvt.u32.u64 	%r397, %rd5;
	shl.b32 	%r398, %r480, 8;
	add.s32 	%r399, %r398, %r397;
	mul.wide.u32 	%rd86, %r399, 8;
	add.s64 	%rd87, %rd2, %rd86;
	cvt.u64.u32 	%rd88, %r148;
	atom.global.add.u64 	%rd89, [%rd87], %rd88;
$L__BB7_111:
	cvt.u32.u64 	%r400, %rd5;
	setp.gt.u32 	%p67, %r400, 127;
	@%p67 bra 	$L__BB7_152;
	setp.lt.u32 	%p68, %r1, 7;
	mov.b32 	%r484, 0;
	@%p68 bra 	$L__BB7_131;
	mov.b32 	%r482, 0;
$L__BB7_114:
	.pragma "nounroll";
	shl.b32 	%r404, %r482, 10;
	add.s32 	%r150, %r6, %r404;
	ld.shared.u32 	%r151, [%r150+512];
	setp.eq.s32 	%p69, %r151, 0;
	shl.b32 	%r405, %r482, 8;
	add.s32 	%r406, %r405, %r400;
	mul.wide.u32 	%rd90, %r406, 8;
	add.s64 	%rd15, %rd2, %rd90;
	@%p69 bra 	$L__BB7_116;
	cvt.u64.u32 	%rd91, %r151;
	atom.global.add.u64 	%rd92, [%rd15+1024], %rd91;
$L__BB7_116:
	ld.shared.u32 	%r152, [%r150+1536];
	setp.eq.s32 	%p70, %r152, 0;
	@%p70 bra 	$L__BB7_118;
	cvt.u64.u32 	%rd93, %r152;
	atom.global.add.u64 	%rd94, [%rd15+3072], %rd93;
$L__BB7_118:
	ld.shared.u32 	%r153, [%r150+2560];
	setp.eq.s32 	%p71, %r153, 0;
	@%p71 bra 	$L__BB7_120;
	cvt.u64.u32 	%rd95, %r153;
	atom.global.add.u64 	%rd96, [%rd15+5120], %rd95;
$L__BB7_120:
	ld.shared.u32 	%r154, [%r150+3584];
	setp.eq.s32 	%p72, %r154, 0;
	@%p72 bra 	$L__BB7_122;
	cvt.u64.u32 	%rd97, %r154;
	atom.global.add.u64 	%rd98, [%rd15+7168], %rd97;
$L__BB7_122:
	ld.shared.u32 	%r155, [%r150+4608];
	setp.eq.s32 	%p73, %r155, 0;
	@%p73 bra 	$L__BB7_124;
	cvt.u64.u32 	%rd99, %r155;
	atom.global.add.u64 	%rd100, [%rd15+9216], %rd99;
$L__BB7_124:
	ld.shared.u32 	%r156, [%r150+5632];
	setp.eq.s32 	%p74, %r156, 0;
	@%p74 bra 	$L__BB7_126;
	cvt.u64.u32 	%rd101, %r156;
	atom.global.add.u64 	%rd102, [%rd15+11264], %rd101;
$L__BB7_126:
	ld.shared.u32 	%r157, [%r150+6656];
	setp.eq.s32 	%p75, %r157, 0;
	@%p75 bra 	$L__BB7_128;
	cvt.u64.u32 	%rd103, %r157;
	atom.global.add.u64 	%rd104, [%rd15+13312], %rd103;
$L__BB7_128:
	ld.shared.u32 	%r158, [%r150+7680];
	setp.eq.s32 	%p76, %r158, 0;
	@%p76 bra 	$L__BB7_130;
	cvt.u64.u32 	%rd105, %r158;
	atom.global.add.u64 	%rd106, [%rd15+15360], %rd105;
$L__BB7_130:
	add.s32 	%r482, %r482, 8;
	setp.ne.s32 	%p77, %r482, %r16;
	mov.u32 	%r484, %r16;
	@%p77 bra 	$L__BB7_114;
$L__BB7_131:
	setp.eq.s32 	%p78, %r3, 0;
	@%p78 bra 	$L__BB7_152;
	setp.lt.u32 	%p79, %r4, 3;
	@%p79 bra 	$L__BB7_142;
	shl.b32 	%r407, %r484, 10;
	add.s32 	%r161, %r6, %r407;
	ld.shared.u32 	%r162, [%r161+512];
	setp.eq.s32 	%p80, %r162, 0;
	@%p80 bra 	$L__BB7_135;
	shl.b32 	%r409, %r484, 8;
	add.s32 	%r410, %r409, %r400;
	mul.wide.u32 	%rd107, %r410, 8;
	add.s64 	%rd108, %rd2, %rd107;
	cvt.u64.u32 	%rd109, %r162;
	atom.global.add.u64 	%rd110, [%rd108+1024], %rd109;
$L__BB7_135:
	ld.shared.u32 	%r163, [%r161+1536];
	setp.eq.s32 	%p81, %r163, 0;
	@%p81 bra 	$L__BB7_137;
	shl.b32 	%r412, %r484, 8;
	add.s32 	%r413, %r412, %r400;
	add.s32 	%r414, %r413, 256;
	mul.wide.u32 	%rd111, %r414, 8;
	add.s64 	%rd112, %rd2, %rd111;
	cvt.u64.u32 	%rd113, %r163;
	atom.global.add.u64 	%rd114, [%rd112+1024], %rd113;
$L__BB7_137:
	ld.shared.u32 	%r164, [%r161+2560];
	setp.eq.s32 	%p82, %r164, 0;
	@%p82 bra 	$L__BB7_139;
	shl.b32 	%r416, %r484, 8;
	add.s32 	%r417, %r416, %r400;
	add.s32 	%r418, %r417, 512;
	mul.wide.u32 	%rd115, %r418, 8;
	add.s64 	%rd116, %rd2, %rd115;
	cvt.u64.u32 	%rd117, %r164;
	atom.global.add.u64 	%rd118, [%rd116+1024], %rd117;
$L__BB7_139:
	ld.shared.u32 	%r165, [%r161+3584];
	setp.eq.s32 	%p83, %r165, 0;
	@%p83 bra 	$L__BB7_141;
	shl.b32 	%r420, %r484, 8;
	add.s32 	%r421, %r420, %r400;
	add.s32 	%r422, %r421, 768;
	mul.wide.u32 	%rd119, %r422, 8;
	add.s64 	%rd120, %rd2, %rd119;
	cvt.u64.u32 	%rd121, %r165;
	atom.global.add.u64 	%rd122, [%rd120+1024], %rd121;
$L__BB7_141:
	add.s32 	%r484, %r484, 4;
$L__BB7_142:
	setp.eq.s32 	%p84, %r5, 0;
	@%p84 bra 	$L__BB7_152;
	setp.eq.s32 	%p85, %r135, 0;
	@%p85 bra 	$L__BB7_149;
	shl.b32 	%r423, %r484, 10;
	add.s32 	%r168, %r6, %r423;
	ld.shared.u32 	%r169, [%r168+512];
	setp.eq.s32 	%p86, %r169, 0;
	@%p86 bra 	$L__BB7_146;
	shl.b32 	%r425, %r484, 8;
	add.s32 	%r426, %r425, %r400;
	mul.wide.u32 	%rd123, %r426, 8;
	add.s64 	%rd124, %rd2, %rd123;
	cvt.u64.u32 	%rd125, %r169;
	atom.global.add.u64 	%rd126, [%rd124+1024], %rd125;
$L__BB7_146:
	ld.shared.u32 	%r170, [%r168+1536];
	setp.eq.s32 	%p87, %r170, 0;
	@%p87 bra 	$L__BB7_148;
	shl.b32 	%r428, %r484, 8;
	add.s32 	%r429, %r428, %r400;
	add.s32 	%r430, %r429, 256;
	mul.wide.u32 	%rd127, %r430, 8;
	add.s64 	%rd128, %rd2, %rd127;
	cvt.u64.u32 	%rd129, %r170;
	atom.global.add.u64 	%rd130, [%rd128+1024], %rd129;
$L__BB7_148:
	add.s32 	%r484, %r484, 2;
$L__BB7_149:
	setp.eq.s32 	%p88, %r17, 0;
	@%p88 bra 	$L__BB7_152;
	shl.b32 	%r431, %r484, 10;
	add.s32 	%r432, %r6, %r431;
	ld.shared.u32 	%r173, [%r432+512];
	setp.eq.s32 	%p89, %r173, 0;
	@%p89 bra 	$L__BB7_152;
	shl.b32 	%r434, %r484, 8;
	add.s32 	%r435, %r434, %r400;
	mul.wide.u32 	%rd131, %r435, 8;
	add.s64 	%rd132, %rd2, %rd131;
	cvt.u64.u32 	%rd133, %r173;
	atom.global.add.u64 	%rd134, [%rd132+1024], %rd133;
$L__BB7_152:
	bar.sync 	0;
	add.s64 	%rd135, %rd135, 1;
	setp.ne.s64 	%p90, %rd135, %rd6;
	@%p90 bra 	$L__BB7_2;
$L__BB7_153:
	ret;

}
	// .globl	_ZN3cub18CUB_300001_SM_10006detail10radix_sort33DeviceRadixSortExclusiveSumKernelINS1_5radix10policy_hubIiNS0_8NullTypeEyE10Policy1000EyEEvPT0_
.visible .entry _ZN3cub18CUB_300001_SM_10006detail10radix_sort33DeviceRadixSortExclusiveSumKernelINS1_5radix10policy_hubIiNS0_8NullTypeEyE10Policy1000EyEEvPT0_(
	.param .u64 .ptr .align 1 _ZN3cub18CUB_300001_SM_10006detail10radix_sort33DeviceRadixSortExclusiveSumKernelINS1_5radix10policy_hubIiNS0_8NullTypeEyE10Policy1000EyEEvPT0__param_0
)
{
	.reg .pred 	%p<4>;
	.reg .b32 	%r<28>;
	.reg .b64 	%rd<54>;
	// demoted variable
	.shared .align 16 .b8 _ZZN3cub18CUB_300001_SM_10006detail10radix_sort33DeviceRadixSortExclusiveSumKernelINS1_5radix10policy_hubIiNS0_8NullTypeEyE10Policy1000EyEEvPT0_E12temp_storage[2336];
	ld.param.u64 	%rd5, [_ZN3cub18CUB_300001_SM_10006detail10radix_sort33DeviceRadixSortExclusiveSumKernelINS1_5radix10policy_hubIiNS0_8NullTypeEyE10Policy1000EyEEvPT0__param_0];
	cvta.to.global.u64 	%rd6, %rd5;
	mov.u32 	%r3, %ctaid.x;
	shl.b32 	%r4, %r3, 8;
	mov.u32 	%r1, %tid.x;
	setp.gt.u32 	%p1, %r1, 255;
	add.s32 	%r5, %r4, %r1;
	mul.wide.s32 	%rd7, %r5, 8;
	add.s64 	%rd1, %rd6, %rd7;
	@%p1 bra 	$L__BB8_2;
	ld.global.u64 	%rd53, [%rd1];
$L__BB8_2:
	shr.u32 	%r6, %r1, 3;
	add.s32 	%r7, %r6, %r1;
	shl.b32 	%r8, %r7, 3;
	mov.u32 	%r9, _ZZN3cub18CUB_300001_SM_10006detail10radix_sort33DeviceRadixSortExclusiveSumKernelINS1_5radix10policy_hubIiNS0_8NullTypeEyE10Policy1000EyEEvPT0_E12temp_storage;
	add.s32 	%r10, %r9, %r8;
	add.s32 	%r2, %r10, 16;
	st.shared.u64 	[%r10+16], %rd53;
	bar.sync 	0;
	setp.gt.u32 	%p2, %r1, 31;
	@%p2 bra 	$L__BB8_4;
	mad.lo.s32 	%r27, %r1, 72, %r9;
	ld.shared.u64 	%rd23, [%r27+16];
	ld.shared.u64 	%rd24, [%r27+24];
	ld.shared.u64 	%rd25, [%r27+32];
	ld.shared.u64 	%rd26, [%r27+40];
	ld.shared.u64 	%rd27, [%r27+48];
	ld.shared.u64 	%rd28, [%r27+56];
	ld.shared.u64 	%rd29, [%r27+64];
	ld.shared.u64 	%rd30, [%r27+72];
	add.s64 	%rd31, %rd24, %rd23;
	add.s64 	%rd32, %rd31, %rd25;
	add.s64 	%rd33, %rd32, %rd26;
	add.s64 	%rd34, %rd33, %rd27;
	add.s64 	%rd35, %rd34, %rd28;
	add.s64 	%rd36, %rd35, %rd29;
	add.s64 	%rd10, %rd36, %rd30;
	mov.b32 	%r11, 1;
	mov.b32 	%r24, 0;
	mov.b32 	%r25, -1;
	// begin inline asm
	{  .reg .u64 r0;  .reg .u32 lo;  .reg .u32 hi;  .reg .pred p;  mov.b64 {lo, hi}, %rd10;  shfl.sync.up.b32 lo|p, lo, %r11, %r24, %r25;  shfl.sync.up.b32 hi|p, hi, %r11, %r24, %r25;  mov.b64 r0, {lo, hi};  @p add.u64 r0, r0, %rd10;  mov.u64 %rd8, r0;}
	// end inline asm
	mov.b32 	%r14, 2;
	// begin inline asm
	{  .reg .u64 r0;  .reg .u32 lo;  .reg .u32 hi;  .reg .pred p;  mov.b64 {lo, hi}, %rd8;  shfl.sync.up.b32 lo|p, lo, %r14, %r24, %r25;  shfl.sync.up.b32 hi|p, hi, %r14, %r24, %r25;  mov.b64 r0, {lo, hi};  @p add.u64 r0, r0, %rd8;  mov.u64 %rd11, r0;}
	// end inline asm
	mov.b32 	%r17, 4;
	// begin inline asm
	{  .reg .u64 r0;  .reg .u32 lo;  .reg .u32 hi;  .reg .pred p;  mov.b64 {lo, hi}, %rd11;  shfl.sync.up.b32 lo|p, lo, %r17, %r24, %r25;  shfl.sync.up.b32 hi|p, hi, %r17, %r24, %r25;  mov.b64 r0, {lo, hi};  @p add.u64 r0, r0, %rd11;  mov.u64 %rd14, r0;}
	// end inline asm
	mov.b32 	%r20, 8;
	// begin inline asm
	{  .reg .u64 r0;  .reg .u32 lo;  .reg .u32 hi;  .reg .pred p;  mov.b64 {lo, hi}, %rd14;  shfl.sync.up.b32 lo|p, lo, %r20, %r24, %r25;  shfl.sync.up.b32 hi|p, hi, %r20, %r24, %r25;  mov.b64 r0, {lo, hi};  @p add.u64 r0, r0, %rd14;  mov.u64 %rd17, r0;}
	// end inline asm
	mov.b32 	%r23, 16;
	// begin inline asm
	{  .reg .u64 r0;  .reg .u32 lo;  .reg .u32 hi;  .reg .pred p;  mov.b64 {lo, hi}, %rd17;  shfl.sync.up.b32 lo|p, lo, %r23, %r24, %r25;  shfl.sync.up.b32 hi|p, hi, %r23, %r24, %r25;  mov.b64 r0, {lo, hi};  @p add.u64 r0, r0, %rd17;  mov.u64 %rd20, r0;}
	// end inline asm
	sub.s64 	%rd37, %rd20, %rd10;
	ld.shared.u64 	%rd38, [%r27+16];
	ld.shared.u64 	%rd39, [%r27+24];
	ld.shared.u64 	%rd40, [%r27+32];
	ld.shared.u64 	%rd41, [%r27+40];
	ld.shared.u64 	%rd42, [%r27+48];
	ld.shared.u64 	%rd43, [%r27+56];
	ld.shared.u64 	%rd44, [%r27+64];
	add.s64 	%rd45, %rd38, %rd37;
	add.s64 	%rd46, %rd39, %rd45;
	add.s64 	%rd47, %rd40, %rd46;
	add.s64 	%rd48, %rd41, %rd47;
	add.s64 	%rd49, %rd42, %rd48;
	add.s64 	%rd50, %rd43, %rd49;
	add.s64 	%rd51, %rd44, %rd50;
	st.shared.u64 	[%r27+16], %rd37;
	st.shared.u64 	[%r27+24], %rd45;
	st.shared.u64 	[%r27+32], %rd46;
	st.shared.u64 	[%r27+40], %rd47;
	st.shared.u64 	[%r27+48], %rd48;
	st.shared.u64 	[%r27+56], %rd49;
	st.shared.u64 	[%r27+64], %rd50;
	st.shared.u64 	[%r27+72], %rd51;
$L__BB8_4:
	setp.gt.u32 	%p3, %r1, 255;
	bar.sync 	0;
	@%p3 bra 	$L__BB8_6;
	ld.shared.u64 	%rd52, [%r2];
	st.global.u64 	[%rd1], %rd52;
$L__BB8_6:
	ret;

}
	// .globl	_ZN3cub18CUB_300001_SM_10006detail10radix_sort29DeviceRadixSortOnesweepKernelINS1_5radix10policy_hubIiNS0_8NullTypeEyE10Policy1000ELNS0_9SortOrderE0EiS6_yiiNS1_21identity_decomposer_tEEEvPT5_SC_PT3_PKSD_PT1_PKSH_PT2_PKSL_T4_iiT6_
.visible .entry _ZN3cub18CUB_300001_SM_10006detail10radix_sort29DeviceRadixSortOnesweepKernelINS1_5radix10policy_hubIiNS0_8NullTypeEyE10Policy1000ELNS0_9SortOrderE0EiS6_yiiNS1_21identity_decomposer_tEEEvPT5_SC_PT3_PKSD_PT1_PKSH_PT2_PKSL_T4_iiT6_(
	.param .u64 .ptr .align 1 _ZN3cub18CUB_300001_SM_10006detail10radix_sort29DeviceRadixSortOnesweepKernelINS1_5radix10policy_hubIiNS0_8NullTypeEyE10Policy1000ELNS0_9SortOrderE0EiS6_yiiNS1_21identity_decomposer_tEEEvPT5_SC_PT3_PKSD_PT1_PKSH_PT2_PKSL_T4_iiT6__param_0,
	.param .u64 .ptr .align 1 _ZN3cub18CUB_300001_SM_10006detail10radix_sort29DeviceRadixSortOnesweepKernelINS1_5radix10policy_hubIiNS0_8NullTypeEyE10Policy1000ELNS0_9SortOrderE0EiS6_yiiNS1_21identity_decomposer_tEEEvPT5_SC_PT3_PKSD_PT1_PKSH_PT2_PKSL_T4_iiT6__param_1,
	.param .u64 .ptr .align 1 _ZN3cub18CUB_300001_SM_10006detail10radix_sort29DeviceRadixSortOnesweepKernelINS1_5radix10policy_hubIiNS0_8NullTypeEyE10Policy1000ELNS0_9SortOrderE0EiS6_yiiNS1_21identity_decomposer_tEEEvPT5_SC_PT3_PKSD_PT1_PKSH_PT2_PKSL_T4_iiT6__param_2,
	.param .u64 .ptr .align 1 _ZN3cub18CUB_300001_SM_10006detail10radix_sort29DeviceRadixSortOnesweepKernelINS1_5radix10policy_hubIiNS0_8NullTypeEyE10Policy1000ELNS0_9SortOrderE0EiS6_yiiNS1_21identity_decomposer_tEEEvPT5_SC_PT3_PKSD_PT1_PKSH_PT2_PKSL_T4_iiT6__param_3,
	.param .u64 .ptr .align 1 _ZN3cub18CUB_300001_SM_10006detail10radix_sort29DeviceRadixSortOnesweepKernelINS1_5radix10policy_hubIiNS0_8NullTypeEyE10Policy1000ELNS0_9SortOrderE0EiS6_yiiNS1_21identity_decomposer_tEEEvPT5_SC_PT3_PKSD_PT1_PKSH_PT2_PKSL_T4_iiT6__param_4,
	.param .u64 .ptr .align 1 _ZN3cub18CUB_300001_SM_10006detail10radix_sort29DeviceRadixSortOnesweepKernelINS1_5radix10policy_hubIiNS0_8NullTypeEyE10Policy1000ELNS0_9SortOrderE0EiS6_yiiNS1_21identity_decomposer_tEEEvPT5_SC_PT3_PKSD_PT1_PKSH_PT2_PKSL_T4_iiT6__param_5,
	.param .u64 .ptr .align 1 _ZN3cub18CUB_300001_SM_10006detail10radix_sort29DeviceRadixSortOnesweepKernelINS1_5radix10policy_hubIiNS0_8NullTypeEyE10Policy1000ELNS0_9SortOrderE0EiS6_yiiNS1_21identity_decomposer_tEEEvPT5_SC_PT3_PKSD_PT1_PKSH_PT2_PKSL_T4_iiT6__param_6,
	.param .u64 .ptr .align 1 _ZN3cub18CUB_300001_SM_10006detail10radix_sort29DeviceRadixSortOnesweepKernelINS1_5radix10policy_hubIiNS0_8NullTypeEyE10Policy1000ELNS0_9SortOrderE0EiS6_yiiNS1_21identity_decomposer_tEEEvPT5_SC_PT3_PKSD_PT1_PKSH_PT2_PKSL_T4_iiT6__param_7,
	.param .u32 _ZN3cub18CUB_300001_SM_10006detail10radix_sort29DeviceRadixSortOnesweepKernelINS1_5radix10policy_hubIiNS0_8NullTypeEyE10Policy1000ELNS0_9SortOrderE0EiS6_yiiNS1_21identity_decomposer_tEEEvPT5_SC_PT3_PKSD_PT1_PKSH_PT2_PKSL_T4_iiT6__param_8,
	.param .u32 _ZN3cub18CUB_300001_SM_10006detail10radix_sort29DeviceRadixSortOnesweepKernelINS1_5radix10policy_hubIiNS0_8NullTypeEyE10Policy1000ELNS0_9SortOrderE0EiS6_yiiNS1_21identity_decomposer_tEEEvPT5_SC_PT3_PKSD_PT1_PKSH_PT2_PKSL_T4_iiT6__param_9,
	.param .u32 _ZN3cub18CUB_300001_SM_10006detail10radix_sort29DeviceRadixSortOnesweepKernelINS1_5radix10policy_hubIiNS0_8NullTypeEyE10Policy1000ELNS0_9SortOrderE0EiS6_yiiNS1_21identity_decomposer_tEEEvPT5_SC_PT3_PKSD_PT1_PKSH_PT2_PKSL_T4_iiT6__param_10,
	.param .align 1 .b8 _ZN3cub18CUB_300001_SM_10006detail10radix_sort29DeviceRadixSortOnesweepKernelINS1_5radix10policy_hubIiNS0_8NullTypeEyE10Policy1000ELNS0_9SortOrderE0EiS6_yiiNS1_21identity_decomposer_tEEEvPT5_SC_PT3_PKSD_PT1_PKSH_PT2_PKSL_T4_iiT6__param_11[1]
)
.maxntid 384
{
	.reg .pred 	%p<142>;
	.reg .b32 	%r<1806>;
	.reg .b64 	%rd<239>;
	// demoted variable
	.shared .align 16 .b8 _ZZN3cub18CUB_300001_SM_10006detail10radix_sort29DeviceRadixSortOnesweepKernelINS1_5radix10policy_hubIiNS0_8NullTypeEyE10Policy1000ELNS0_9SortOrderE0EiS6_yiiNS1_21identity_decomposer_tEEEvPT5_SC_PT3_PKSD_PT1_PKSH_PT2_PKSL_T4_iiT6_E1s[31232];
	ld.param.u64 	%rd21, [_ZN3cub18CUB_300001_SM_10006detail10radix_sort29DeviceRadixSortOnesweepKernelINS1_5radix10policy_hubIiNS0_8NullTypeEyE10Policy1000ELNS0_9SortOrderE0EiS6_yiiNS1_21identity_decomposer_tEEEvPT5_SC_PT3_PKSD_PT1_PKSH_PT2_PKSL_T4_iiT6__param_1];
	ld.param.u64 	%rd24, [_ZN3cub18CUB_300001_SM_10006detail10radix_sort29DeviceRadixSortOnesweepKernelINS1_5radix10policy_hubIiNS0_8NullTypeEyE10Policy1000ELNS0_9SortOrderE0EiS6_yiiNS1_21identity_decomposer_tEEEvPT5_SC_PT3_PKSD_PT1_PKSH_PT2_PKSL_T4_iiT6__param_4];
	ld.param.u64 	%rd25, [_ZN3cub18CUB_300001_SM_10006detail10radix_sort29DeviceRadixSortOnesweepKernelINS1_5radix10policy_hubIiNS0_8NullTypeEyE10Policy1000ELNS0_9SortOrderE0EiS6_yiiNS1_21identity_decomposer_tEEEvPT5_SC_PT3_PKSD_PT1_PKSH_PT2_PKSL_T4_iiT6__param_5];
	ld.param.u32 	%r293, [_ZN3cub18CUB_300001_SM_10006detail10radix_sort29DeviceRadixSortOnesweepKernelINS1_5radix10policy_hubIiNS0_8NullTypeEyE10Policy1000ELNS0_9SortOrderE0EiS6_yiiNS1_21identity_decomposer_tEEEvPT5_SC_PT3_PKSD_PT1_PKSH_PT2_PKSL_T4_iiT6__param_9];
	ld.param.u32 	%r294, [_ZN3cub18CUB_300001_SM_10006detail10radix_sort29DeviceRadixSortOnesweepKernelINS1_5radix10policy_hubIiNS0_8NullTypeEyE10Policy1000ELNS0_9SortOrderE0EiS6_yiiNS1_21identity_decomposer_tEEEvPT5_SC_PT3_PKSD_PT1_PKSH_PT2_PKSL_T4_iiT6__param_10];
	cvta.to.global.u64 	%rd1, %rd24;
	cvta.to.global.u64 	%rd2, %rd25;
	mov.u32 	%r1, %tid.x;
	// begin inline asm
	mov.u32 %r295, %laneid;
	// end inline asm
	setp.ne.s32 	%p1, %r1, 0;
	@%p1 bra 	$L__BB9_2;
	cvta.to.global.u64 	%rd26, %rd21;
	atom.global.add.u32 	%r296, [%rd26], 1;
	st.shared.u32 	[_ZZN3cub18CUB_300001_SM_10006detail10radix_sort29DeviceRadixSortOnesweepKernelINS1_5radix10policy_hubIiNS0_8NullTypeEyE10Policy1000ELNS0_9SortOrderE0EiS6_yiiNS1_21identity_decomposer_tEEEvPT5_SC_PT3_PKSD_PT1_PKSH_PT2_PKSL_T4_iiT6_E1s+29184], %r296;
$L__BB9_2:
	ld.param.u32 	%r1706, [_ZN3cub18CUB_300001_SM_10006detail10radix_sort29DeviceRadixSortOnesweepKernelINS1_5radix10policy_hubIiNS0_8NullTypeEyE10Policy1000ELNS0_9SortOrderE0EiS6_yiiNS1_21identity_decomposer_tEEEvPT5_SC_PT3_PKSD_PT1_PKSH_PT2_PKSL_T4_iiT6__param_8];
	bar.sync 	0;
	ld.shared.u32 	%r3, [_ZZN3cub18CUB_300001_SM_10006detail10radix_sort29DeviceRadixSortOnesweepKernelINS1_5radix10policy_hubIiNS0_8NullTypeEyE10Policy1000ELNS0_9SortOrderE0EiS6_yiiNS1_21identity_decomposer_tEEEvPT5_SC_PT3_PKSD_PT1_PKSH_PT2_PKSL_T4_iiT6_E1s+29184];
	mul.lo.s32 	%r297, %r3, 7296;
	add.s32 	%r4, %r297, 7296;
	setp.gt.s32 	%p2, %r4, %r1706;
	cvt.s64.s32 	%rd3, %r297;
	@%p2 bra 	$L__BB9_4;
	and.b32  	%r298, %r1, 31;
	and.b32  	%r299, %r1, 992;
	mul.lo.s32 	%r300, %r299, 19;
	or.b32  	%r301, %r300, %r298;
	cvt.u64.u32 	%rd27, %r301;
	add.s64 	%rd28, %rd27, %rd3;
	shl.b64 	%rd29, %rd28, 2;
	add.s64 	%rd30, %rd2, %rd29;
	ld.global.u32 	%r1732, [%rd30];
	ld.global.u32 	%r1733, [%rd30+128];
	ld.global.u32 	%r1734, [%rd30+256];
	ld.global.u32 	%r1735, [%rd30+384];
	ld.global.u32 	%r1736, [%rd30+512];
	ld.global.u32 	%r1737, [%rd30+640];
	ld.global.u32 	%r1738, [%rd30+768];
	ld.global.u32 	%r1739, [%rd30+896];
	ld.global.u32 	%r1740, [%rd30+1024];
	ld.global.u32 	%r1741, [%rd30+1152];
	ld.global.u32 	%r1742, [%rd30+1280];
	ld.global.u32 	%r1743, [%rd30+1408];
	ld.global.u32 	%r1744, [%rd30+1536];
	ld.global.u32 	%r1745, [%rd30+1664];
	ld.global.u32 	%r1746, [%rd30+1792];
	ld.global.u32 	%r1747, [%rd30+1920];
	ld.global.u32 	%r1748, [%rd30+2048];
	ld.global.u32 	%r1749, [%rd30+2176];
	ld.global.u32 	%r1750, [%rd30+2304];
	bra.uni 	$L__BB9_42;
$L__BB9_4:
	ld.param.u32 	%r1707, [_ZN3cub18CUB_300001_SM_10006detail10radix_sort29DeviceRadixSortOnesweepKernelINS1_5radix10policy_hubIiNS0_8NullTypeEyE10Policy1000ELNS0_9SortOrderE0EiS6_yiiNS1_21identity_decomposer_tEEEvPT5_SC_PT3_PKSD_PT1_PKSH_PT2_PKSL_T4_iiT6__param_8];
	cvt.u32.u64 	%r303, %rd3;
	sub.s32 	%r24, %r1707, %r303;
	and.b32  	%r304, %r1, 31;
	and.b32  	%r305, %r1, 992;
	mul.lo.s32 	%r306, %r305, 19;
	or.b32  	%r25, %r306, %r304;
	setp.ge.s32 	%p3, %r25, %r24;
	cvt.u64.u32 	%rd31, %r25;
	add.s64 	%rd32, %rd31, %rd3;
	shl.b64 	%rd33, %rd32, 2;
	add.s64 	%rd4, %rd2, %rd33;
	mov.b32 	%r1732, 2147483647;
	@%p3 bra 	$L__BB9_6;
	ld.global.u32 	%r1732, [%rd4];
$L__BB9_6:
	add.s32 	%r308, %r25, 32;
	setp.ge.s32 	%p4, %r308, %r24;
	mov.b32 	%r1733, 2147483647;
	@%p4 bra 	$L__BB9_8;
	ld.global.u32 	%r1733, [%rd4+128];
$L__BB9_8:
	add.s32 	%r310, %r25, 64;
	setp.ge.s32 	%p5, %r310, %r24;
	mov.b32 	%r1734, 2147483647;
	@%p5 bra 	$L__BB9_10;
	ld.global.u32 	%r1734, [%rd4+256];
$L__BB9_10:
	add.s32 	%r312, %r25, 96;
	setp.ge.s32 	%p6, %r312, %r24;
	mov.b32 	%r1735, 2147483647;
	@%p6 bra 	$L__BB9_12;
	ld.global.u32 	%r1735, [%rd4+384];
$L__BB9_12:
	add.s32 	%r314, %r25, 128;
	setp.ge.s32 	%p7, %r314, %r24;
	mov.b32 	%r1736, 2147483647;
	@%p7 bra 	$L__BB9_14;
	ld.global.u32 	%r1736, [%rd4+512];
$L__BB9_14:
	add.s32 	%r316, %r25, 160;
	setp.ge.s32 	%p8, %r316, %r24;
	mov.b32 	%r1737, 2147483647;
	@%p8 bra 	$L__BB9_16;
	ld.global.u32 	%r1737, [%rd4+640];
$L__BB9_16:
	add.s32 	%r318, %r25, 192;
	setp.ge.s32 	%p9, %r318, %r24;
	mov.b32 	%r1738, 2147483647;
	@%p9 bra 	$L__BB9_18;
	ld.global.u32 	%r1738, [%rd4+768];
$L__BB9_18:
	add.s32 	%r320, %r25, 224;
	setp.ge.s32 	%p10, %r320, %r24;
	mov.b32 	%r1739, 2147483647;
	@%p10 bra 	$L__BB9_20;
	ld.global.u32 	%r1739, [%rd4+896];
$L__BB9_20:
	add.s32 	%r322, %r25, 256;
	setp.ge.s32 	%p11, %r322, %r24;
	mov.b32 	%r1740, 2147483647;
	@%p11 bra 	$L__BB9_22;
	ld.global.u32 	%r1740, [%rd4+1024];
$L__BB9_22:
	add.s32 	%r324, %r25, 288;
	setp.ge.s32 	%p12, %r324, %r24;
	mov.b32 	%r1741, 2147483647;
	@%p12 bra 	$L__BB9_24;
	ld.global.u32 	%r1741, [%rd4+1152];
$L__BB9_24:
	add.s32 	%r326, %r25, 320;
	setp.ge.s32 	%p13, %r326, %r24;
	mov.b32 	%r1742, 2147483647;
	@%p13 bra 	$L__BB9_26;
	ld.global.u32 	%r1742, [%rd4+1280];
$L__BB9_26:
	add.s32 	%r328, %r25, 352;
	setp.ge.s32 	%p14, %r328, %r24;
	mov.b32 	%r1743, 2147483647;
	@%p14 bra 	$L__BB9_28;
	ld.global.u32 	%r1743, [%rd4+1408];
$L__BB9_28:
	add.s32 	%r330, %r25, 384;
	setp.ge.s32 	%p15, %r330, %r24;
	mov.b32 	%r1744, 2147483647;
	@%p15 bra 	$L__BB9_30;
	ld.global.u32 	%r1744, [%rd4+1536];
$L__BB9_30:
	add.s32 	%r332, %r25, 416;
	setp.ge.s32 	%p16, %r332, %r24;
	mov.b32 	%r1745, 2147483647;
	@%p16 bra 	$L__BB9_32;
	ld.global.u32 	%r1745, [%rd4+1664];
$L__BB9_32:
	add.s32 	%r334, %r25, 448;
	setp.ge.s32 	%p17, %r334, %r24;
	mov.b32 	%r1746, 2147483647;
	@%p17 bra 	$L__BB9_34;
	ld.global.u32 	%r1746, [%rd4+1792];
$L__BB9_34:
	add.s32 	%r336, %r25, 480;
	setp.ge.s32 	%p18, %r336, %r24;
	mov.b32 	%r1747, 2147483647;
	@%p18 bra 	$L__BB9_36;
	ld.global.u32 	%r1747, [%rd4+1920];
$L__BB9_36:
	add.s32 	%r338, %r25, 512;
	setp.ge.s32 	%p19, %r338, %r24;
	mov.b32 	%r1748, 2147483647;
	@%p19 bra 	$L__BB9_38;
	ld.global.u32 	%r1748, [%rd4+2048];
$L__BB9_38:
	add.s32 	%r340, %r25, 544;
	setp.ge.s32 	%p20, %r340, %r24;
	mov.b32 	%r1749, 2147483647;
	@%p20 bra 	$L__BB9_40;
	ld.global.u32 	%r1749, [%rd4+2176];
$L__BB9_40:
	add.s32 	%r342, %r25, 576;
	setp.ge.s32 	%p21, %r342, %r24;
	mov.b32 	%r1750, 2147483647;
	@%p21 bra 	$L__BB9_42;
	ld.global.u32 	%r1750, [%rd4+2304];
$L__BB9_42:
	mov.b32 	%r343, -1;
	shl.b32 	%r344, %r343, %r294;
	not.b32 	%r82, %r344;
	shr.u32 	%r83, %r1, 5;
	shl.b32 	%r345, %r83, 10;
	mov.u32 	%r346, _ZZN3cub18CUB_300001_SM_10006detail10radix_sort29DeviceRadixSortOnesweepKernelINS1_5radix10policy_hubIiNS0_8NullTypeEyE10Policy1000ELNS0_9SortOrderE0EiS6_yiiNS1_21identity_decomposer_tEEEvPT5_SC_PT3_PKSD_PT1_PKSH_PT2_PKSL_T4_iiT6_E1s;
	add.s32 	%r84, %r346, %r345;
	setp.gt.s32 	%p22, %r295, 255;
	@%p22 bra 	$L__BB9_55;
	max.s32 	%r347, %r295, 224;
	sub.s32 	%r348, %r347, %r295;
	add.s32 	%r349, %r348, 31;
	shr.u32 	%r350, %r349, 5;
	add.s32 	%r85, %r350, 1;
	and.b32  	%r86, %r85, 15;
	setp.lt.u32 	%p23, %r349, 480;
	mov.u32 	%r1754, %r295;
	@%p23 bra 	$L__BB9_46;
	and.b32  	%r351, %r85, 268435440;
	neg.s32 	%r1752, %r351;
	shl.b32 	%r353, %r295, 2;
	add.s32 	%r354, %r345, %r353;
	add.s32 	%r356, %r354, %r346;
	add.s32 	%r1751, %r356, 1024;
	mov.u32 	%r1754, %r295;
$L__BB9_45:
	.pragma "nounroll";
	mov.b32 	%r357, 0;
	st.shared.u32 	[%r1751+-1024], %r357;
	st.shared.u32 	[%r1751+-896], %r357;
	st.shared.u32 	[%r1751+-768], %r357;
	st.shared.u32 	[%r1751+-640], %r357;
	st.shared.u32 	[%r1751+-512], %r357;
	st.shared.u32 	[%r1751+-384], %r357;
	st.shared.u32 	[%r1751+-256], %r357;
	st.shared.u32 	[%r1751+-128], %r357;
	st.shared.u32 	[%r1751], %r357;
	st.shared.u32 	[%r1751+128], %r357;
	st.shared.u32 	[%r1751+256], %r357;
	st.shared.u32 	[%r1751+384], %r357;
	st.shared.u32 	[%r1751+512], %r357;
	st.shared.u32 	[%r1751+640], %r357;
	st.shared.u32 	[%r1751+768], %r357;
	st.shared.u32 	[%r1751+896], %r357;
	add.s32 	%r1754, %r1754, 512;
	add.s32 	%r1752, %r1752, 16;
	add.s32 	%r1751, %r1751, 2048;
	setp.ne.s32 	%p24, %r1752, 0;
	@%p24 bra 	$L__BB9_45;
$L__BB9_46:
	setp.eq.s32 	%p25, %r86, 0;
	@%p25 bra 	$L__BB9_55;
	and.b32  	%r96, %r85, 7;
	setp.lt.u32 	%p26, %r86, 8;
	@%p26 bra 	$L__BB9_49;
	shl.b32 	%r358, %r1754, 2;
	add.s32 	%r359, %r84, %r358;
	mov.b32 	%r360, 0;
	st.shared.u32 	[%r359], %r360;
	st.shared.u32 	[%r359+128], %r360;
	st.shared.u32 	[%r359+256], %r360;
	st.shared.u32 	[%r359+384], %r360;
	st.shared.u32 	[%r359+512], %r360;
	st.shared.u32 	[%r359+640], %r360;
	st.shared.u32 	[%r359+768], %r360;
	st.shared.u32 	[%r359+896], %r360;
	add.s32 	%r1754, %r1754, 256;
$L__BB9_49:
	setp.eq.s32 	%p27, %r96, 0;
	@%p27 bra 	$L__BB9_55;
	and.b32  	%r99, %r85, 3;
	setp.lt.u32 	%p28, %r96, 4;
	@%p28 bra 	$L__BB9_52;
	shl.b32 	%r361, %r1754, 2;
	add.s32 	%r362, %r84, %r361;
	mov.b32 	%r363, 0;
	st.shared.u32 	[%r362], %r363;
	st.shared.u32 	[%r362+128], %r363;
	st.shared.u32 	[%r362+256], %r363;
	st.shared.u32 	[%r362+384], %r363;
	add.s32 	%r1754, %r1754, 128;
$L__BB9_52:
	setp.eq.s32 	%p29, %r99, 0;
	@%p29 bra 	$L__BB9_55;
	shl.b32 	%r365, %r1754, 2;
	add.s32 	%r366, %r345, %r365;
	add.s32 	%r1758, %r346, %r366;
	neg.s32 	%r1757, %r99;
$L__BB9_54:
	.pragma "nounroll";
	mov.b32 	%r368, 0;
	st.shared.u32 	[%r1758], %r368;
	add.s32 	%r1758, %r1758, 128;
	add.s32 	%r1757, %r1757, 1;
	setp.ne.s32 	%p30, %r1757, 0;
	@%p30 bra 	$L__BB9_54;
$L__BB9_55:
	bar.warp.sync 	-1;
	xor.b32  	%r370, %r1732, -2147483648;
	shr.u32 	%r371, %r370, %r293;
	and.b32  	%r108, %r371, %r82;
	shl.b32 	%r372, %r108, 2;
	add.s32 	%r373, %r84, %r372;
	atom.shared.add.u32 	%r374, [%r373], 1;
	xor.b32  	%r375, %r1733, -2147483648;
	shr.u32 	%r376, %r375, %r293;
	and.b32  	%r377, %r376, %r82;
	shl.b32 	%r378, %r377, 2;
	add.s32 	%r379, %r84, %r378;
	atom.shared.add.u32 	%r380, [%r379], 1;
	xor.b32  	%r381, %r1734, -2147483648;
	shr.u32 	%r382, %r381, %r293;
	and.b32  	%r383, %r382, %r82;
	shl.b32 	%r384, %r383, 2;
	add.s32 	%r385, %r84, %r384;
	atom.shared.add.u32 	%r386, [%r385], 1;
	xor.b32  	%r387, %r1735, -2147483648;
	shr.u32 	%r388, %r387, %r293;
	and.b32  	%r389, %r388, %r82;
	shl.b32 	%r390, %r389, 2;
	add.s32 	%r391, %r84, %r390;
	atom.shared.add.u32 	%r392, [%r391], 1;
	xor.b32  	%r393, %r1736, -2147483648;
	shr.u32 	%r394, %r393, %r293;
	and.b32  	%r395, %r394, %r82;
	shl.b32 	%r396, %r395, 2;
	add.s32 	%r397, %r84, %r396;
	atom.shared.add.u32 	%r398, [%r397], 1;
	xor.b32  	%r399, %r1737, -2147483648;
	shr.u32 	%r400, %r399, %r293;
	and.b32  	%r401, %r400, %r82;
	shl.b32 	%r402, %r401, 2;
	add.s32 	%r403, %r84, %r402;
	atom.shared.add.u32 	%r404, [%r403], 1;
	xor.b32  	%r405, %r1738, -2147483648;
	shr.u32 	%r406, %r405, %r293;
	and.b32  	%r407, %r406, %r82;
	shl.b32 	%r408, %r407, 2;
	add.s32 	%r409, %r84, %r408;
	atom.shared.add.u32 	%r410, [%r409], 1;
	xor.b32  	%r1771, %r1739, -2147483648;
	shr.u32 	%r411, %r1771, %r293;
	and.b32  	%r412, %r411, %r82;
	shl.b32 	%r413, %r412, 2;
	add.s32 	%r414, %r84, %r413;
	atom.shared.add.u32 	%r415, [%r414], 1;
	xor.b32  	%r1772, %r1740, -2147483648;
	shr.u32 	%r416, %r1772, %r293;
	and.b32  	%r417, %r416, %r82;
	shl.b32 	%r418, %r417, 2;
	add.s32 	%r419, %r84, %r418;
	atom.shared.add.u32 	%r420, [%r419], 1;
	xor.b32  	%r421, %r1741, -2147483648;
	shr.u32 	%r422, %r421, %r293;
	and.b32  	%r423, %r422, %r82;
	shl.b32 	%r424, %r423, 2;
	add.s32 	%r425, %r84, %r424;
	atom.shared.add.u32 	%r426, [%r425], 1;
	xor.b32  	%r427, %r1742, -2147483648;
	shr.u32 	%r428, %r427, %r293;
	and.b32  	%r429, %r428, %r82;
	shl.b32 	%r430, %r429, 2;
	add.s32 	%r431, %r84, %r430;
	atom.shared.add.u32 	%r432, [%r431], 1;
	xor.b32  	%r433, %r1743, -2147483648;
	shr.u32 	%r434, %r433, %r293;
	and.b32  	%r435, %r434, %r82;
	shl.b32 	%r436, %r435, 2;
	add.s32 	%r437, %r84, %r436;
	atom.shared.add.u32 	%r438, [%r437], 1;
	xor.b32  	%r439, %r1744, -2147483648;
	shr.u32 	%r440, %r439, %r293;
	and.b32  	%r441, %r440, %r82;
	shl.b32 	%r442, %r441, 2;
	add.s32 	%r443, %r84, %r442;
	atom.shared.add.u32 	%r444, [%r443], 1;
	xor.b32  	%r445, %r1745, -2147483648;
	shr.u32 	%r446, %r445, %r293;
	and.b32  	%r447, %r446, %r82;
	shl.b32 	%r448, %r447, 2;
	add.s32 	%r449, %r84, %r448;
	atom.shared.add.u32 	%r450, [%r449], 1;
	xor.b32  	%r451, %r1746, -2147483648;
	shr.u32 	%r452, %r451, %r293;
	and.b32  	%r453, %r452, %r82;
	shl.b32 	%r454, %r453, 2;
	add.s32 	%r455, %r84, %r454;
	atom.shared.add.u32 	%r456, [%r455], 1;
	xor.b32  	%r457, %r1747, -2147483648;
	shr.u32 	%r458, %r457, %r293;
	and.b32  	%r459, %r458, %r82;
	shl.b32 	%r460, %r459, 2;
	add.s32 	%r461, %r84, %r460;
	atom.shared.add.u32 	%r462, [%r461], 1;
	xor.b32  	%r463, %r1748, -2147483648;
	shr.u32 	%r464, %r463, %r293;
	and.b32  	%r465, %r464, %r82;
	shl.b32 	%r466, %r465, 2;
	add.s32 	%r467, %r84, %r466;
	atom.shared.add.u32 	%r468, [%r467], 1;
	xor.b32  	%r469, %r1749, -2147483648;
	shr.u32 	%r470, %r469, %r293;
	and.b32  	%r471, %r470, %r82;
	shl.b32 	%r472, %r471, 2;
	add.s32 	%r473, %r84, %r472;
	atom.shared.add.u32 	%r474, [%r473], 1;
	xor.b32  	%r475, %r1750, -2147483648;
	shr.u32 	%r476, %r475, %r293;
	and.b32  	%r477, %r476, %r82;
	shl.b32 	%r478, %r477, 2;
	add.s32 	%r479, %r84, %r478;
	atom.shared.add.u32 	%r480, [%r479], 1;
	bar.sync 	0;
	setp.gt.u32 	%p31, %r1, 255;
	shl.b32 	%r481, %r1, 2;
	add.s32 	%r111, %r346, %r481;
	mov.b32 	%r1759, 0;
	@%p31 bra 	$L__BB9_57;
	ld.shared.u32 	%r483, [%r111];
	mov.b32 	%r484, 0;
	st.shared.u32 	[%r111], %r484;
	ld.shared.u32 	%r485, [%r111+1024];
	st.shared.u32 	[%r111+1024], %r483;
	add.s32 	%r486, %r485, %r483;
	ld.shared.u32 	%r487, [%r111+2048];
	st.shared.u32 	[%r111+2048], %r486;
	add.s32 	%r488, %r487, %r486;
	ld.shared.u32 	%r489, [%r111+3072];
	st.shared.u32 	[%r111+3072], %r488;
	add.s32 	%r490, %r489, %r488;
	ld.shared.u32 	%r491, [%r111+4096];
	st.shared.u32 	[%r111+4096], %r490;
	add.s32 	%r492, %r491, %r490;
	ld.shared.u32 	%r493, [%r111+5120];
	st.shared.u32 	[%r111+5120], %r492;
	add.s32 	%r494, %r493, %r492;
	ld.shared.u32 	%r495, [%r111+6144];
	st.shared.u32 	[%r111+6144], %r494;
	add.s32 	%r496, %r495, %r494;
	ld.shared.u32 	%r497, [%r111+7168];
	st.shared.u32 	[%r111+7168], %r496;
	add.s32 	%r498, %r497, %r496;
	ld.shared.u32 	%r499, [%r111+8192];
	st.shared.u32 	[%r111+8192], %r498;
	add.s32 	%r500, %r499, %r498;
	ld.shared.u32 	%r501, [%r111+9216];
	st.shared.u32 	[%r111+9216], %r500;
	add.s32 	%r502, %r501, %r500;
	ld.shared.u32 	%r503, [%r111+10240];
	st.shared.u32 	[%r111+10240], %r502;
	add.s32 	%r504, %r503, %r502;
	ld.shared.u32 	%r505, [%r111+11264];
	st.shared.u32 	[%r111+11264], %r504;
	add.s32 	%r1759, %r505, %r504;
$L__BB9_57:
	ld.param.u64 	%rd228, [_ZN3cub18CUB_300001_SM_10006detail10radix_sort29DeviceRadixSortOnesweepKernelINS1_5radix10policy_hubIiNS0_8NullTypeEyE10Policy1000ELNS0_9SortOrderE0EiS6_yiiNS1_21identity_decomposer_tEEEvPT5_SC_PT3_PKSD_PT1_PKSH_PT2_PKSL_T4_iiT6__param_0];
	setp.gt.u32 	%p32, %r1, 255;
	shl.b32 	%r506, %r3, 8;
	add.s32 	%r507, %r506, %r1;
	cvta.to.global.u64 	%rd5, %rd228;
	mul.wide.s32 	%rd34, %r507, 4;
	add.s64 	%rd6, %rd5, %rd34;
	@%p32 bra 	$L__BB9_59;
	or.b32  	%r508, %r1759, 1073741824;
	st.volatile.global.u32 	[%rd6], %r508;
$L__BB9_59:
	ld.param.u64 	%rd235, [_ZN3cub18CUB_300001_SM_10006detail10radix_sort29DeviceRadixSortOnesweepKernelINS1_5radix10policy_hubIiNS0_8NullTypeEyE10Policy1000ELNS0_9SortOrderE0EiS6_yiiNS1_21identity_decomposer_tEEEvPT5_SC_PT3_PKSD_PT1_PKSH_PT2_PKSL_T4_iiT6__param_3];
	xor.b32  	%r1773, %r1741, -2147483648;
	xor.b32  	%r1774, %r1742, -2147483648;
	xor.b32  	%r1765, %r1733, -2147483648;
	xor.b32  	%r1766, %r1734, -2147483648;
	xor.b32  	%r1777, %r1745, -2147483648;
	xor.b32  	%r1778, %r1746, -2147483648;
	xor.b32  	%r1764, %r1732, -2147483648;
	xor.b32  	%r1779, %r1747, -2147483648;
	xor.b32  	%r1780, %r1748, -2147483648;
	xor.b32  	%r1768, %r1736, -2147483648;
	xor.b32  	%r1767, %r1735, -2147483648;
	xor.b32  	%r1775, %r1743, -2147483648;
	xor.b32  	%r1782, %r1750, -2147483648;
	xor.b32  	%r1781, %r1749, -2147483648;
	xor.b32  	%r1769, %r1737, -2147483648;
	xor.b32  	%r1776, %r1744, -2147483648;
	xor.b32  	%r1770, %r1738, -2147483648;
	setp.lt.u32 	%p33, %r1, 256;
	setp.eq.s32 	%p34, %r1759, 7296;
	and.pred  	%p35, %p33, %p34;
	selp.u32 	%r509, 1, 0, %p35;
	{ 
	.reg .pred 	%p1; 
	.reg .pred 	%p2; 
	setp.ne.u32 	%p1, %r509, 0; 
	bar.red.or.pred 	%p2, 0, %p1; 
	selp.u32 	%r510, 1, 0, %p2; 
	}
	setp.eq.s32 	%p36, %r510, 0;
	cvt.u64.u32 	%rd7, %r1;
	cvta.to.global.u64 	%rd35, %rd235;
	mul.wide.u32 	%rd36, %r1, 8;
	add.s64 	%rd8, %rd35, %rd36;
	@%p36 bra 	$L__BB9_111;
	setp.gt.u32 	%p37, %r1, 255;
	setp.gt.u32 	%p38, %r1, %r108;
	selp.b32 	%r131, 7296, 0, %p38;
	shl.b32 	%r511, %r1, 3;
	mov.u32 	%r512, _ZZN3cub18CUB_300001_SM_10006detail10radix_sort29DeviceRadixSortOnesweepKernelINS1_5radix10policy_hubIiNS0_8NullTypeEyE10Policy1000ELNS0_9SortOrderE0EiS6_yiiNS1_21identity_decomposer_tEEEvPT5_SC_PT3_PKSD_PT1_PKSH_PT2_PKSL_T4_iiT6_E1s;
	add.s32 	%r513, %r512, %r511;
	add.s32 	%r132, %r513, 29184;
	@%p37 bra 	$L__BB9_68;
	ld.global.u64 	%rd37, [%rd8];
	cvt.u64.u32 	%rd38, %r131;
	sub.s64 	%rd237, %rd37, %rd38;
	st.shared.u64 	[%r132], %rd237;
	setp.lt.s32 	%p39, %r3, 1;
	mov.u32 	%r1763, %r1759;
	@%p39 bra 	$L__BB9_67;
	mov.b32 	%r1761, -1;
	mov.u32 	%r1760, %r3;
	mov.u32 	%r1763, %r1759;
$L__BB9_63:
	add.s32 	%r136, %r1760, -1;
	shl.b32 	%r515, %r136, 8;
	add.s32 	%r516, %r515, %r1;
	mul.wide.s32 	%rd39, %r516, 4;
	add.s64 	%rd10, %rd5, %rd39;
$L__BB9_64:
	membar.cta;
	ld.volatile.global.u32 	%r137, [%rd10];
	setp.eq.s32 	%p40, %r137, 0;
	@%p40 bra 	$L__BB9_64;
	and.b32  	%r517, %r137, 1073741823;
	add.s32 	%r1763, %r517, %r1763;
	setp.gt.s32 	%p41, %r137, -1;
	vote.sync.ballot.b32 	%r1761, %p41, %r1761;
	setp.gt.u32 	%p43, %r1760, 1;
	and.pred  	%p44, %p41, %p43;
	mov.u32 	%r1760, %r136;
	@%p44 bra 	$L__BB9_63;
	ld.shared.u64 	%rd237, [%r132];
$L__BB9_67:
	or.b32  	%r518, %r1763, -2147483648;
	st.volatile.global.u32 	[%rd6], %r518;
	sub.s32 	%r519, %r1763, %r1759;
	cvt.s64.s32 	%rd40, %r519;
	add.s64 	%rd41, %rd237, %rd40;
	st.shared.u64 	[%r132], %rd41;
$L__BB9_68:
	ld.param.u32 	%r1708, [_ZN3cub18CUB_300001_SM_10006detail10radix_sort29DeviceRadixSortOnesweepKernelINS1_5radix10policy_hubIiNS0_8NullTypeEyE10Policy1000ELNS0_9SortOrderE0EiS6_yiiNS1_21identity_decomposer_tEEEvPT5_SC_PT3_PKSD_PT1_PKSH_PT2_PKSL_T4_iiT6__param_8];
	ld.param.u64 	%rd231, [_ZN3cub18CUB_300001_SM_10006detail10radix_sort29DeviceRadixSortOnesweepKernelINS1_5radix10policy_hubIiNS0_8NullTypeEyE10Policy1000ELNS0_9SortOrderE0EiS6_yiiNS1_21identity_decomposer_tEEEvPT5_SC_PT3_PKSD_PT1_PKSH_PT2_PKSL_T4_iiT6__param_2];
	setp.gt.u32 	%p45, %r1, 255;
	setp.lt.s32 	%p46, %r4, %r1708;
	setp.eq.s64 	%p47, %rd231, 0;
	or.pred  	%p48, %p47, %p46;
	or.pred  	%p49, %p45, %p48;
	@%p49 bra 	$L__BB9_70;
	ld.param.u64 	%rd232, [_ZN3cub18CUB_300001_SM_10006detail10radix_sort29DeviceRadixSortOnesweepKernelINS1_5radix10policy_hubIiNS0_8NullTypeEyE10Policy1000ELNS0_9SortOrderE0EiS6_yiiNS1_21identity_decomposer_tEEEvPT5_SC_PT3_PKSD_PT1_PKSH_PT2_PKSL_T4_iiT6__param_2];
	ld.shared.u64 	%rd42, [%r132];
	cvt.u64.u32 	%rd43, %r131;
	cvt.s64.s32 	%rd44, %r1759;
	add.s64 	%rd45, %rd43, %rd44;
	add.s64 	%rd46, %rd45, %rd42;
	cvta.to.global.u64 	%rd47, %rd232;
	shl.b64 	%rd48, %rd7, 3;
	add.s64 	%rd49, %rd47, %rd48;
	st.global.u64 	[%rd49], %rd46;
$L__BB9_70:
	ld.param.u32 	%r1709, [_ZN3cub18CUB_300001_SM_10006detail10radix_sort29DeviceRadixSortOnesweepKernelINS1_5radix10policy_hubIiNS0_8NullTypeEyE10Policy1000ELNS0_9SortOrderE0EiS6_yiiNS1_21identity_decomposer_tEEEvPT5_SC_PT3_PKSD_PT1_PKSH_PT2_PKSL_T4_iiT6__param_8];
	setp.gt.s32 	%p50, %r4, %r1709;
	bar.sync 	0;
	shl.b32 	%r520, %r108, 3;
	add.s32 	%r522, %r512, %r520;
	ld.shared.u64 	%rd13, [%r522+29184];
	@%p50 bra 	$L__BB9_72;
	and.b32  	%r523, %r1, 31;
	and.b32  	%r524, %r1, 992;
	mul.lo.s32 	%r525, %r524, 19;
	or.b32  	%r526, %r525, %r523;
	cvt.u64.u32 	%rd50, %r526;
	add.s64 	%rd51, %rd13, %rd50;
	shl.b64 	%rd52, %rd51, 2;
	add.s64 	%rd53, %rd1, %rd52;
	st.global.u32 	[%rd53], %r1732;
	st.global.u32 	[%rd53+128], %r1733;
	st.global.u32 	[%rd53+256], %r1734;
	st.global.u32 	[%rd53+384], %r1735;
	st.global.u32 	[%rd53+512], %r1736;
	st.global.u32 	[%rd53+640], %r1737;
	st.global.u32 	[%rd53+768], %r1738;
	st.global.u32 	[%rd53+896], %r1739;
	st.global.u32 	[%rd53+1024], %r1740;
	st.global.u32 	[%rd53+1152], %r1741;
	st.global.u32 	[%rd53+1280], %r1742;
	st.global.u32 	[%rd53+1408], %r1743;
	st.global.u32 	[%rd53+1536], %r1744;
	st.global.u32 	[%rd53+1664], %r1745;
	st.global.u32 	[%rd53+1792], %r1746;
	st.global.u32 	[%rd53+1920], %r1747;
	st.global.u32 	[%rd53+2048], %r1748;
	st.global.u32 	[%rd53+2176], %r1749;
	st.global.u32 	[%rd53+2304], %r1750;
	bra.uni 	$L__BB9_110;
$L__BB9_72:
	ld.param.u32 	%r1710, [_ZN3cub18CUB_300001_SM_10006detail10radix_sort29DeviceRadixSortOnesweepKernelINS1_5radix10policy_hubIiNS0_8NullTypeEyE10Policy1000ELNS0_9SortOrderE0EiS6_yiiNS1_21identity_decomposer_tEEEvPT5_SC_PT3_PKSD_PT1_PKSH_PT2_PKSL_T4_iiT6__param_8];
	mad.lo.s32 	%r141, %r3, -7296, %r1710;
	and.b32  	%r527, %r1, 31;
	and.b32  	%r528, %r1, 992;
	mul.lo.s32 	%r529, %r528, 19;
	or.b32  	%r142, %r529, %r527;
	setp.ge.s32 	%p51, %r142, %r141;
	cvt.u64.u32 	%rd54, %r142;
	add.s64 	%rd55, %rd13, %rd54;
	shl.b64 	%rd56, %rd55, 2;
	add.s64 	%rd14, %rd1, %rd56;
	@%p51 bra 	$L__BB9_74;
	st.global.u32 	[%rd14], %r1732;
$L__BB9_74:
	add.s32 	%r530, %r142, 32;
	setp.ge.s32 	%p52, %r530, %r141;
	@%p52 bra 	$L__BB9_76;
	st.global.u32 	[%rd14+128], %r1733;
$L__BB9_76:
	add.s32 	%r531, %r142, 64;
	setp.ge.s32 	%p53, %r531, %r141;
	@%p53 bra 	$L__BB9_78;
	st.global.u32 	[%rd14+256], %r1734;
$L__BB9_78:
	add.s32 	%r532, %r142, 96;
	setp.ge.s32 	%p54, %r532, %r141;
	@%p54 bra 	$L__BB9_80;
	st.global.u32 	[%rd14+384], %r1735;
$L__BB9_80:
	add.s32 	%r533, %r142, 128;
	setp.ge.s32 	%p55, %r533, %r141;
	@%p55 bra 	$L__BB9_82;
	st.global.u32 	[%rd14+512], %r1736;
$L__BB9_82:
	add.s32 	%r534, %r142, 160;
	setp.ge.s32 	%p56, %r534, %r141;
	@%p56 bra 	$L__BB9_84;
	st.global.u32 	[%rd14+640], %r1737;
$L__BB9_84:
	add.s32 	%r535, %r142, 192;
	setp.ge.s32 	%p57, %r535, %r141;
	@%p57 bra 	$L__BB9_86;
	st.global.u32 	[%rd14+768], %r1738;
$L__BB9_86:
	add.s32 	%r536, %r142, 224;
	setp.ge.s32 	%p58, %r536, %r141;
	@%p58 bra 	$L__BB9_88;
	st.global.u32 	[%rd14+896], %r1739;
$L__BB9_88:
	add.s32 	%r537, %r142, 256;
	setp.ge.s32 	%p59, %r537, %r141;
	@%p59 bra 	$L__BB9_90;
	st.global.u32 	[%rd14+1024], %r1740;
$L__BB9_90:
	add.s32 	%r538, %r142, 288;
	setp.ge.s32 	%p60, %r538, %r141;
	@%p60 bra 	$L__BB9_92;
	st.global.u32 	[%rd14+1152], %r1741;
$L__BB9_92:
	add.s32 	%r539, %r142, 320;
	setp.ge.s32 	%p61, %r539, %r141;
	@%p61 bra 	$L__BB9_94;
	st.global.u32 	[%rd14+1280], %r1742;
$L__BB9_94:
	add.s32 	%r540, %r142, 352;
	setp.ge.s32 	%p62, %r540, %r141;
	@%p62 bra 	$L__BB9_96;
	st.global.u32 	[%rd14+1408], %r1743;
$L__BB9_96:
	add.s32 	%r541, %r142, 384;
	setp.ge.s32 	%p63, %r541, %r141;
	@%p63 bra 	$L__BB9_98;
	st.global.u32 	[%rd14+1536], %r1744;
$L__BB9_98:
	add.s32 	%r542, %r142, 416;
	setp.ge.s32 	%p64, %r542, %r141;
	@%p64 bra 	$L__BB9_100;
	st.global.u32 	[%rd14+1664], %r1745;
$L__BB9_100:
	add.s32 	%r543, %r142, 448;
	setp.ge.s32 	%p65, %r543, %r141;
	@%p65 bra 	$L__BB9_102;
	st.global.u32 	[%rd14+1792], %r1746;
$L__BB9_102:
	add.s32 	%r544, %r142, 480;
	setp.ge.s32 	%p66, %r544, %r141;
	@%p66 bra 	$L__BB9_104;
	st.global.u32 	[%rd14+1920], %r1747;
$L__BB9_104:
	add.s32 	%r545, %r142, 512;
	setp.ge.s32 	%p67, %r545, %r141;
	@%p67 bra 	$L__BB9_106;
	st.global.u32 	[%rd14+2048], %r1748;
$L__BB9_106:
	add.s32 	%r546, %r142, 544;
	setp.ge.s32 	%p68, %r546, %r141;
	@%p68 bra 	$L__BB9_108;
	st.global.u32 	[%rd14+2176], %r1749;
$L__BB9_108:
	add.s32 	%r547, %r142, 576;
	setp.ge.s32 	%p69, %r547, %r141;
	@%p69 bra 	$L__BB9_110;
	st.global.u32 	[%rd14+2304], %r1750;
$L__BB9_110:
	// begin inline asm
	exit;
	// end inline asm
	mov.u32 	%r1764, %r1732;
	mov.u32 	%r1765, %r1733;
	mov.u32 	%r1766, %r1734;
	mov.u32 	%r1767, %r1735;
	mov.u32 	%r1768, %r1736;
	mov.u32 	%r1769, %r1737;
	mov.u32 	%r1770, %r1738;
	mov.u32 	%r1771, %r1739;
	mov.u32 	%r1772, %r1740;
	mov.u32 	%r1773, %r1741;
	mov.u32 	%r1774, %r1742;
	mov.u32 	%r1775, %r1743;
	mov.u32 	%r1776, %r1744;
	mov.u32 	%r1777, %r1745;
	mov.u32 	%r1778, %r1746;
	mov.u32 	%r1779, %r1747;
	mov.u32 	%r1780, %r1748;
	mov.u32 	%r1781, %r1749;
	mov.u32 	%r1782, %r1750;
$L__BB9_111:
	mul.hi.u32 	%r548, %r1, 357913942;
	add.s32 	%r549, %r548, %r1;
	shl.b32 	%r550, %r549, 2;
	mov.u32 	%r551, _ZZN3cub18CUB_300001_SM_10006detail10radix_sort29DeviceRadixSortOnesweepKernelINS1_5radix10policy_hubIiNS0_8NullTypeEyE10Policy1000ELNS0_9SortOrderE0EiS6_yiiNS1_21identity_decomposer_tEEEvPT5_SC_PT3_PKSD_PT1_PKSH_PT2_PKSL_T4_iiT6_E1s;
	add.s32 	%r552, %r551, %r550;
	add.s32 	%r162, %r552, 13328;
	st.shared.u32 	[%r552+13328], %r1759;
	bar.sync 	0;
	setp.gt.u32 	%p70, %r1, 31;
	@%p70 bra 	$L__BB9_113;
	mad.lo.s32 	%r584, %r1, 52, %r551;
	ld.shared.u32 	%r585, [%r584+13328];
	ld.shared.u32 	%r586, [%r584+13332];
	ld.shared.u32 	%r587, [%r584+13336];
	ld.shared.u32 	%r588, [%r584+13340];
	ld.shared.u32 	%r589, [%r584+13344];
	ld.shared.u32 	%r590, [%r584+13348];
	ld.shared.u32 	%r591, [%r584+13352];
	ld.shared.u32 	%r592, [%r584+13356];
	ld.shared.u32 	%r593, [%r584+13360];
	ld.shared.u32 	%r594, [%r584+13364];
	ld.shared.u32 	%r595, [%r584+13368];
	ld.shared.u32 	%r596, [%r584+13372];
	add.s32 	%r597, %r586, %r585;
	add.s32 	%r598, %r597, %r587;
	add.s32 	%r599, %r598, %r588;
	add.s32 	%r600, %r599, %r589;
	add.s32 	%r601, %r600, %r590;
	add.s32 	%r602, %r601, %r591;
	add.s32 	%r603, %r602, %r592;
	add.s32 	%r604, %r603, %r593;
	add.s32 	%r605, %r604, %r594;
	add.s32 	%r606, %r605, %r595;
	add.s32 	%r557, %r606, %r596;
	mov.b32 	%r555, 1;
	mov.b32 	%r580, 0;
	mov.b32 	%r582, -1;
	// begin inline asm
	{  .reg .s32 r0;  .reg .pred p;  shfl.sync.up.b32 r0|p, %r557, %r555, %r580, %r582;  @p add.s32 r0, r0, %r557;  mov.s32 %r553, r0;}
	// end inline asm
	mov.b32 	%r561, 2;
	// begin inline asm
	{  .reg .s32 r0;  .reg .pred p;  shfl.sync.up.b32 r0|p, %r553, %r561, %r580, %r582;  @p add.s32 r0, r0, %r553;  mov.s32 %r559, r0;}
	// end inline asm
	mov.b32 	%r567, 4;
	// begin inline asm
	{  .reg .s32 r0;  .reg .pred p;  shfl.sync.up.b32 r0|p, %r559, %r567, %r580, %r582;  @p add.s32 r0, r0, %r559;  mov.s32 %r565, r0;}
	// end inline asm
	mov.b32 	%r573, 8;
	// begin inline asm
	{  .reg .s32 r0;  .reg .pred p;  shfl.sync.up.b32 r0|p, %r565, %r573, %r580, %r582;  @p add.s32 r0, r0, %r565;  mov.s32 %r571, r0;}
	// end inline asm
	mov.b32 	%r579, 16;
	// begin inline asm
	{  .reg .s32 r0;  .reg .pred p;  shfl.sync.up.b32 r0|p, %r571, %r579, %r580, %r582;  @p add.s32 r0, r0, %r571;  mov.s32 %r577, r0;}
	// end inline asm
	sub.s32 	%r607, %r577, %r557;
	add.s32 	%r608, %r585, %r607;
	add.s32 	%r609, %r586, %r608;
	add.s32 	%r610, %r587, %r609;
	add.s32 	%r611, %r588, %r610;
	add.s32 	%r612, %r589, %r611;
	add.s32 	%r613, %r590, %r612;
	add.s32 	%r614, %r591, %r613;
	add.s32 	%r615, %r592, %r614;
	add.s32 	%r616, %r593, %r615;
	add.s32 	%r617, %r594, %r616;
	add.s32 	%r618, %r595, %r617;
	st.shared.u32 	[%r584+13328], %r607;
	st.shared.u32 	[%r584+13332], %r608;
	st.shared.u32 	[%r584+13336], %r609;
	st.shared.u32 	[%r584+13340], %r610;
	st.shared.u32 	[%r584+13344], %r611;
	st.shared.u32 	[%r584+13348], %r612;
	st.shared.u32 	[%r584+13352], %r613;
	st.shared.u32 	[%r584+13356], %r614;
	st.shared.u32 	[%r584+13360], %r615;
	st.shared.u32 	[%r584+13364], %r616;
	st.shared.u32 	[%r584+13368], %r617;
	st.shared.u32 	[%r584+13372], %r618;
$L__BB9_113:
	setp.gt.u32 	%p71, %r1, 255;
	bar.sync 	0;
	ld.shared.u32 	%r163, [%r162];
	@%p71 bra 	$L__BB9_115;
	shl.b32 	%r619, %r1, 2;
	add.s32 	%r621, %r551, %r619;
	ld.shared.u32 	%r622, [%r621];
	add.s32 	%r623, %r622, %r163;
	st.shared.u32 	[%r621], %r623;
	ld.shared.u32 	%r624, [%r621+1024];
	add.s32 	%r625, %r624, %r163;
	st.shared.u32 	[%r621+1024], %r625;
	ld.shared.u32 	%r626, [%r621+2048];
	add.s32 	%r627, %r626, %r163;
	st.shared.u32 	[%r621+2048], %r627;
	ld.shared.u32 	%r628, [%r621+3072];
	add.s32 	%r629, %r628, %r163;
	st.shared.u32 	[%r621+3072], %r629;
	ld.shared.u32 	%r630, [%r621+4096];
	add.s32 	%r631, %r630, %r163;
	st.shared.u32 	[%r621+4096], %r631;
	ld.shared.u32 	%r632, [%r621+5120];
	add.s32 	%r633, %r632, %r163;
	st.shared.u32 	[%r621+5120], %r633;
	ld.shared.u32 	%r634, [%r621+6144];
	add.s32 	%r635, %r634, %r163;
	st.shared.u32 	[%r621+6144], %r635;
	ld.shared.u32 	%r636, [%r621+7168];
	add.s32 	%r637, %r636, %r163;
	st.shared.u32 	[%r621+7168], %r637;
	ld.shared.u32 	%r638, [%r621+8192];
	add.s32 	%r639, %r638, %r163;
	st.shared.u32 	[%r621+8192], %r639;
	ld.shared.u32 	%r640, [%r621+9216];
	add.s32 	%r641, %r640, %r163;
	st.shared.u32 	[%r621+9216], %r641;
	ld.shared.u32 	%r642, [%r621+10240];
	add.s32 	%r643, %r642, %r163;
	st.shared.u32 	[%r621+10240], %r643;
	ld.shared.u32 	%r644, [%r621+11264];
	add.s32 	%r645, %r644, %r163;
	st.shared.u32 	[%r621+11264], %r645;
$L__BB9_115:
	shl.b32 	%r672, %r1, 5;
	and.b32  	%r673, %r672, 31744;
	add.s32 	%r164, %r551, %r673;
	bar.sync 	0;
	// begin inline asm
	mov.u32 %r646, %lanemask_le;
	// end inline asm
	shr.u32 	%r675, %r1764, %r293;
	and.b32  	%r669, %r675, %r82;
	mov.b32 	%r649, 1;
	// begin inline asm
	{
    .reg .pred p;
    and.b32 %r647, %r669, %r649;    setp.ne.u32 p, %r647, 0;
    vote.ballot.sync.b32 %r647, p, 0xffffffff;
    @!p not.b32 %r647, %r647;
}

	// end inline asm
	mov.b32 	%r652, 2;
	// begin inline asm
	{
    .reg .pred p;
    and.b32 %r650, %r669, %r652;    setp.ne.u32 p, %r650, 0;
    vote.ballot.sync.b32 %r650, p, 0xffffffff;
    @!p not.b32 %r650, %r650;
}

	// end inline asm
	and.b32  	%r676, %r650, %r647;
	mov.b32 	%r655, 4;
	// begin inline asm
	{
    .reg .pred p;
    and.b32 %r653, %r669, %r655;    setp.ne.u32 p, %r653, 0;
    vote.ballot.sync.b32 %r653, p, 0xffffffff;
    @!p not.b32 %r653, %r653;
}

	// end inline asm
	and.b32  	%r677, %r653, %r676;
	mov.b32 	%r658, 8;
	// begin inline asm
	{
    .reg .pred p;
    and.b32 %r656, %r669, %r658;    setp.ne.u32 p, %r656, 0;
    vote.ballot.sync.b32 %r656, p, 0xffffffff;
    @!p not.b32 %r656, %r656;
}

	// end inline asm
	and.b32  	%r678, %r656, %r677;
	mov.b32 	%r661, 16;
	// begin inline asm
	{
    .reg .pred p;
    and.b32 %r659, %r669, %r661;    setp.ne.u32 p, %r659, 0;
    vote.ballot.sync.b32 %r659, p, 0xffffffff;
    @!p not.b32 %r659, %r659;
}

	// end inline asm
	and.b32  	%r679, %r659, %r678;
	mov.b32 	%r664, 32;
	// begin inline asm
	{
    .reg .pred p;
    and.b32 %r662, %r669, %r664;    setp.ne.u32 p, %r662, 0;
    vote.ballot.sync.b32 %r662, p, 0xffffffff;
    @!p not.b32 %r662, %r662;
}

	// end inline asm
	and.b32  	%r680, %r662, %r679;
	mov.b32 	%r667, 64;
	// begin inline asm
	{
    .reg .pred p;
    and.b32 %r665, %r669, %r667;    setp.ne.u32 p, %r665, 0;
    vote.ballot.sync.b32 %r665, p, 0xffffffff;
    @!p not.b32 %r665, %r665;
}

	// end inline asm
	and.b32  	%r681, %r665, %r680;
	mov.b32 	%r670, 128;
	// begin inline asm
	{
    .reg .pred p;
    and.b32 %r668, %r669, %r670;    setp.ne.u32 p, %r668, 0;
    vote.ballot.sync.b32 %r668, p, 0xffffffff;
    @!p not.b32 %r668, %r668;
}

	// end inline asm
	and.b32  	%r682, %r668, %r681;
	clz.b32 	%r683, %r682;
	sub.s32 	%r167, 31, %r683;
	and.b32  	%r684, %r646, %r682;
	popc.b32 	%r168, %r684;
	setp.ne.s32 	%p72, %r295, %r167;
	mov.b32 	%r1783, 0;
	@%p72 bra 	$L__BB9_117;
	shl.b32 	%r685, %r669, 2;
	add.s32 	%r686, %r164, %r685;
	atom.shared.add.u32 	%r1783, [%r686], %r168;
$L__BB9_117:
	shfl.sync.idx.b32	%r712|%p73, %r1783, %r167, 31, -1;
	add.s32 	%r171, %r168, %r712;
	shr.u32 	%r713, %r1765, %r293;
	and.b32  	%r709, %r713, %r82;
	mov.b32 	%r689, 1;
	// begin inline asm
	{
    .reg .pred p;
    and.b32 %r687, %r709, %r689;    setp.ne.u32 p, %r687, 0;
    vote.ballot.sync.b32 %r687, p, 0xffffffff;
    @!p not.b32 %r687, %r687;
}

	// end inline asm
	mov.b32 	%r692, 2;
	// begin inline asm
	{
    .reg .pred p;
    and.b32 %r690, %r709, %r692;    setp.ne.u32 p, %r690, 0;
    vote.ballot.sync.b32 %r690, p, 0xffffffff;
    @!p not.b32 %r690, %r690;
}

	// end inline asm
	and.b32  	%r714, %r690, %r687;
	mov.b32 	%r695, 4;
	// begin inline asm
	{
    .reg .pred p;
    and.b32 %r693, %r709, %r695;    setp.ne.u32 p, %r693, 0;
    vote.ballot.sync.b32 %r693, p, 0xffffffff;
    @!p not.b32 %r693, %r693;
}

	// end inline asm
	and.b32  	%r715, %r693, %r714;
	mov.b32 	%r698, 8;
	// begin inline asm
	{
    .reg .pred p;
    and.b32 %r696, %r709, %r698;    setp.ne.u32 p, %r696, 0;
    vote.ballot.sync.b32 %r696, p, 0xffffffff;
    @!p not.b32 %r696, %r696;
}

	// end inline asm
	and.b32  	%r716, %r696, %r715;
	mov.b32 	%r701, 16;
	// begin inline asm
	{
    .reg .pred p;
    and.b32 %r699, %r709, %r701;    setp.ne.u32 p, %r699, 0;
    vote.ballot.sync.b32 %r699, p, 0xffffffff;
    @!p not.b32 %r699, %r699;
}

	// end inline asm
	and.b32  	%r717, %r699, %r716;
	mov.b32 	%r704, 32;
	// begin inline asm
	{
    .reg .pred p;
    and.b32 %r702, %r709, %r704;    setp.ne.u32 p, %r702, 0;
    vote.ballot.sync.b32 %r702, p, 0xffffffff;
    @!p not.b32 %r702, %r702;
}

	// end inline asm
	and.b32  	%r718, %r702, %r717;
	mov.b32 	%r707, 64;
	// begin inline asm
	{
    .reg .pred p;
    and.b32 %r705, %r709, %r707;    setp.ne.u32 p, %r705, 0;
    vote.ballot.sync.b32 %r705, p, 0xffffffff;
    @!p not.b32 %r705, %r705;
}

	// end inline asm
	and.b32  	%r719, %r705, %r718;
	mov.b32 	%r710, 128;
	// begin inline asm
	{
    .reg .pred p;
    and.b32 %r708, %r709, %r710;    setp.ne.u32 p, %r708, 0;
    vote.ballot.sync.b32 %r708, p, 0xffffffff;
    @!p not.b32 %r708, %r708;
}

	// end inline asm
	and.b32  	%r720, %r708, %r719;
	clz.b32 	%r721, %r720;
	sub.s32 	%r173, 31, %r721;
	and.b32  	%r722, %r646, %r720;
	popc.b32 	%r174, %r722;
	setp.ne.s32 	%p74, %r295, %r173;
	mov.b32 	%r1784, 0;
	@%p74 bra 	$L__BB9_119;
	shl.b32 	%r723, %r709, 2;
	add.s32 	%r724, %r164, %r723;
	atom.shared.add.u32 	%r1784, [%r724], %r174;
$L__BB9_119:
	shfl.sync.idx.b32	%r750|%p75, %r1784, %r173, 31, -1;
	add.s32 	%r177, %r174, %r750;
	shr.u32 	%r751, %r1766, %r293;
	and.b32  	%r747, %r751, %r82;
	mov.b32 	%r727, 1;
	// begin inline asm
	{
    .reg .pred p;
    and.b32 %r725, %r747, %r727;    setp.ne.u32 p, %r725, 0;
    vote.ballot.sync.b32 %r725, p, 0xffffffff;
    @!p not.b32 %r725, %r725;
}

	// end inline asm
	mov.b32 	%r730, 2;
	// begin inline asm
	{
    .reg .pred p;
    and.b32 %r728, %r747, %r730;    setp.ne.u32 p, %r728, 0;
    vote.ballot.sync.b32 %r728, p, 0xffffffff;
    @!p not.b32 %r728, %r728;
}

	// end inline asm
	and.b32  	%r752, %r728, %r725;
	mov.b32 	%r733, 4;
	// begin inline asm
	{
    .reg .pred p;
    and.b32 %r731, %r747, %r733;    setp.ne.u32 p, %r731, 0;
    vote.ballot.sync.b32 %r731, p, 0xffffffff;
    @!p not.b32 %r731, %r731;
}

	// end inline asm
	and.b32  	%r753, %r731, %r752;
	mov.b32 	%r736, 8;
	// begin inline asm
	{
    .reg .pred p;
    and.b32 %r734, %r747, %r736;    setp.ne.u32 p, %r734, 0;
    vote.ballot.sync.b32 %r734, p, 0xffffffff;
    @!p not.b32 %r734, %r734;
}

	// end inline asm
	and.b32  	%r754, %r734, %r753;
	mov.b32 	%r739, 16;
	// begin inline asm
	{
    .reg .pred p;
    and.b32 %r737, %r747, %r739;    setp.ne.u32 p, %r737, 0;
    vote.ballot.sync.b32 %r737, p, 0xffffffff;
    @!p not.b32 %r737, %r737;
}

	// end inline asm
	and.b32  	%r755, %r737, %r754;
	mov.b32 	%r742, 32;
	// begin inline asm
	{
    .reg .pred p;
    and.b32 %r740, %r747, %r742;    setp.ne.u32 p, %r740, 0;
    vote.ballot.sync.b32 %r740, p, 0xffffffff;
    @!p not.b32 %r740, %r740;
}

	// end inline asm
	and.b32  	%r756, %r740, %r755;
	mov.b32 	%r745, 64;
	// begin inline asm
	{
    .reg .pred p;
    and.b32 %r743, %r747, %r745;    setp.ne.u32 p, %r743, 0;
    vote.ballot.sync.b32 %r743, p, 0xffffffff;
    @!p not.b32 %r743, %r743;
}

	// end inline asm
	and.b32  	%r757, %r743, %r756;
	mov.b32 	%r748, 128;
	// begin inline asm
	{
    .reg .pred p;
    and.b32 %r746, %r747, %r748;    setp.ne.u32 p, %r746, 0;
    vote.ballot.sync.b32 %r746, p, 0xffffffff;
    @!p not.b32 %r746, %r746;
}

	// end inline asm
	and.b32  	%r758, %r746, %r757;
	clz.b32 	%r759, %r758;
	sub.s32 	%r179, 31, %r759;
	and.b32  	%r760, %r646, %r758;
	popc.b32 	%r180, %r760;
	setp.ne.s32 	%p76, %r295, %r179;
	mov.b32 	%r1785, 0;
	@%p76 bra 	$L__BB9_121;
	shl.b32 	%r761, %r747, 2;
	add.s32 	%r762, %r164, %r761;
	atom.shared.add.u32 	%r1785, [%r762], %r180;
$L__BB9_121:
	shfl.sync.idx.b32	%r788|%p77, %r1785, %r179, 31, -1;
	add.s32 	%r183, %r180, %r788;
	shr.u32 	%r789, %r1767, %r293;
	and.b32  	%r785, %r789, %r82;
	mov.b32 	%r765, 1;
	// begin inline asm
	{
    .reg .pred p;
    and.b32 %r763, %r785, %r765;    setp.ne.u32 p, %r763, 0;
    vote.ballot.sync.b32 %r763, p, 0xffffffff;
    @!p not.b32 %r763, %r763;
}

	// end inline asm
	mov.b32 	%r768, 2;
	// begin inline asm
	{
    .reg .pred p;
    and.b32 %r766, %r785, %r768;    setp.ne.u32 p, %r766, 0;
    vote.ballot.sync.b32 %r766, p, 0xffffffff;
    @!p not.b32 %r766, %r766;
}

	// end inline asm
	and.b32  	%r790, %r766, %r763;
	mov.b32 	%r771, 4;
	// begin inline asm
	{
    .reg .pred p;
    and.b32 %r769, %r785, %r771;    setp.ne.u32 p, %r769, 0;
    vote.ballot.sync.b32 %r769, p, 0xffffffff;
    @!p not.b32 %r769, %r769;
}

	// end inline asm
	and.b32  	%r791, %r769, %r790;
	mov.b32 	%r774, 8;
	// begin inline asm
	{
    .reg .pred p;
    and.b32 %r772, %r785, %r774;    setp.ne.u32 p, %r772, 0;
    vote.ballot.sync.b32 %r772, p, 0xffffffff;
    @!p not.b32 %r772, %r772;
}

	// end inline asm
	and.b32  	%r792, %r772, %r791;
	mov.b32 	%r777, 16;
	// begin inline asm
	{
    .reg .pred p;
    and.b32 %r775, %r785, %r777;    setp.ne.u32 p, %r775, 0;
    vote.ballot.sync.b32 %r775, p, 0xffffffff;
    @!p not.b32 %r775, %r775;
}

	// end inline asm
	and.b32  	%r793, %r775, %r792;
	mov.b32 	%r780, 32;
	// begin inline asm
	{
    .reg .pred p;
    and.b32 %r778, %r785, %r780;    setp.ne.u32 p, %r778, 0;
    vote.ballot.sync.b32 %r778, p, 0xffffffff;
    @!p not.b32 %r778, %r778;
}

	// end inline asm
	and.b32  	%r794, %r778, %r793;
	mov.b32 	%r783, 64;
	// begin inline asm
	{
    .reg .pred p;
    and.b32 %r781, %r785, %r783;    setp.ne.u32 p, %r781, 0;
    vote.ballot.sync.b32 %r781, p, 0xffffffff;
    @!p not.b32 %r781, %r781;
}

	// end inline asm
	and.b32  	%r795, %r781, %r794;
	mov.b32 	%r786, 128;
	// begin inline asm
	{
    .reg .pred p;
    and.b32 %r784, %r785, %r786;    setp.ne.u32 p, %r784, 0;
    vote.ballot.sync.b32 %r784, p, 0xffffffff;
    @!p not.b32 %r784, %r784;
}

	// end inline asm
	and.b32  	%r796, %r784, %r795;
	clz.b32 	%r797, %r796;
	sub.s32 	%r185, 31, %r797;
	and.b32  	%r798, %r646, %r796;
	popc.b32 	%r186, %r798;
	setp.ne.s32 	%p78, %r295, %r185;
	mov.b32 	%r1786, 0;
	@%p78 bra 	$L__BB9_123;
	shl.b32 	%r799, %r785, 2;
	add.s32 	%r800, %r164, %r799;
	atom.shared.add.u32 	%r1786, [%r800], %r186;
$L__BB9_123:
	shfl.sync.idx.b32	%r826|%p79, %r1786, %r185, 31, -1;
	add.s32 	%r189, %r186, %r826;
	shr.u32 	%r827, %r1768, %r293;
	and.b32  	%r823, %r827, %r82;
	mov.b32 	%r803, 1;
	// begin inline asm
	{
    .reg .pred p;
    and.b32 %r801, %r823, %r803;    setp.ne.u32 p, %r801, 0;
    vote.ballot.sync.b32 %r801, p, 0xffffffff;
    @!p not.b32 %r801, %r801;
}

	// end inline asm
	mov.b32 	%r806, 2;
	// begin inline asm
	{
    .reg .pred p;
    and.b32 %r804, %r823, %r806;    setp.ne.u32 p, %r804, 0;
    vote.ballot.sync.b32 %r804, p, 0xffffffff;
    @!p not.b32 %r804, %r804;
}

	// end inline asm
	and.b32  	%r828, %r804, %r801;
	mov.b32 	%r809, 4;
	// begin inline asm
	{
    .reg .pred p;
    and.b32 %r807, %r823, %r809;    setp.ne.u32 p, %r807, 0;
    vote.ballot.sync.b32 %r807, p, 0xffffffff;
    @!p not.b32 %r807, %r807;
}

	// end inline asm
	and.b32  	%r829, %r807, %r828;
	mov.b32 	%r812, 8;
	// begin inline asm
	{
    .reg .pred p;
    and.b32 %r810, %r823, %r812;    setp.ne.u32 p, %r810, 0;
    vote.ballot.sync.b32 %r810, p, 0xffffffff;
    @!p not.b32 %r810, %r810;
}

	// end inline asm
	and.b32  	%r830, %r810, %r829;
	mov.b32 	%r815, 16;
	// begin inline asm
	{
    .reg .pred p;
    and.b32 %r813, %r823, %r815;    setp.ne.u32 p, %r813, 0;
    vote.ballot.sync.b32 %r813, p, 0xffffffff;
    @!p not.b32 %r813, %r813;
}

	// end inline asm
	and.b32  	%r831, %r813, %r830;
	mov.b32 	%r818, 32;
	// begin inline asm
	{
    .reg .pred p;
    and.b32 %r816, %r823, %r818;    setp.ne.u32 p, %r816, 0;
    vote.ballot.sync.b32 %r816, p, 0xffffffff;
    @!p not.b32 %r816, %r816;
}

	// end inline asm
	and.b32  	%r832, %r816, %r831;
	mov.b32 	%r821, 64;
	// begin inline asm
	{
    .reg .pred p;
    and.b32 %r819, %r823, %r821;    setp.ne.u32 p, %r819, 0;
    vote.ballot.sync.b32 %r819, p, 0xffffffff;
    @!p not.b32 %r819, %r819;
}

	// end inline asm
	and.b32  	%r833, %r819, %r832;
	mov.b32 	%r824, 128;
	// begin inline asm
	{
    .reg .pred p;
    and.b32 %r822, %r823, %r824;    setp.ne.u32 p, %r822, 0;
    vote.ballot.sync.b32 %r822, p, 0xffffffff;
    @!p not.b32 %r822, %r822;
}

	// end inline asm
	and.b32  	%r834, %r822, %r833;
	clz.b32 	%r835, %r834;
	sub.s32 	%r191, 31, %r835;
	and.b32  	%r836, %r646, %r834;
	popc.b32 	%r192, %r836;
	setp.ne.s32 	%p80, %r295, %r191;
	mov.b32 	%r1787, 0;
	@%p80 bra 	$L__BB9_125;
	shl.b32 	%r837, %r823, 2;
	add.s32 	%r838, %r164, %r837;
	atom.shared.add.u32 	%r1787, [%r838], %r192;
$L__BB9_125:
	shfl.sync.idx.b32	%r864|%p81, %r1787, %r191, 31, -1;
	add.s32 	%r195, %r192, %r864;
	shr.u32 	%r865, %r1769, %r293;
	and.b32  	%r861, %r865, %r82;
	mov.b32 	%r841, 1;
	// begin inline asm
	{
    .reg .pred p;
    and.b32 %r839, %r861, %r841;    setp.ne.u32 p, %r839, 0;
    vote.ballot.sync.b32 %r839, p, 0xffffffff;
    @!p not.b32 %r839, %r839;
}

	// end inline asm
	mov.b32 	%r844, 2;
	// begin inline asm
	{
    .reg .pred p;
    and.b32 %r842, %r861, %r844;    setp.ne.u32 p, %r842, 0;
    vote.ballot.sync.b32 %r842, p, 0xffffffff;
    @!p not.b32 %r842, %r842;
}

	// end inline asm
	and.b32  	%r866, %r842, %r839;
	mov.b32 	%r847, 4;
	// begin inline asm
	{
    .reg .pred p;
    and.b32 %r845, %r861, %r847;    setp.ne.u32 p, %r845, 0;
    vote.ballot.sync.b32 %r845, p, 0xffffffff;
    @!p not.b32 %r845, %r845;
}

	// end inline asm
	and.b32  	%r867, %r845, %r866;
	mov.b32 	%r850, 8;
	// begin inline asm
	{
    .reg .pred p;
    and.b32 %r848, %r861, %r850;    setp.ne.u32 p, %r848, 0;
    vote.ballot.sync.b32 %r848, p, 0xffffffff;
    @!p not.b32 %r848, %r848;
}

	// end inline asm
	and.b32  	%r868, %r848, %r867;
	mov.b32 	%r853, 16;
	// begin inline asm
	{
    .reg .pred p;
    and.b32 %r851, %r861, %r853;    setp.ne.u32 p, %r851, 0;
    vote.ballot.sync.b32 %r851, p, 0xffffffff;
    @!p not.b32 %r851, %r851;
}

	// end inline asm
	and.b32  	%r869, %r851, %r868;
	mov.b32 	%r856, 32;
	// begin inline asm
	{
    .reg .pred p;
    and.b32 %r854, %r861, %r856;    setp.ne.u32 p, %r854, 0;
    vote.ballot.sync.b32 %r854, p, 0xffffffff;
    @!p not.b32 %r854, %r854;
}

	// end inline asm
	and.b32  	%r870, %r854, %r869;
	mov.b32 	%r859, 64;
	// begin inline asm
	{
    .reg .pred p;
    and.b32 %r857, %r861, %r859;    setp.ne.u32 p, %r857, 0;
    vote.ballot.sync.b32 %r857, p, 0xffffffff;
    @!p not.b32 %r857, %r857;
}

	// end inline asm
	and.b32  	%r871, %r857, %r870;
	mov.b32 	%r862, 128;
	// begin inline asm
	{
    .reg .pred p;
    and.b32 %r860, %r861, %r862;    setp.ne.u32 p, %r860, 0;
    vote.ballot.sync.b32 %r860, p, 0xffffffff;
    @!p not.b32 %r860, %r860;
}

	// end inline asm
	and.b32  	%r872, %r860, %r871;
	clz.b32 	%r873, %r872;
	sub.s32 	%r197, 31, %r873;
	and.b32  	%r874, %r646, %r872;
	popc.b32 	%r198, %r874;
	setp.ne.s32 	%p82, %r295, %r197;
	mov.b32 	%r1788, 0;
	@%p82 bra 	$L__BB9_127;
	shl.b32 	%r875, %r861, 2;
	add.s32 	%r876, %r164, %r875;
	atom.shared.add.u32 	%r1788, [%r876], %r198;
$L__BB9_127:
	shfl.sync.idx.b32	%r902|%p83, %r1788, %r197, 31, -1;
	add.s32 	%r201, %r198, %r902;
	shr.u32 	%r903, %r1770, %r293;
	and.b32  	%r899, %r903, %r82;
	mov.b32 	%r879, 1;
	// begin inline asm
	{
    .reg .pred p;
    and.b32 %r877, %r899, %r879;    setp.ne.u32 p, %r877, 0;
    vote.ballot.sync.b32 %r877, p, 0xffffffff;
    @!p not.b32 %r877, %r877;
}

	// end inline asm
	mov.b32 	%r882, 2;
	// begin inline asm
	{
    .reg .pred p;
    and.b32 %r880, %r899, %r882;    setp.ne.u32 p, %r880, 0;
    vote.ballot.sync.b32 %r880, p, 0xffffffff;
    @!p not.b32 %r880, %r880;
}

	// end inline asm
	and.b32  	%r904, %r880, %r877;
	mov.b32 	%r885, 4;
	// begin inline asm
	{
    .reg .pred p;
    and.b32 %r883, %r899, %r885;    setp.ne.u32 p, %r883, 0;
    vote.ballot.sync.b32 %r883, p, 0xffffffff;
    @!p not.b32 %r883, %r883;
}

	// end inline asm
	and.b32  	%r905, %r883, %r904;
	mov.b32 	%r888, 8;
	// begin inline asm
	{
    .reg .pred p;
    and.b32 %r886, %r899, %r888;    setp.ne.u32 p, %r886, 0;
    vote.ballot.sync.b32 %r886, p, 0xffffffff;
    @!p not.b32 %r886, %r886;
}

	// end inline asm
	and.b32  	%r906, %r886, %r905;
	mov.b32 	%r891, 16;
	// begin inline asm
	{
    .reg .pred p;
    and.b32 %r889, %r899, %r891;    setp.ne.u32 p, %r889, 0;
    vote.ballot.sync.b32 %r889, p, 0xffffffff;
    @!p not.b32 %r889, %r889;
}

	// end inline asm
	and.b32  	%r907, %r889, %r906;
	mov.b32 	%r894, 32;
	// begin inline asm
	{
    .reg .pred p;
    and.b32 %r892, %r899, %r894;    setp.ne.u32 p, %r892, 0;
    vote.ballot.sync.b32 %r892, p, 0xffffffff;
    @!p not.b32 %r892, %r892;
}

	// end inline asm
	and.b32  	%r908, %r892, %r907;
	mov.b32 	%r897, 64;
	// begin inline asm
	{
    .reg .pred p;
    and.b32 %r895, %r899, %r897;    setp.ne.u32 p, %r895, 0;
    vote.ballot.sync.b32 %r895, p, 0xffffffff;
    @!p not.b32 %r895, %r895;
}

	// end inline asm
	and.b32  	%r909, %r895, %r908;
	mov.b32 	%r900, 128;
	// begin inline asm
	{
    .reg .pred p;
    and.b32 %r898, %r899, %r900;    setp.ne.u32 p, %r898, 0;
    vote.ballot.sync.b32 %r898, p, 0xffffffff;
    @!p not.b32 %r898, %r898;
}

	// end inline asm
	and.b32  	%r910, %r898, %r909;
	clz.b32 	%r911, %r910;
	sub.s32 	%r203, 31, %r911;
	and.b32  	%r912, %r646, %r910;
	popc.b32 	%r204, %r912;
	setp.ne.s32 	%p84, %r295, %r203;
	mov.b32 	%r1789, 0;
	@%p84 bra 	$L__BB9_129;
	shl.b32 	%r913, %r899, 2;
	add.s32 	%r914, %r164, %r913;
	atom.shared.add.u32 	%r1789, [%r914], %r204;
$L__BB9_129:
	shfl.sync.idx.b32	%r940|%p85, %r1789, %r203, 31, -1;
	add.s32 	%r207, %r204, %r940;
	shr.u32 	%r941, %r1771, %r293;
	and.b32  	%r937, %r941, %r82;
	mov.b32 	%r917, 1;
	// begin inline asm
	{
    .reg .pred p;
    and.b32 %r915, %r937, %r917;    setp.ne.u32 p, %r915, 0;
    vote.ballot.sync.b32 %r915, p, 0xffffffff;
    @!p not.b32 %r915, %r915;
}

	// end inline asm
	mov.b32 	%r920, 2;
	// begin inline asm
	{
    .reg .pred p;
    and.b32 %r918, %r937, %r920;    setp.ne.u32 p, %r918, 0;
    vote.ballot.sync.b32 %r918, p, 0xffffffff;
    @!p not.b32 %r918, %r918;
}

	// end inline asm
	and.b32  	%r942, %r918, %r915;
	mov.b32 	%r923, 4;
	// begin inline asm
	{
    .reg .pred p;
    and.b32 %r921, %r937, %r923;    setp.ne.u32 p, %r921, 0;
    vote.ballot.sync.b32 %r921, p, 0xffffffff;
    @!p not.b32 %r921, %r921;
}

	// end inline asm
	and.b32  	%r943, %r921, %r942;
	mov.b32 	%r926, 8;
	// begin inline asm
	{
    .reg .pred p;
    and.b32 %r924, %r937, %r926;    setp.ne.u32 p, %r924, 0;
    vote.ballot.sync.b32 %r924, p, 0xffffffff;
    @!p not.b32 %r924, %r924;
}

	// end inline asm
	and.b32  	%r944, %r924, %r943;
	mov.b32 	%r929, 16;
	// begin inline asm
	{
    .reg .pred p;
    and.b32 %r927, %r937, %r929;    setp.ne.u32 p, %r927, 0;
    vote.ballot.sync.b32 %r927, p, 0xffffffff;
    @!p not.b32 %r927, %r927;
}

	// end inline asm
	and.b32  	%r945, %r927, %r944;
	mov.b32 	%r932, 32;
	// begin inline asm
	{
    .reg .pred p;
    and.b32 %r930, %r937, %r932;    setp.ne.u32 p, %r930, 0;
    vote.ballot.sync.b32 %r930, p, 0xffffffff;
    @!p not.b32 %r930, %r930;
}

	// end inline asm
	and.b32  	%r946, %r930, %r945;
	mov.b32 	%r935, 64;
	// begin inline asm
	{
    .reg .pred p;
    and.b32 %r933, %r937, %r935;    setp.ne.u32 p, %r933, 0;
    vote.ballot.sync.b32 %r933, p, 0xffffffff;
    @!p not.b32 %r933, %r933;
}

	// end inline asm
	and.b32  	%r947, %r933, %r946;
	mov.b32 	%r938, 128;
	// begin inline asm
	{
    .reg .pred p;
    and.b32 %r936, %r937, %r938;    setp.ne.u32 p, %r936, 0;
    vote.ballot.sync.b32 %r936, p, 0xffffffff;
    @!p not.b32 %r936, %r936;
}

	// end inline asm
	and.b32  	%r948, %r936, %r947;
	clz.b32 	%r949, %r948;
	sub.s32 	%r209, 31, %r949;
	and.b32  	%r950, %r646, %r948;
	popc.b32 	%r210, %r950;
	setp.ne.s32 	%p86, %r295, %r209;
	mov.b32 	%r1790, 0;
	@%p86 bra 	$L__BB9_131;
	shl.b32 	%r951, %r937, 2;
	add.s32 	%r952, %r164, %r951;
	atom.shared.add.u32 	%r1790, [%r952], %r210;
$L__BB9_131:
	shfl.sync.idx.b32	%r978|%p87, %r1790, %r209, 31, -1;
	add.s32 	%r213, %r210, %r978;
	shr.u32 	%r979, %r1772, %r293;
	and.b32  	%r975, %r979, %r82;
	mov.b32 	%r955, 1;
	// begin inline asm
	{
    .reg .pred p;
    and.b32 %r953, %r975, %r955;    setp.ne.u32 p, %r953, 0;
    vote.ballot.sync.b32 %r953, p, 0xffffffff;
    @!p not.b32 %r953, %r953;
}

	// end inline asm
	mov.b32 	%r958, 2;
	// begin inline asm
	{
    .reg .pred p;
    and.b32 %r956, %r975, %r958;    setp.ne.u32 p, %r956, 0;
    vote.ballot.sync.b32 %r956, p, 0xffffffff;
    @!p not.b32 %r956, %r956;
}

	// end inline asm
	and.b32  	%r980, %r956, %r953;
	mov.b32 	%r961, 4;
	// begin inline asm
	{
    .reg .pred p;
    and.b32 %r959, %r975, %r961;    setp.ne.u32 p, %r959, 0;
    vote.ballot.sync.b32 %r959, p, 0xffffffff;
    @!p not.b32 %r959, %r959;
}

	// end inline asm
	and.b32  	%r981, %r959, %r980;
	mov.b32 	%r964, 8;
	// begin inline asm
	{
    .reg .pred p;
    and.b32 %r962, %r975, %r964;    setp.ne.u32 p, %r962, 0;
    vote.ballot.sync.b32 %r962, p, 0xffffffff;
    @!p not.b32 %r962, %r962;
}

	// end inline asm
	and.b32  	%r982, %r962, %r981;
	mov.b32 	%r967, 16;
	// begin inline asm
	{
    .reg .pred p;
    and.b32 %r965, %r975, %r967;    setp.ne.u32 p, %r965, 0;
    vote.ballot.sync.b32 %r965, p, 0xffffffff;
    @!p not.b32 %r965, %r965;
}

	// end inline asm
	and.b32  	%r983, %r965, %r982;
	mov.b32 	%r970, 32;
	// begin inline asm
	{
    .reg .pred p;
    and.b32 %r968, %r975, %r970;    setp.ne.u32 p, %r968, 0;
    vote.ballot.sync.b32 %r968, p, 0xffffffff;
    @!p not.b32 %r968, %r968;
}

	// end inline asm
	and.b32  	%r984, %r968, %r983;
	mov.b32 	%r973, 64;
	// begin inline asm
	{
    .reg .pred p;
    and.b32 %r971, %r975, %r973;    setp.ne.u32 p, %r971, 0;
    vote.ballot.sync.b32 %r971, p, 0xffffffff;
    @!p not.b32 %r971, %r971;
}

	// end inline asm
	and.b32  	%r985, %r971, %r984;
	mov.b32 	%r976, 128;
	// begin inline asm
	{
    .reg .pred p;
    and.b32 %r974, %r975, %r976;    setp.ne.u32 p, %r974, 0;
    vote.ballot.sync.b32 %r974, p, 0xffffffff;
    @!p not.b32 %r974, %r974;
}

	// end inline asm
	and.b32  	%r986, %r974, %r985;
	clz.b32 	%r987, %r986;
	sub.s32 	%r215, 31, %r987;
	and.b32  	%r988, %r646, %r986;
	popc.b32 	%r216, %r988;
	setp.ne.s32 	%p88, %r295, %r215;
	mov.b32 	%r1791, 0;
	@%p88 bra 	$L__BB9_133;
	shl.b32 	%r989, %r975, 2;
	add.s32 	%r990, %r164, %r989;
	atom.shared.add.u32 	%r1791, [%r990], %r216;
$L__BB9_133:
	shfl.sync.idx.b32	%r1016|%p89, %r1791, %r215, 31, -1;
	add.s32 	%r219, %r216, %r1016;
	shr.u32 	%r1017, %r1773, %r293;
	and.b32  	%r1013, %r1017, %r82;
	mov.b32 	%r993, 1;
	// begin inline asm
	{
    .reg .pred p;
    and.b32 %r991, %r1013, %r993;    setp.ne.u32 p, %r991, 0;
    vote.ballot.sync.b32 %r991, p, 0xffffffff;
    @!p not.b32 %r991, %r991;
}

	// end inline asm
	mov.b32 	%r996, 2;
	// begin inline asm
	{
    .reg .pred p;
    and.b32 %r994, %r1013, %r996;    setp.ne.u32 p, %r994, 0;
    vote.ballot.sync.b32 %r994, p, 0xffffffff;
    @!p not.b32 %r994, %r994;
}

	// end inline asm
	and.b32  	%r1018, %r994, %r991;
	mov.b32 	%r999, 4;
	// begin inline asm
	{
    .reg .pred p;
    and.b32 %r997, %r1013, %r999;    setp.ne.u32 p, %r997, 0;
    vote.ballot.sync.b32 %r997, p, 0xffffffff;
    @!p not.b32 %r997, %r997;
}

	// end inline asm
	and.b32  	%r1019, %r997, %r1018;
	mov.b32 	%r1002, 8;
	// begin inline asm
	{
    .reg .pred p;
    and.b32 %r1000, %r1013, %r1002;    setp.ne.u32 p, %r1000, 0;
    vote.ballot.sync.b32 %r1000, p, 0xffffffff;
    @!p not.b32 %r1000, %r1000;
}

	// end inline asm
	and.b32  	%r1020, %r1000, %r1019;
	mov.b32 	%r1005, 16;
	// begin inline asm
	{
    .reg .pred p;
    and.b32 %r1003, %r1013, %r1005;    setp.ne.u32 p, %r1003, 0;
    vote.ballot.sync.b32 %r1003, p, 0xffffffff;
    @!p not.b32 %r1003, %r1003;
}

	// end inline asm
	and.b32  	%r1021, %r1003, %r1020;
	mov.b32 	%r1008, 32;
	// begin inline asm
	{
    .reg .pred p;
    and.b32 %r1006, %r1013, %r1008;    setp.ne.u32 p, %r1006, 0;
    vote.ballot.sync.b32 %r1006, p, 0xffffffff;
    @!p not.b32 %r1006, %r1006;
}

	// end inline asm
	and.b32  	%r1022, %r1006, %r1021;
	mov.b32 	%r1011, 64;
	// begin inline asm
	{
    .reg .pred p;
    and.b32 %r1009, %r1013, %r1011;    setp.ne.u32 p, %r1009, 0;
    vote.ballot.sync.b32 %r1009, p, 0xffffffff;
    @!p not.b32 %r1009, %r1009;
}

	// end inline asm
	and.b32  	%r1023, %r1009, %r1022;
	mov.b32 	%r1014, 128;
	// begin inline asm
	{
    .reg .pred p;
    and.b32 %r1012, %r1013, %r1014;    setp.ne.u32 p, %r1012, 0;
    vote.ballot.sync.b32 %r1012, p, 0xffffffff;
    @!p not.b32 %r1012, %r1012;
}

	// end inline asm
	and.b32  	%r1024, %r1012, %r1023;
	clz.b32 	%r1025, %r1024;
	sub.s32 	%r221, 31, %r1025;
	and.b32  	%r1026, %r646, %r1024;
	popc.b32 	%r222, %r1026;
	setp.ne.s32 	%p90, %r295, %r221;
	mov.b32 	%r1792, 0;
	@%p90 bra 	$L__BB9_135;
	shl.b32 	%r1027, %r1013, 2;
	add.s32 	%r1028, %r164, %r1027;
	atom.shared.add.u32 	%r1792, [%r1028], %r222;
$L__BB9_135:
	shfl.sync.idx.b32	%r1054|%p91, %r1792, %r221, 31, -1;
	add.s32 	%r225, %r222, %r1054;
	shr.u32 	%r1055, %r1774, %r293;
	and.b32  	%r1051, %r1055, %r82;
	mov.b32 	%r1031, 1;
	// begin inline asm
	{
    .reg .pred p;
    and.b32 %r1029, %r1051, %r1031;    setp.ne.u32 p, %r1029, 0;
    vote.ballot.sync.b32 %r1029, p, 0xffffffff;
    @!p not.b32 %r1029, %r1029;
}

	// end inline asm
	mov.b32 	%r1034, 2;
	// begin inline asm
	{
    .reg .pred p;
    and.b32 %r1032, %r1051, %r1034;    setp.ne.u32 p, %r1032, 0;
    vote.ballot.sync.b32 %r1032, p, 0xffffffff;
    @!p not.b32 %r1032, %r1032;
}

	// end inline asm
	and.b32  	%r1056, %r1032, %r1029;
	mov.b32 	%r1037, 4;
	// begin inline asm
	{
    .reg .pred p;
    and.b32 %r1035, %r1051, %r1037;    setp.ne.u32 p, %r1035, 0;
    vote.ballot.sync.b32 %r1035, p, 0xffffffff;
    @!p not.b32 %r1035, %r1035;
}

	// end inline asm
	and.b32  	%r1057, %r1035, %r1056;
	mov.b32 	%r1040, 8;
	// begin inline asm
	{
    .reg .pred p;
    and.b32 %r1038, %r1051, %r1040;    setp.ne.u32 p, %r1038, 0;
    vote.ballot.sync.b32 %r1038, p, 0xffffffff;
    @!p not.b32 %r1038, %r1038;
}

	// end inline asm
	and.b32  	%r1058, %r1038, %r1057;
	mov.b32 	%r1043, 16;
	// begin inline asm
	{
    .reg .pred p;
    and.b32 %r1041, %r1051, %r1043;    setp.ne.u32 p, %r1041, 0;
    vote.ballot.sync.b32 %r1041, p, 0xffffffff;
    @!p not.b32 %r1041, %r1041;
}

	// end inline asm
	and.b32  	%r1059, %r1041, %r1058;
	mov.b32 	%r1046, 32;
	// begin inline asm
	{
    .reg .pred p;
    and.b32 %r1044, %r1051, %r1046;    setp.ne.u32 p, %r1044, 0;
    vote.ballot.sync.b32 %r1044, p, 0xffffffff;
    @!p not.b32 %r1044, %r1044;
}

	// end inline asm
	and.b32  	%r1060, %r1044, %r1059;
	mov.b32 	%r1049, 64;
	// begin inline asm
	{
    .reg .pred p;
    and.b32 %r1047, %r1051, %r1049;    setp.ne.u32 p, %r1047, 0;
    vote.ballot.sync.b32 %r1047, p, 0xffffffff;
    @!p not.b32 %r1047, %r1047;
}

	// end inline asm
	and.b32  	%r1061, %r1047, %r1060;
	mov.b32 	%r1052, 128;
	// begin inline asm
	{
    .reg .pred p;
    and.b32 %r1050, %r1051, %r1052;    setp.ne.u32 p, %r1050, 0;
    vote.ballot.sync.b32 %r1050, p, 0xffffffff;
    @!p not.b32 %r1050, %r1050;
}

	// end inline asm
	and.b32  	%r1062, %r1050, %r1061;
	clz.b32 	%r1063, %r1062;
	sub.s32 	%r227, 31, %r1063;
	and.b32  	%r1064, %r646, %r1062;
	popc.b32 	%r228, %r1064;
	setp.ne.s32 	%p92, %r295, %r227;
	mov.b32 	%r1793, 0;
	@%p92 bra 	$L__BB9_137;
	shl.b32 	%r1065, %r1051, 2;
	add.s32 	%r1066, %r164, %r1065;
	atom.shared.add.u32 	%r1793, [%r1066], %r228;
$L__BB9_137:
	shfl.sync.idx.b32	%r1092|%p93, %r1793, %r227, 31, -1;
	add.s32 	%r231, %r228, %r1092;
	shr.u32 	%r1093, %r1775, %r293;
	and.b32  	%r1089, %r1093, %r82;
	mov.b32 	%r1069, 1;
	// begin inline asm
	{
    .reg .pred p;
    and.b32 %r1067, %r1089, %r1069;    setp.ne.u32 p, %r1067, 0;
    vote.ballot.sync.b32 %r1067, p, 0xffffffff;
    @!p not.b32 %r1067, %r1067;
}

	// end inline asm
	mov.b32 	%r1072, 2;
	// begin inline asm
	{
    .reg .pred p;
    and.b32 %r1070, %r1089, %r1072;    setp.ne.u32 p, %r1070, 0;
    vote.ballot.sync.b32 %r1070, p, 0xffffffff;
    @!p not.b32 %r1070, %r1070;
}

	// end inline asm
	and.b32  	%r1094, %r1070, %r1067;
	mov.b32 	%r1075, 4;
	// begin inline asm
	{
    .reg .pred p;
    and.b32 %r1073, %r1089, %r1075;    setp.ne.u32 p, %r1073, 0;
    vote.ballot.sync.b32 %r1073, p, 0xffffffff;
    @!p not.b32 %r1073, %r1073;
}

	// end inline asm
	and.b32  	%r1095, %r1073, %r1094;
	mov.b32 	%r1078, 8;
	// begin inline asm
	{
    .reg .pred p;
    and.b32 %r1076, %r1089, %r1078;    setp.ne.u32 p, %r1076, 0;
    vote.ballot.sync.b32 %r1076, p, 0xffffffff;
    @!p not.b32 %r1076, %r1076;
}

	// end inline asm
	and.b32  	%r1096, %r1076, %r1095;
	mov.b32 	%r1081, 16;
	// begin inline asm
	{
    .reg .pred p;
    and.b32 %r1079, %r1089, %r1081;    setp.ne.u32 p, %r1079, 0;
    vote.ballot.sync.b32 %r1079, p, 0xffffffff;
    @!p not.b32 %r1079, %r1079;
}

	// end inline asm
	and.b32  	%r1097, %r1079, %r1096;
	mov.b32 	%r1084, 32;
	// begin inline asm
	{
    .reg .pred p;
    and.b32 %r1082, %r1089, %r1084;    setp.ne.u32 p, %r1082, 0;
    vote.ballot.sync.b32 %r1082, p, 0xffffffff;
    @!p not.b32 %r1082, %r1082;
}

	// end inline asm
	and.b32  	%r1098, %r1082, %r1097;
	mov.b32 	%r1087, 64;
	// begin inline asm
	{
    .reg .pred p;
    and.b32 %r1085, %r1089, %r1087;    setp.ne.u32 p, %r1085, 0;
    vote.ballot.sync.b32 %r1085, p, 0xffffffff;
    @!p not.b32 %r1085, %r1085;
}

	// end inline asm
	and.b32  	%r1099, %r1085, %r1098;
	mov.b32 	%r1090, 128;
	// begin inline asm
	{
    .reg .pred p;
    and.b32 %r1088, %r1089, %r1090;    setp.ne.u32 p, %r1088, 0;
    vote.ballot.sync.b32 %r1088, p, 0xffffffff;
    @!p not.b32 %r1088, %r1088;
}

	// end inline asm
	and.b32  	%r1100, %r1088, %r1099;
	clz.b32 	%r1101, %r1100;
	sub.s32 	%r233, 31, %r1101;
	and.b32  	%r1102, %r646, %r1100;
	popc.b32 	%r234, %r1102;
	setp.ne.s32 	%p94, %r295, %r233;
	mov.b32 	%r1794, 0;
	@%p94 bra 	$L__BB9_139;
	shl.b32 	%r1103, %r1089, 2;
	add.s32 	%r1104, %r164, %r1103;
	atom.shared.add.u32 	%r1794, [%r1104], %r234;
$L__BB9_139:
	shfl.sync.idx.b32	%r1130|%p95, %r1794, %r233, 31, -1;
	add.s32 	%r237, %r234, %r1130;
	shr.u32 	%r1131, %r1776, %r293;
	and.b32  	%r1127, %r1131, %r82;
	mov.b32 	%r1107, 1;
	// begin inline asm
	{
    .reg .pred p;
    and.b32 %r1105, %r1127, %r1107;    setp.ne.u32 p, %r1105, 0;
    vote.ballot.sync.b32 %r1105, p, 0xffffffff;
    @!p not.b32 %r1105, %r1105;
}

	// end inline asm
	mov.b32 	%r1110, 2;
	// begin inline asm
	{
    .reg .pred p;
    and.b32 %r1108, %r1127, %r1110;    setp.ne.u32 p, %r1108, 0;
    vote.ballot.sync.b32 %r1108, p, 0xffffffff;
    @!p not.b32 %r1108, %r1108;
}

	// end inline asm
	and.b32  	%r1132, %r1108, %r1105;
	mov.b32 	%r1113, 4;
	// begin inline asm
	{
    .reg .pred p;
    and.b32 %r1111, %r1127, %r1113;    setp.ne.u32 p, %r1111, 0;
    vote.ballot.sync.b32 %r1111, p, 0xffffffff;
    @!p not.b32 %r1111, %r1111;
}

	// end inline asm
	and.b32  	%r1133, %r1111, %r1132;
	mov.b32 	%r1116, 8;
	// begin inline asm
	{
    .reg .pred p;
    and.b32 %r1114, %r1127, %r1116;    setp.ne.u32 p, %r1114, 0;
    vote.ballot.sync.b32 %r1114, p, 0xffffffff;
    @!p not.b32 %r1114, %r1114;
}

	// end inline asm
	and.b32  	%r1134, %r1114, %r1133;
	mov.b32 	%r1119, 16;
	// begin inline asm
	{
    .reg .pred p;
    and.b32 %r1117, %r1127, %r1119;    setp.ne.u32 p, %r1117, 0;
    vote.ballot.sync.b32 %r1117, p, 0xffffffff;
    @!p not.b32 %r1117, %r1117;
}

	// end inline asm
	and.b32  	%r1135, %r1117, %r1134;
	mov.b32 	%r1122, 32;
	// begin inline asm
	{
    .reg .pred p;
    and.b32 %r1120, %r1127, %r1122;    setp.ne.u32 p, %r1120, 0;
    vote.ballot.sync.b32 %r1120, p, 0xffffffff;
    @!p not.b32 %r1120, %r1120;
}

	// end inline asm
	and.b32  	%r1136, %r1120, %r1135;
	mov.b32 	%r1125, 64;
	// begin inline asm
	{
    .reg .pred p;
    and.b32 %r1123, %r1127, %r1125;    setp.ne.u32 p, %r1123, 0;
    vote.ballot.sync.b32 %r1123, p, 0xffffffff;
    @!p not.b32 %r1123, %r1123;
}

	// end inline asm
	and.b32  	%r1137, %r1123, %r1136;
	mov.b32 	%r1128, 128;
	// begin inline asm
	{
    .reg .pred p;
    and.b32 %r1126, %r1127, %r1128;    setp.ne.u32 p, %r1126, 0;
    vote.ballot.sync.b32 %r1126, p, 0xffffffff;
    @!p not.b32 %r1126, %r1126;
}

	// end inline asm
	and.b32  	%r1138, %r1126, %r1137;
	clz.b32 	%r1139, %r1138;
	sub.s32 	%r239, 31, %r1139;
	and.b32  	%r1140, %r646, %r1138;
	popc.b32 	%r240, %r1140;
	setp.ne.s32 	%p96, %r295, %r239;
	mov.b32 	%r1795, 0;
	@%p96 bra 	$L__BB9_141;
	shl.b32 	%r1141, %r1127, 2;
	add.s32 	%r1142, %r164, %r1141;
	atom.shared.add.u32 	%r1795, [%r1142], %r240;
$L__BB9_141:
	shfl.sync.idx.b32	%r1168|%p97, %r1795, %r239, 31, -1;
	add.s32 	%r243, %r240, %r1168;
	shr.u32 	%r1169, %r1777, %r293;
	and.b32  	%r1165, %r1169, %r82;
	mov.b32 	%r1145, 1;
	// begin inline asm
	{
    .reg .pred p;
    and.b32 %r1143, %r1165, %r1145;    setp.ne.u32 p, %r1143, 0;
    vote.ballot.sync.b32 %r1143, p, 0xffffffff;
    @!p not.b32 %r1143, %r1143;
}

	// end inline asm
	mov.b32 	%r1148, 2;
	// begin inline asm
	{
    .reg .pred p;
    and.b32 %r1146, %r1165, %r1148;    setp.ne.u32 p, %r1146, 0;
    vote.ballot.sync.b32 %r1146, p, 0xffffffff;
    @!p not.b32 %r1146, %r1146;
}

	// end inline asm
	and.b32  	%r1170, %r1146, %r1143;
	mov.b32 	%r1151, 4;
	// begin inline asm
	{
    .reg .pred p;
    and.b32 %r1149, %r1165, %r1151;    setp.ne.u32 p, %r1149, 0;
    vote.ballot.sync.b32 %r1149, p, 0xffffffff;
    @!p not.b32 %r1149, %r1149;
}

	// end inline asm
	and.b32  	%r1171, %r1149, %r1170;
	mov.b32 	%r1154, 8;
	// begin inline asm
	{
    .reg .pred p;
    and.b32 %r1152, %r1165, %r1154;    setp.ne.u32 p, %r1152, 0;
    vote.ballot.sync.b32 %r1152, p, 0xffffffff;
    @!p not.b32 %r1152, %r1152;
}

	// end inline asm
	and.b32  	%r1172, %r1152, %r1171;
	mov.b32 	%r1157, 16;
	// begin inline asm
	{
    .reg .pred p;
    and.b32 %r1155, %r1165, %r1157;    setp.ne.u32 p, %r1155, 0;
    vote.ballot.sync.b32 %r1155, p, 0xffffffff;
    @!p not.b32 %r1155, %r1155;
}

	// end inline asm
	and.b32  	%r1173, %r1155, %r1172;
	mov.b32 	%r1160, 32;
	// begin inline asm
	{
    .reg .pred p;
    and.b32 %r1158, %r1165, %r1160;    setp.ne.u32 p, %r1158, 0;
    vote.ballot.sync.b32 %r1158, p, 0xffffffff;
    @!p not.b32 %r1158, %r1158;
}

	// end inline asm
	and.b32  	%r1174, %r1158, %r1173;
	mov.b32 	%r1163, 64;
	// begin inline asm
	{
    .reg .pred p;
    and.b32 %r1161, %r1165, %r1163;    setp.ne.u32 p, %r1161, 0;
    vote.ballot.sync.b32 %r1161, p, 0xffffffff;
    @!p not.b32 %r1161, %r1161;
}

	// end inline asm
	and.b32  	%r1175, %r1161, %r1174;
	mov.b32 	%r1166, 128;
	// begin inline asm
	{
    .reg .pred p;
    and.b32 %r1164, %r1165, %r1166;    setp.ne.u32 p, %r1164, 0;
    vote.ballot.sync.b32 %r1164, p, 0xffffffff;
    @!p not.b32 %r1164, %r1164;
}

	// end inline asm
	and.b32  	%r1176, %r1164, %r1175;
	clz.b32 	%r1177, %r1176;
	sub.s32 	%r245, 31, %r1177;
	and.b32  	%r1178, %r646, %r1176;
	popc.b32 	%r246, %r1178;
	setp.ne.s32 	%p98, %r295, %r245;
	mov.b32 	%r1796, 0;
	@%p98 bra 	$L__BB9_143;
	shl.b32 	%r1179, %r1165, 2;
	add.s32 	%r1180, %r164, %r1179;
	atom.shared.add.u32 	%r1796, [%r1180], %r246;
$L__BB9_143:
	shfl.sync.idx.b32	%r1206|%p99, %r1796, %r245, 31, -1;
	add.s32 	%r249, %r246, %r1206;
	shr.u32 	%r1207, %r1778, %r293;
	and.b32  	%r1203, %r1207, %r82;
	mov.b32 	%r1183, 1;
	// begin inline asm
	{
    .reg .pred p;
    and.b32 %r1181, %r1203, %r1183;    setp.ne.u32 p, %r1181, 0;
    vote.ballot.sync.b32 %r1181, p, 0xffffffff;
    @!p not.b32 %r1181, %r1181;
}

	// end inline asm
	mov.b32 	%r1186, 2;
	// begin inline asm
	{
    .reg .pred p;
    and.b32 %r1184, %r1203, %r1186;    setp.ne.u32 p, %r1184, 0;
    vote.ballot.sync.b32 %r1184, p, 0xffffffff;
    @!p not.b32 %r1184, %r1184;
}

	// end inline asm
	and.b32  	%r1208, %r1184, %r1181;
	mov.b32 	%r1189, 4;
	// begin inline asm
	{
    .reg .pred p;
    and.b32 %r1187, %r1203, %r1189;    setp.ne.u32 p, %r1187, 0;
    vote.ballot.sync.b32 %r1187, p, 0xffffffff;
    @!p not.b32 %r1187, %r1187;
}

	// end inline asm
	and.b32  	%r1209, %r1187, %r1208;
	mov.b32 	%r1192, 8;
	// begin inline asm
	{
    .reg .pred p;
    and.b32 %r1190, %r1203, %r1192;    setp.ne.u32 p, %r1190, 0;
    vote.ballot.sync.b32 %r1190, p, 0xffffffff;
    @!p not.b32 %r1190, %r1190;
}

	// end inline asm
	and.b32  	%r1210, %r1190, %r1209;
	mov.b32 	%r1195, 16;
	// begin inline asm
	{
    .reg .pred p;
    and.b32 %r1193, %r1203, %r1195;    setp.ne.u32 p, %r1193, 0;
    vote.ballot.sync.b32 %r1193, p, 0xffffffff;
    @!p not.b32 %r1193, %r1193;
}

	// end inline asm
	and.b32  	%r1211, %r1193, %r1210;
	mov.b32 	%r1198, 32;
	// begin inline asm
	{
    .reg .pred p;
    and.b32 %r1196, %r1203, %r1198;    setp.ne.u32 p, %r1196, 0;
    vote.ballot.sync.b32 %r1196, p, 0xffffffff;
    @!p not.b32 %r1196, %r1196;
}

	// end inline asm
	and.b32  	%r1212, %r1196, %r1211;
	mov.b32 	%r1201, 64;
	// begin inline asm
	{
    .reg .pred p;
    and.b32 %r1199, %r1203, %r1201;    setp.ne.u32 p, %r1199, 0;
    vote.ballot.sync.b32 %r1199, p, 0xffffffff;
    @!p not.b32 %r1199, %r1199;
}

	// end inline asm
	and.b32  	%r1213, %r1199, %r1212;
	mov.b32 	%r1204, 128;
	// begin inline asm
	{
    .reg .pred p;
    and.b32 %r1202, %r1203, %r1204;    setp.ne.u32 p, %r1202, 0;
    vote.ballot.sync.b32 %r1202, p, 0xffffffff;
    @!p not.b32 %r1202, %r1202;
}

	// end inline asm
	and.b32  	%r1214, %r1202, %r1213;
	clz.b32 	%r1215, %r1214;
	sub.s32 	%r251, 31, %r1215;
	and.b32  	%r1216, %r646, %r1214;
	popc.b32 	%r252, %r1216;
	setp.ne.s32 	%p100, %r295, %r251;
	mov.b32 	%r1797, 0;
	@%p100 bra 	$L__BB9_145;
	shl.b32 	%r1217, %r1203, 2;
	add.s32 	%r1218, %r164, %r1217;
	atom.shared.add.u32 	%r1797, [%r1218], %r252;
$L__BB9_145:
	shfl.sync.idx.b32	%r1244|%p101, %r1797, %r251, 31, -1;
	add.s32 	%r255, %r252, %r1244;
	shr.u32 	%r1245, %r1779, %r293;
	and.b32  	%r1241, %r1245, %r82;
	mov.b32 	%r1221, 1;
	// begin inline asm
	{
    .reg .pred p;
    and.b32 %r1219, %r1241, %r1221;    setp.ne.u32 p, %r1219, 0;
    vote.ballot.sync.b32 %r1219, p, 0xffffffff;
    @!p not.b32 %r1219, %r1219;
}

	// end inline asm
	mov.b32 	%r1224, 2;
	// begin inline asm
	{
    .reg .pred p;
    and.b32 %r1222, %r1241, %r1224;    setp.ne.u32 p, %r1222, 0;
    vote.ballot.sync.b32 %r1222, p, 0xffffffff;
    @!p not.b32 %r1222, %r1222;
}

	// end inline asm
	and.b32  	%r1246, %r1222, %r1219;
	mov.b32 	%r1227, 4;
	// begin inline asm
	{
    .reg .pred p;
    and.b32 %r1225, %r1241, %r1227;    setp.ne.u32 p, %r1225, 0;
    vote.ballot.sync.b32 %r1225, p, 0xffffffff;
    @!p not.b32 %r1225, %r1225;
}

	// end inline asm
	and.b32  	%r1247, %r1225, %r1246;
	mov.b32 	%r1230, 8;
	// begin inline asm
	{
    .reg .pred p;
    and.b32 %r1228, %r1241, %r1230;    setp.ne.u32 p, %r1228, 0;
    vote.ballot.sync.b32 %r1228, p, 0xffffffff;
    @!p not.b32 %r1228, %r1228;
}

	// end inline asm
	and.b32  	%r1248, %r1228, %r1247;
	mov.b32 	%r1233, 16;
	// begin inline asm
	{
    .reg .pred p;
    and.b32 %r1231, %r1241, %r1233;    setp.ne.u32 p, %r1231, 0;
    vote.ballot.sync.b32 %r1231, p, 0xffffffff;
    @!p not.b32 %r1231, %r1231;
}

	// end inline asm
	and.b32  	%r1249, %r1231, %r1248;
	mov.b32 	%r1236, 32;
	// begin inline asm
	{
    .reg .pred p;
    and.b32 %r1234, %r1241, %r1236;    setp.ne.u32 p, %r1234, 0;
    vote.ballot.sync.b32 %r1234, p, 0xffffffff;
    @!p not.b32 %r1234, %r1234;
}

	// end inline asm
	and.b32  	%r1250, %r1234, %r1249;
	mov.b32 	%r1239, 64;
	// begin inline asm
	{
    .reg .pred p;
    and.b32 %r1237, %r1241, %r1239;    setp.ne.u32 p, %r1237, 0;
    vote.ballot.sync.b32 %r1237, p, 0xffffffff;
    @!p not.b32 %r1237, %r1237;
}

	// end inline asm
	and.b32  	%r1251, %r1237, %r1250;
	mov.b32 	%r1242, 128;
	// begin inline asm
	{
    .reg .pred p;
    and.b32 %r1240, %r1241, %r1242;    setp.ne.u32 p, %r1240, 0;
    vote.ballot.sync.b32 %r1240, p, 0xffffffff;
    @!p not.b32 %r1240, %r1240;
}

	// end inline asm
	and.b32  	%r1252, %r1240, %r1251;
	clz.b32 	%r1253, %r1252;
	sub.s32 	%r257, 31, %r1253;
	and.b32  	%r1254, %r646, %r1252;
	popc.b32 	%r258, %r1254;
	setp.ne.s32 	%p102, %r295, %r257;
	mov.b32 	%r1798, 0;
	@%p102 bra 	$L__BB9_147;
	shl.b32 	%r1259, %r1241, 2;
	add.s32 	%r1260, %r164, %r1259;
	atom.shared.add.u32 	%r1798, [%r1260], %r258;
$L__BB9_147:
	shfl.sync.idx.b32	%r1286|%p103, %r1798, %r257, 31, -1;
	add.s32 	%r261, %r258, %r1286;
	shr.u32 	%r1287, %r1780, %r293;
	and.b32  	%r1283, %r1287, %r82;
	mov.b32 	%r1263, 1;
	// begin inline asm
	{
    .reg .pred p;
    and.b32 %r1261, %r1283, %r1263;    setp.ne.u32 p, %r1261, 0;
    vote.ballot.sync.b32 %r1261, p, 0xffffffff;
    @!p not.b32 %r1261, %r1261;
}

	// end inline asm
	mov.b32 	%r1266, 2;
	// begin inline asm
	{
    .reg .pred p;
    and.b32 %r1264, %r1283, %r1266;    setp.ne.u32 p, %r1264, 0;
    vote.ballot.sync.b32 %r1264, p, 0xffffffff;
    @!p not.b32 %r1264, %r1264;
}

	// end inline asm
	and.b32  	%r1288, %r1264, %r1261;
	mov.b32 	%r1269, 4;
	// begin inline asm
	{
    .reg .pred p;
    and.b32 %r1267, %r1283, %r1269;    setp.ne.u32 p, %r1267, 0;
    vote.ballot.sync.b32 %r1267, p, 0xffffffff;
    @!p not.b32 %r1267, %r1267;
}

	// end inline asm
	and.b32  	%r1289, %r1267, %r1288;
	mov.b32 	%r1272, 8;
	// begin inline asm
	{
    .reg .pred p;
    and.b32 %r1270, %r1283, %r1272;    setp.ne.u32 p, %r1270, 0;
    vote.ballot.sync.b32 %r1270, p, 0xffffffff;
    @!p not.b32 %r1270, %r1270;
}

	// end inline asm
	and.b32  	%r1290, %r1270, %r1289;
	mov.b32 	%r1275, 16;
	// begin inline asm
	{
    .reg .pred p;
    and.b32 %r1273, %r1283, %r1275;    setp.ne.u32 p, %r1273, 0;
    vote.ballot.sync.b32 %r1273, p, 0xffffffff;
    @!p not.b32 %r1273, %r1273;
}

	// end inline asm
	and.b32  	%r1291, %r1273, %r1290;
	mov.b32 	%r1278, 32;
	// begin inline asm
	{
    .reg .pred p;
    and.b32 %r1276, %r1283, %r1278;    setp.ne.u32 p, %r1276, 0;
    vote.ballot.sync.b32 %r1276, p, 0xffffffff;
    @!p not.b32 %r1276, %r1276;
}

	// end inline asm
	and.b32  	%r1292, %r1276, %r1291;
	mov.b32 	%r1281, 64;
	// begin inline asm
	{
    .reg .pred p;
    and.b32 %r1279, %r1283, %r1281;    setp.ne.u32 p, %r1279, 0;
    vote.ballot.sync.b32 %r1279, p, 0xffffffff;
    @!p not.b32 %r1279, %r1279;
}

	// end inline asm
	and.b32  	%r1293, %r1279, %r1292;
	mov.b32 	%r1284, 128;
	// begin inline asm
	{
    .reg .pred p;
    and.b32 %r1282, %r1283, %r1284;    setp.ne.u32 p, %r1282, 0;
    vote.ballot.sync.b32 %r1282, p, 0xffffffff;
    @!p not.b32 %r1282, %r1282;
}

	// end inline asm
	and.b32  	%r1294, %r1282, %r1293;
	clz.b32 	%r1295, %r1294;
	sub.s32 	%r263, 31, %r1295;
	and.b32  	%r1296, %r646, %r1294;
	popc.b32 	%r264, %r1296;
	setp.ne.s32 	%p104, %r295, %r263;
	mov.b32 	%r1799, 0;
	@%p104 bra 	$L__BB9_149;
	shl.b32 	%r1301, %r1283, 2;
	add.s32 	%r1302, %r164, %r1301;
	atom.shared.add.u32 	%r1799, [%r1302], %r264;
$L__BB9_149:
	shfl.sync.idx.b32	%r1328|%p105, %r1799, %r263, 31, -1;
	add.s32 	%r267, %r264, %r1328;
	shr.u32 	%r1329, %r1781, %r293;
	and.b32  	%r1325, %r1329, %r82;
	mov.b32 	%r1305, 1;
	// begin inline asm
	{
    .reg .pred p;
    and.b32 %r1303, %r1325, %r1305;    setp.ne.u32 p, %r1303, 0;
    vote.ballot.sync.b32 %r1303, p, 0xffffffff;
    @!p not.b32 %r1303, %r1303;
}

	// end inline asm
	mov.b32 	%r1308, 2;
	// begin inline asm
	{
    .reg .pred p;
    and.b32 %r1306, %r1325, %r1308;    setp.ne.u32 p, %r1306, 0;
    vote.ballot.sync.b32 %r1306, p, 0xffffffff;
    @!p not.b32 %r1306, %r1306;
}

	// end inline asm
	and.b32  	%r1330, %r1306, %r1303;
	mov.b32 	%r1311, 4;
	// begin inline asm
	{
    .reg .pred p;
    and.b32 %r1309, %r1325, %r1311;    setp.ne.u32 p, %r1309, 0;
    vote.ballot.sync.b32 %r1309, p, 0xffffffff;
    @!p not.b32 %r1309, %r1309;
}

	// end inline asm
	and.b32  	%r1331, %r1309, %r1330;
	mov.b32 	%r1314, 8;
	// begin inline asm
	{
    .reg .pred p;
    and.b32 %r1312, %r1325, %r1314;    setp.ne.u32 p, %r1312, 0;
    vote.ballot.sync.b32 %r1312, p, 0xffffffff;
    @!p not.b32 %r1312, %r1312;
}

	// end inline asm
	and.b32  	%r1332, %r1312, %r1331;
	mov.b32 	%r1317, 16;
	// begin inline asm
	{
    .reg .pred p;
    and.b32 %r1315, %r1325, %r1317;    setp.ne.u32 p, %r1315, 0;
    vote.ballot.sync.b32 %r1315, p, 0xffffffff;
    @!p not.b32 %r1315, %r1315;
}

	// end inline asm
	and.b32  	%r1333, %r1315, %r1332;
	mov.b32 	%r1320, 32;
	// begin inline asm
	{
    .reg .pred p;
    and.b32 %r1318, %r1325, %r1320;    setp.ne.u32 p, %r1318, 0;
    vote.ballot.sync.b32 %r1318, p, 0xffffffff;
    @!p not.b32 %r1318, %r1318;
}

	// end inline asm
	and.b32  	%r1334, %r1318, %r1333;
	mov.b32 	%r1323, 64;
	// begin inline asm
	{
    .reg .pred p;
    and.b32 %r1321, %r1325, %r1323;    setp.ne.u32 p, %r1321, 0;
    vote.ballot.sync.b32 %r1321, p, 0xffffffff;
    @!p not.b32 %r1321, %r1321;
}

	// end inline asm
	and.b32  	%r1335, %r1321, %r1334;
	mov.b32 	%r1326, 128;
	// begin inline asm
	{
    .reg .pred p;
    and.b32 %r1324, %r1325, %r1326;    setp.ne.u32 p, %r1324, 0;
    vote.ballot.sync.b32 %r1324, p, 0xffffffff;
    @!p not.b32 %r1324, %r1324;
}

	// end inline asm
	and.b32  	%r1336, %r1324, %r1335;
	clz.b32 	%r1337, %r1336;
	sub.s32 	%r269, 31, %r1337;
	and.b32  	%r1338, %r646, %r1336;
	popc.b32 	%r270, %r1338;
	setp.ne.s32 	%p106, %r295, %r269;
	mov.b32 	%r1800, 0;
	@%p106 bra 	$L__BB9_151;
	shl.b32 	%r1339, %r1, 5;
	and.b32  	%r1340, %r1339, 31744;
	add.s32 	%r1342, %r551, %r1340;
	shl.b32 	%r1343, %r1325, 2;
	add.s32 	%r1344, %r1342, %r1343;
	atom.shared.add.u32 	%r1800, [%r1344], %r270;
$L__BB9_151:
	shfl.sync.idx.b32	%r1370|%p107, %r1800, %r269, 31, -1;
	add.s32 	%r273, %r270, %r1370;
	shr.u32 	%r1371, %r1782, %r293;
	and.b32  	%r1367, %r1371, %r82;
	mov.b32 	%r1347, 1;
	// begin inline asm
	{
    .reg .pred p;
    and.b32 %r1345, %r1367, %r1347;    setp.ne.u32 p, %r1345, 0;
    vote.ballot.sync.b32 %r1345, p, 0xffffffff;
    @!p not.b32 %r1345, %r1345;
}

	// end inline asm
	mov.b32 	%r1350, 2;
	// begin inline asm
	{
    .reg .pred p;
    and.b32 %r1348, %r1367, %r1350;    setp.ne.u32 p, %r1348, 0;
    vote.ballot.sync.b32 %r1348, p, 0xffffffff;
    @!p not.b32 %r1348, %r1348;
}

	// end inline asm
	and.b32  	%r1372, %r1348, %r1345;
	mov.b32 	%r1353, 4;
	// begin inline asm
	{
    .reg .pred p;
    and.b32 %r1351, %r1367, %r1353;    setp.ne.u32 p, %r1351, 0;
    vote.ballot.sync.b32 %r1351, p, 0xffffffff;
    @!p not.b32 %r1351, %r1351;
}

	// end inline asm
	and.b32  	%r1373, %r1351, %r1372;
	mov.b32 	%r1356, 8;
	// begin inline asm
	{
    .reg .pred p;
    and.b32 %r1354, %r1367, %r1356;    setp.ne.u32 p, %r1354, 0;
    vote.ballot.sync.b32 %r1354, p, 0xffffffff;
    @!p not.b32 %r1354, %r1354;
}

	// end inline asm
	and.b32  	%r1374, %r1354, %r1373;
	mov.b32 	%r1359, 16;
	// begin inline asm
	{
    .reg .pred p;
    and.b32 %r1357, %r1367, %r1359;    setp.ne.u32 p, %r1357, 0;
    vote.ballot.sync.b32 %r1357, p, 0xffffffff;
    @!p not.b32 %r1357, %r1357;
}

	// end inline asm
	and.b32  	%r1375, %r1357, %r1374;
	mov.b32 	%r1362, 32;
	// begin inline asm
	{
    .reg .pred p;
    and.b32 %r1360, %r1367, %r1362;    setp.ne.u32 p, %r1360, 0;
    vote.ballot.sync.b32 %r1360, p, 0xffffffff;
    @!p not.b32 %r1360, %r1360;
}

	// end inline asm
	and.b32  	%r1376, %r1360, %r1375;
	mov.b32 	%r1365, 64;
	// begin inline asm
	{
    .reg .pred p;
    and.b32 %r1363, %r1367, %r1365;    setp.ne.u32 p, %r1363, 0;
    vote.ballot.sync.b32 %r1363, p, 0xffffffff;
    @!p not.b32 %r1363, %r1363;
}

	// end inline asm
	and.b32  	%r1377, %r1363, %r1376;
	mov.b32 	%r1368, 128;
	// begin inline asm
	{
    .reg .pred p;
    and.b32 %r1366, %r1367, %r1368;    setp.ne.u32 p, %r1366, 0;
    vote.ballot.sync.b32 %r1366, p, 0xffffffff;
    @!p not.b32 %r1366, %r1366;
}

	// end inline asm
	and.b32  	%r1378, %r1366, %r1377;
	clz.b32 	%r1379, %r1378;
	sub.s32 	%r275, 31, %r1379;
	and.b32  	%r1380, %r646, %r1378;
	popc.b32 	%r276, %r1380;
	setp.ne.s32 	%p108, %r295, %r275;
	mov.b32 	%r1801, 0;
	@%p108 bra 	$L__BB9_153;
	shl.b32 	%r1385, %r1367, 2;
	add.s32 	%r1386, %r164, %r1385;
	atom.shared.add.u32 	%r1801, [%r1386], %r276;
$L__BB9_153:
	setp.gt.u32 	%p109, %r1, 255;
	shfl.sync.idx.b32	%r1387|%p110, %r1801, %r275, 31, -1;
	add.s32 	%r1388, %r276, %r1387;
	bar.sync 	0;
	shl.b32 	%r1389, %r171, 2;
	add.s32 	%r1391, %r551, %r1389;
	st.shared.u32 	[%r1391+-4], %r1764;
	shl.b32 	%r1392, %r177, 2;
	add.s32 	%r1393, %r551, %r1392;
	st.shared.u32 	[%r1393+-4], %r1765;
	shl.b32 	%r1394, %r183, 2;
	add.s32 	%r1395, %r551, %r1394;
	st.shared.u32 	[%r1395+-4], %r1766;
	shl.b32 	%r1396, %r189, 2;
	add.s32 	%r1397, %r551, %r1396;
	st.shared.u32 	[%r1397+-4], %r1767;
	shl.b32 	%r1398, %r195, 2;
	add.s32 	%r1399, %r551, %r1398;
	st.shared.u32 	[%r1399+-4], %r1768;
	shl.b32 	%r1400, %r201, 2;
	add.s32 	%r1401, %r551, %r1400;
	st.shared.u32 	[%r1401+-4], %r1769;
	shl.b32 	%r1402, %r207, 2;
	add.s32 	%r1403, %r551, %r1402;
	st.shared.u32 	[%r1403+-4], %r1770;
	shl.b32 	%r1404, %r213, 2;
	add.s32 	%r1405, %r551, %r1404;
	st.shared.u32 	[%r1405+-4], %r1771;
	shl.b32 	%r1406, %r219, 2;
	add.s32 	%r1407, %r551, %r1406;
	st.shared.u32 	[%r1407+-4], %r1772;
	shl.b32 	%r1408, %r225, 2;
	add.s32 	%r1409, %r551, %r1408;
	st.shared.u32 	[%r1409+-4], %r1773;
	shl.b32 	%r1410, %r231, 2;
	add.s32 	%r1411, %r551, %r1410;
	st.shared.u32 	[%r1411+-4], %r1774;
	shl.b32 	%r1412, %r237, 2;
	add.s32 	%r1413, %r551, %r1412;
	st.shared.u32 	[%r1413+-4], %r1775;
	shl.b32 	%r1414, %r243, 2;
	add.s32 	%r1415, %r551, %r1414;
	st.shared.u32 	[%r1415+-4], %r1776;
	shl.b32 	%r1416, %r249, 2;
	add.s32 	%r1417, %r551, %r1416;
	st.shared.u32 	[%r1417+-4], %r1777;
	shl.b32 	%r1418, %r255, 2;
	add.s32 	%r1419, %r551, %r1418;
	st.shared.u32 	[%r1419+-4], %r1778;
	shl.b32 	%r1420, %r261, 2;
	add.s32 	%r1421, %r551, %r1420;
	st.shared.u32 	[%r1421+-4], %r1779;
	shl.b32 	%r1422, %r267, 2;
	add.s32 	%r1423, %r551, %r1422;
	st.shared.u32 	[%r1423+-4], %r1780;
	shl.b32 	%r1424, %r273, 2;
	add.s32 	%r1425, %r551, %r1424;
	st.shared.u32 	[%r1425+-4], %r1781;
	shl.b32 	%r1426, %r1388, 2;
	add.s32 	%r1427, %r551, %r1426;
	st.shared.u32 	[%r1427+-4], %r1782;
	shl.b32 	%r1428, %r1, 3;
	add.s32 	%r1429, %r551, %r1428;
	add.s32 	%r279, %r1429, 29184;
	@%p109 bra 	$L__BB9_161;
	ld.param.u64 	%rd236, [_ZN3cub18CUB_300001_SM_10006detail10radix_sort29DeviceRadixSortOnesweepKernelINS1_5radix10policy_hubIiNS0_8NullTypeEyE10Policy1000ELNS0_9SortOrderE0EiS6_yiiNS1_21identity_decomposer_tEEEvPT5_SC_PT3_PKSD_PT1_PKSH_PT2_PKSL_T4_iiT6__param_3];
	cvta.to.global.u64 	%rd57, %rd236;
	shl.b64 	%rd58, %rd7, 3;
	add.s64 	%rd59, %rd57, %rd58;
	ld.global.u64 	%rd60, [%rd59];
	cvt.s64.s32 	%rd61, %r163;
	sub.s64 	%rd238, %rd60, %rd61;
	st.shared.u64 	[%r279], %rd238;
	setp.lt.s32 	%p111, %r3, 1;
	mov.u32 	%r1805, %r1759;
	@%p111 bra 	$L__BB9_160;
	mov.b32 	%r1803, -1;
	mov.u32 	%r1802, %r3;
	mov.u32 	%r1805, %r1759;
$L__BB9_156:
	ld.param.u64 	%rd229, [_ZN3cub18CUB_300001_SM_10006detail10radix_sort29DeviceRadixSortOnesweepKernelINS1_5radix10policy_hubIiNS0_8NullTypeEyE10Policy1000ELNS0_9SortOrderE0EiS6_yiiNS1_21identity_decomposer_tEEEvPT5_SC_PT3_PKSD_PT1_PKSH_PT2_PKSL_T4_iiT6__param_0];
	add.s32 	%r283, %r1802, -1;
	shl.b32 	%r1431, %r283, 8;
	add.s32 	%r1432, %r1431, %r1;
	cvta.to.global.u64 	%rd62, %rd229;
	mul.wide.s32 	%rd63, %r1432, 4;
	add.s64 	%rd16, %rd62, %rd63;
$L__BB9_157:
	membar.cta;
	ld.volatile.global.u32 	%r284, [%rd16];
	setp.eq.s32 	%p112, %r284, 0;
	@%p112 bra 	$L__BB9_157;
	and.b32  	%r1433, %r284, 1073741823;
	add.s32 	%r1805, %r1433, %r1805;
	setp.gt.s32 	%p113, %r284, -1;
	vote.sync.ballot.b32 	%r1803, %p113, %r1803;
	setp.gt.u32 	%p115, %r1802, 1;
	and.pred  	%p116, %p113, %p115;
	mov.u32 	%r1802, %r283;
	@%p116 bra 	$L__BB9_156;
	ld.shared.u64 	%rd238, [%r279];
$L__BB9_160:
	ld.param.u64 	%rd230, [_ZN3cub18CUB_300001_SM_10006detail10radix_sort29DeviceRadixSortOnesweepKernelINS1_5radix10policy_hubIiNS0_8NullTypeEyE10Policy1000ELNS0_9SortOrderE0EiS6_yiiNS1_21identity_decomposer_tEEEvPT5_SC_PT3_PKSD_PT1_PKSH_PT2_PKSL_T4_iiT6__param_0];
	or.b32  	%r1434, %r1805, -2147483648;
	cvta.to.global.u64 	%rd64, %rd230;
	shl.b32 	%r1435, %r3, 8;
	add.s32 	%r1436, %r1435, %r1;
	mul.wide.s32 	%rd65, %r1436, 4;
	add.s64 	%rd66, %rd64, %rd65;
	st.volatile.global.u32 	[%rd66], %r1434;
	sub.s32 	%r1437, %r1805, %r1759;
	cvt.s64.s32 	%rd67, %r1437;
	add.s64 	%rd68, %rd238, %rd67;
	st.shared.u64 	[%r279], %rd68;
$L__BB9_161:
	ld.param.u32 	%r1711, [_ZN3cub18CUB_300001_SM_10006detail10radix_sort29DeviceRadixSortOnesweepKernelINS1_5radix10policy_hubIiNS0_8NullTypeEyE10Policy1000ELNS0_9SortOrderE0EiS6_yiiNS1_21identity_decomposer_tEEEvPT5_SC_PT3_PKSD_PT1_PKSH_PT2_PKSL_T4_iiT6__param_8];
	ld.param.u64 	%rd233, [_ZN3cub18CUB_300001_SM_10006detail10radix_sort29DeviceRadixSortOnesweepKernelINS1_5radix10policy_hubIiNS0_8NullTypeEyE10Policy1000ELNS0_9SortOrderE0EiS6_yiiNS1_21identity_decomposer_tEEEvPT5_SC_PT3_PKSD_PT1_PKSH_PT2_PKSL_T4_iiT6__param_2];
	setp.gt.u32 	%p117, %r1, 255;
	mad.lo.s32 	%r288, %r3, 7296, 7296;
	setp.lt.s32 	%p118, %r288, %r1711;
	setp.eq.s64 	%p119, %rd233, 0;
	or.pred  	%p120, %p119, %p118;
	or.pred  	%p121, %p117, %p120;
	@%p121 bra 	$L__BB9_163;
	ld.param.u64 	%rd234, [_ZN3cub18CUB_300001_SM_10006detail10radix_sort29DeviceRadixSortOnesweepKernelINS1_5radix10policy_hubIiNS0_8NullTypeEyE10Policy1000ELNS0_9SortOrderE0EiS6_yiiNS1_21identity_decomposer_tEEEvPT5_SC_PT3_PKSD_PT1_PKSH_PT2_PKSL_T4_iiT6__param_2];
	ld.shared.u64 	%rd69, [%r279];
	cvt.s64.s32 	%rd70, %r1759;
	cvt.s64.s32 	%rd71, %r163;
	add.s64 	%rd72, %rd71, %rd70;
	add.s64 	%rd73, %rd72, %rd69;
	cvta.to.global.u64 	%rd74, %rd234;
	shl.b64 	%rd75, %rd7, 3;
	add.s64 	%rd76, %rd74, %rd75;
	st.global.u64 	[%rd76], %rd73;
$L__BB9_163:
	ld.param.u32 	%r1712, [_ZN3cub18CUB_300001_SM_10006detail10radix_sort29DeviceRadixSortOnesweepKernelINS1_5radix10policy_hubIiNS0_8NullTypeEyE10Policy1000ELNS0_9SortOrderE0EiS6_yiiNS1_21identity_decomposer_tEEEvPT5_SC_PT3_PKSD_PT1_PKSH_PT2_PKSL_T4_iiT6__param_8];
	shl.b32 	%r1438, %r1, 2;
	add.s32 	%r289, %r551, %r1438;
	setp.gt.s32 	%p122, %r288, %r1712;
	bar.sync 	0;
	@%p122 bra 	$L__BB9_165;
	ld.shared.u32 	%r1440, [%r289];
	shr.u32 	%r1441, %r1440, %r293;
	and.b32  	%r1442, %r1441, %r82;
	shl.b32 	%r1443, %r1442, 3;
	add.s32 	%r1445, %r551, 29184;
	add.s32 	%r1446, %r1445, %r1443;
	ld.shared.u64 	%rd77, [%r1446];
	add.s64 	%rd78, %rd77, %rd7;
	xor.b32  	%r1447, %r1440, -2147483648;
	shl.b64 	%rd79, %rd78, 2;
	add.s64 	%rd80, %rd1, %rd79;
	st.global.u32 	[%rd80], %r1447;
	bar.warp.sync 	-1;
	ld.shared.u32 	%r1448, [%r289+1536];
	shr.u32 	%r1449, %r1448, %r293;
	and.b32  	%r1450, %r1449, %r82;
	shl.b32 	%r1451, %r1450, 3;
	add.s32 	%r1452, %r1445, %r1451;
	ld.shared.u64 	%rd81, [%r1452];
	add.s64 	%rd82, %rd81, %rd7;
	xor.b32  	%r1453, %r1448, -2147483648;
	shl.b64 	%rd83, %rd82, 2;
	add.s64 	%rd84, %rd1, %rd83;
	st.global.u32 	[%rd84+1536], %r1453;
	bar.warp.sync 	-1;
	ld.shared.u32 	%r1454, [%r289+3072];
	shr.u32 	%r1455, %r1454, %r293;
	and.b32  	%r1456, %r1455, %r82;
	shl.b32 	%r1457, %r1456, 3;
	add.s32 	%r1458, %r1445, %r1457;
	ld.shared.u64 	%rd85, [%r1458];
	add.s64 	%rd86, %rd85, %rd7;
	xor.b32  	%r1459, %r1454, -2147483648;
	shl.b64 	%rd87, %rd86, 2;
	add.s64 	%rd88, %rd1, %rd87;
	st.global.u32 	[%rd88+3072], %r1459;
	bar.warp.sync 	-1;
	ld.shared.u32 	%r1460, [%r289+4608];
	shr.u32 	%r1461, %r1460, %r293;
	and.b32  	%r1462, %r1461, %r82;
	shl.b32 	%r1463, %r1462, 3;
	add.s32 	%r1464, %r1445, %r1463;
	ld.shared.u64 	%rd89, [%r1464];
	add.s64 	%rd90, %rd89, %rd7;
	xor.b32  	%r1465, %r1460, -2147483648;
	shl.b64 	%rd91, %rd90, 2;
	add.s64 	%rd92, %rd1, %rd91;
	st.global.u32 	[%rd92+4608], %r1465;
	bar.warp.sync 	-1;
	ld.shared.u32 	%r1466, [%r289+6144];
	shr.u32 	%r1467, %r1466, %r293;
	and.b32  	%r1468, %r1467, %r82;
	shl.b32 	%r1469, %r1468, 3;
	add.s32 	%r1470, %r1445, %r1469;
	ld.shared.u64 	%rd93, [%r1470];
	add.s64 	%rd94, %rd93, %rd7;
	xor.b32  	%r1471, %r1466, -2147483648;
	shl.b64 	%rd95, %rd94, 2;
	add.s64 	%rd96, %rd1, %rd95;
	st.global.u32 	[%rd96+6144], %r1471;
	bar.warp.sync 	-1;
	ld.shared.u32 	%r1472, [%r289+7680];
	shr.u32 	%r1473, %r1472, %r293;
	and.b32  	%r1474, %r1473, %r82;
	shl.b32 	%r1475, %r1474, 3;
	add.s32 	%r1476, %r1445, %r1475;
	ld.shared.u64 	%rd97, [%r1476];
	add.s64 	%rd98, %rd97, %rd7;
	xor.b32  	%r1477, %r1472, -2147483648;
	shl.b64 	%rd99, %rd98, 2;
	add.s64 	%rd100, %rd1, %rd99;
	st.global.u32 	[%rd100+7680], %r1477;
	bar.warp.sync 	-1;
	ld.shared.u32 	%r1478, [%r289+9216];
	shr.u32 	%r1479, %r1478, %r293;
	and.b32  	%r1480, %r1479, %r82;
	shl.b32 	%r1481, %r1480, 3;
	add.s32 	%r1482, %r1445, %r1481;
	ld.shared.u64 	%rd101, [%r1482];
	add.s64 	%rd102, %rd101, %rd7;
	xor.b32  	%r1483, %r1478, -2147483648;
	shl.b64 	%rd103, %rd102, 2;
	add.s64 	%rd104, %rd1, %rd103;
	st.global.u32 	[%rd104+9216], %r1483;
	bar.warp.sync 	-1;
	ld.shared.u32 	%r1484, [%r289+10752];
	shr.u32 	%r1485, %r1484, %r293;
	and.b32  	%r1486, %r1485, %r82;
	shl.b32 	%r1487, %r1486, 3;
	add.s32 	%r1488, %r1445, %r1487;
	ld.shared.u64 	%rd105, [%r1488];
	add.s64 	%rd106, %rd105, %rd7;
	xor.b32  	%r1489, %r1484, -2147483648;
	shl.b64 	%rd107, %rd106, 2;
	add.s64 	%rd108, %rd1, %rd107;
	st.global.u32 	[%rd108+10752], %r1489;
	bar.warp.sync 	-1;
	ld.shared.u32 	%r1490, [%r289+12288];
	shr.u32 	%r1491, %r1490, %r293;
	and.b32  	%r1492, %r1491, %r82;
	shl.b32 	%r1493, %r1492, 3;
	add.s32 	%r1494, %r1445, %r1493;
	ld.shared.u64 	%rd109, [%r1494];
	add.s64 	%rd110, %rd109, %rd7;
	xor.b32  	%r1495, %r1490, -2147483648;
	shl.b64 	%rd111, %rd110, 2;
	add.s64 	%rd112, %rd1, %rd111;
	st.global.u32 	[%rd112+12288], %r1495;
	bar.warp.sync 	-1;
	ld.shared.u32 	%r1496, [%r289+13824];
	shr.u32 	%r1497, %r1496, %r293;
	and.b32  	%r1498, %r1497, %r82;
	shl.b32 	%r1499, %r1498, 3;
	add.s32 	%r1500, %r1445, %r1499;
	ld.shared.u64 	%rd113, [%r1500];
	add.s64 	%rd114, %rd113, %rd7;
	xor.b32  	%r1501, %r1496, -2147483648;
	shl.b64 	%rd115, %rd114, 2;
	add.s64 	%rd116, %rd1, %rd115;
	st.global.u32 	[%rd116+13824], %r1501;
	bar.warp.sync 	-1;
	ld.shared.u32 	%r1502, [%r289+15360];
	shr.u32 	%r1503, %r1502, %r293;
	and.b32  	%r1504, %r1503, %r82;
	shl.b32 	%r1505, %r1504, 3;
	add.s32 	%r1506, %r1445, %r1505;
	ld.shared.u64 	%rd117, [%r1506];
	add.s64 	%rd118, %rd117, %rd7;
	xor.b32  	%r1507, %r1502, -2147483648;
	shl.b64 	%rd119, %rd118, 2;
	add.s64 	%rd120, %rd1, %rd119;
	st.global.u32 	[%rd120+15360], %r1507;
	bar.warp.sync 	-1;
	ld.shared.u32 	%r1508, [%r289+16896];
	shr.u32 	%r1509, %r1508, %r293;
	and.b32  	%r1510, %r1509, %r82;
	shl.b32 	%r1511, %r1510, 3;
	add.s32 	%r1512, %r1445, %r1511;
	ld.shared.u64 	%rd121, [%r1512];
	add.s64 	%rd122, %rd121, %rd7;
	xor.b32  	%r1513, %r1508, -2147483648;
	shl.b64 	%rd123, %rd122, 2;
	add.s64 	%rd124, %rd1, %rd123;
	st.global.u32 	[%rd124+16896], %r1513;
	bar.warp.sync 	-1;
	ld.shared.u32 	%r1514, [%r289+18432];
	shr.u32 	%r1515, %r1514, %r293;
	and.b32  	%r1516, %r1515, %r82;
	shl.b32 	%r1517, %r1516, 3;
	add.s32 	%r1518, %r1445, %r1517;
	ld.shared.u64 	%rd125, [%r1518];
	add.s64 	%rd126, %rd125, %rd7;
	xor.b32  	%r1519, %r1514, -2147483648;
	shl.b64 	%rd127, %rd126, 2;
	add.s64 	%rd128, %rd1, %rd127;
	st.global.u32 	[%rd128+18432], %r1519;
	bar.warp.sync 	-1;
	ld.shared.u32 	%r1520, [%r289+19968];
	shr.u32 	%r1521, %r1520, %r293;
	and.b32  	%r1522, %r1521, %r82;
	shl.b32 	%r1523, %r1522, 3;
	add.s32 	%r1524, %r1445, %r1523;
	ld.shared.u64 	%rd129, [%r1524];
	add.s64 	%rd130, %rd129, %rd7;
	xor.b32  	%r1525, %r1520, -2147483648;
	shl.b64 	%rd131, %rd130, 2;
	add.s64 	%rd132, %rd1, %rd131;
	st.global.u32 	[%rd132+19968], %r1525;
	bar.warp.sync 	-1;
	ld.shared.u32 	%r1526, [%r289+21504];
	shr.u32 	%r1527, %r1526, %r293;
	and.b32  	%r1528, %r1527, %r82;
	shl.b32 	%r1529, %r1528, 3;
	add.s32 	%r1530, %r1445, %r1529;
	ld.shared.u64 	%rd133, [%r1530];
	add.s64 	%rd134, %rd133, %rd7;
	xor.b32  	%r1531, %r1526, -2147483648;
	shl.b64 	%rd135, %rd134, 2;
	add.s64 	%rd136, %rd1, %rd135;
	st.global.u32 	[%rd136+21504], %r1531;
	bar.warp.sync 	-1;
	ld.shared.u32 	%r1532, [%r289+23040];
	shr.u32 	%r1533, %r1532, %r293;
	and.b32  	%r1534, %r1533, %r82;
	shl.b32 	%r1535, %r1534, 3;
	add.s32 	%r1536, %r1445, %r1535;
	ld.shared.u64 	%rd137, [%r1536];
	add.s64 	%rd138, %rd137, %rd7;
	xor.b32  	%r1537, %r1532, -2147483648;
	shl.b64 	%rd139, %rd138, 2;
	add.s64 	%rd140, %rd1, %rd139;
	st.global.u32 	[%rd140+23040], %r1537;
	bar.warp.sync 	-1;
	ld.shared.u32 	%r1538, [%r289+24576];
	shr.u32 	%r1539, %r1538, %r293;
	and.b32  	%r1540, %r1539, %r82;
	shl.b32 	%r1541, %r1540, 3;
	add.s32 	%r1542, %r1445, %r1541;
	ld.shared.u64 	%rd141, [%r1542];
	add.s64 	%rd142, %rd141, %rd7;
	xor.b32  	%r1543, %r1538, -2147483648;
	shl.b64 	%rd143, %rd142, 2;
	add.s64 	%rd144, %rd1, %rd143;
	st.global.u32 	[%rd144+24576], %r1543;
	bar.warp.sync 	-1;
	ld.shared.u32 	%r1544, [%r289+26112];
	shr.u32 	%r1545, %r1544, %r293;
	and.b32  	%r1546, %r1545, %r82;
	shl.b32 	%r1547, %r1546, 3;
	add.s32 	%r1548, %r1445, %r1547;
	ld.shared.u64 	%rd145, [%r1548];
	add.s64 	%rd146, %rd145, %rd7;
	xor.b32  	%r1549, %r1544, -2147483648;
	shl.b64 	%rd147, %rd146, 2;
	add.s64 	%rd148, %rd1, %rd147;
	st.global.u32 	[%rd148+26112], %r1549;
	bar.warp.sync 	-1;
	ld.shared.u32 	%r1550, [%r289+27648];
	shr.u32 	%r1551, %r1550, %r293;
	and.b32  	%r1552, %r1551, %r82;
	shl.b32 	%r1553, %r1552, 3;
	add.s32 	%r1554, %r1445, %r1553;
	ld.shared.u64 	%rd149, [%r1554];
	add.s64 	%rd150, %rd149, %rd7;
	xor.b32  	%r1555, %r1550, -2147483648;
	shl.b64 	%rd151, %rd150, 2;
	add.s64 	%rd152, %rd1, %rd151;
	st.global.u32 	[%rd152+27648], %r1555;
	bar.warp.sync 	-1;
	bra.uni 	$L__BB9_204;
$L__BB9_165:
	ld.param.u32 	%r1713, [_ZN3cub18CUB_300001_SM_10006detail10radix_sort29DeviceRadixSortOnesweepKernelINS1_5radix10policy_hubIiNS0_8NullTypeEyE10Policy1000ELNS0_9SortOrderE0EiS6_yiiNS1_21identity_decomposer_tEEEvPT5_SC_PT3_PKSD_PT1_PKSH_PT2_PKSL_T4_iiT6__param_8];
	mad.lo.s32 	%r290, %r3, -7296, %r1713;
	setp.ge.s32 	%p123, %r1, %r290;
	@%p123 bra 	$L__BB9_167;
	ld.shared.u32 	%r1556, [%r289];
	shr.u32 	%r1557, %r1556, %r293;
	and.b32  	%r1558, %r1557, %r82;
	shl.b32 	%r1559, %r1558, 3;
	add.s32 	%r1561, %r551, %r1559;
	ld.shared.u64 	%rd153, [%r1561+29184];
	xor.b32  	%r1562, %r1556, -2147483648;
	add.s64 	%rd154, %rd153, %rd7;
	shl.b64 	%rd155, %rd154, 2;
	add.s64 	%rd156, %rd1, %rd155;
	st.global.u32 	[%rd156], %r1562;
$L__BB9_167:
	bar.warp.sync 	-1;
	add.s32 	%r1563, %r1, 384;
	setp.ge.s32 	%p124, %r1563, %r290;
	@%p124 bra 	$L__BB9_169;
	ld.shared.u32 	%r1564, [%r289+1536];
	shr.u32 	%r1565, %r1564, %r293;
	and.b32  	%r1566, %r1565, %r82;
	shl.b32 	%r1567, %r1566, 3;
	add.s32 	%r1569, %r551, %r1567;
	ld.shared.u64 	%rd157, [%r1569+29184];
	xor.b32  	%r1570, %r1564, -2147483648;
	add.s64 	%rd158, %rd157, %rd7;
	shl.b64 	%rd159, %rd158, 2;
	add.s64 	%rd160, %rd1, %rd159;
	st.global.u32 	[%rd160+1536], %r1570;
$L__BB9_169:
	bar.warp.sync 	-1;
	add.s32 	%r1571, %r1, 768;
	setp.ge.s32 	%p125, %r1571, %r290;
	@%p125 bra 	$L__BB9_171;
	ld.shared.u32 	%r1572, [%r289+3072];
	shr.u32 	%r1573, %r1572, %r293;
	and.b32  	%r1574, %r1573, %r82;
	shl.b32 	%r1575, %r1574, 3;
	add.s32 	%r1577, %r551, %r1575;
	ld.shared.u64 	%rd161, [%r1577+29184];
	xor.b32  	%r1578, %r1572, -2147483648;
	add.s64 	%rd162, %rd161, %rd7;
	shl.b64 	%rd163, %rd162, 2;
	add.s64 	%rd164, %rd1, %rd163;
	st.global.u32 	[%rd164+3072], %r1578;
$L__BB9_171:
	bar.warp.sync 	-1;
	add.s32 	%r1579, %r1, 1152;
	setp.ge.s32 	%p126, %r1579, %r290;
	@%p126 bra 	$L__BB9_173;
	ld.shared.u32 	%r1580, [%r289+4608];
	shr.u32 	%r1581, %r1580, %r293;
	and.b32  	%r1582, %r1581, %r82;
	shl.b32 	%r1583, %r1582, 3;
	add.s32 	%r1585, %r551, %r1583;
	ld.shared.u64 	%rd165, [%r1585+29184];
	xor.b32  	%r1586, %r1580, -2147483648;
	add.s64 	%rd166, %rd165, %rd7;
	shl.b64 	%rd167, %rd166, 2;
	add.s64 	%rd168, %rd1, %rd167;
	st.global.u32 	[%rd168+4608], %r1586;
$L__BB9_173:
	bar.warp.sync 	-1;
	add.s32 	%r1587, %r1, 1536;
	setp.ge.s32 	%p127, %r1587, %r290;
	@%p127 bra 	$L__BB9_175;
	ld.shared.u32 	%r1588, [%r289+6144];
	shr.u32 	%r1589, %r1588, %r293;
	and.b32  	%r1590, %r1589, %r82;
	shl.b32 	%r1591, %r1590, 3;
	add.s32 	%r1593, %r551, %r1591;
	ld.shared.u64 	%rd169, [%r1593+29184];
	xor.b32  	%r1594, %r1588, -2147483648;
	add.s64 	%rd170, %rd169, %rd7;
	shl.b64 	%rd171, %rd170, 2;
	add.s64 	%rd172, %rd1, %rd171;
	st.global.u32 	[%rd172+6144], %r1594;
$L__BB9_175:
	bar.warp.sync 	-1;
	add.s32 	%r1595, %r1, 1920;
	setp.ge.s32 	%p128, %r1595, %r290;
	@%p128 bra 	$L__BB9_177;
	ld.shared.u32 	%r1596, [%r289+7680];
	shr.u32 	%r1597, %r1596, %r293;
	and.b32  	%r1598, %r1597, %r82;
	shl.b32 	%r1599, %r1598, 3;
	add.s32 	%r1601, %r551, %r1599;
	ld.shared.u64 	%rd173, [%r1601+29184];
	xor.b32  	%r1602, %r1596, -2147483648;
	add.s64 	%rd174, %rd173, %rd7;
	shl.b64 	%rd175, %rd174, 2;
	add.s64 	%rd176, %rd1, %rd175;
	st.global.u32 	[%rd176+7680], %r1602;
$L__BB9_177:
	bar.warp.sync 	-1;
	add.s32 	%r1603, %r1, 2304;
	setp.ge.s32 	%p129, %r1603, %r290;
	@%p129 bra 	$L__BB9_179;
	ld.shared.u32 	%r1604, [%r289+9216];
	shr.u32 	%r1605, %r1604, %r293;
	and.b32  	%r1606, %r1605, %r82;
	shl.b32 	%r1607, %r1606, 3;
	add.s32 	%r1609, %r551, %r1607;
	ld.shared.u64 	%rd177, [%r1609+29184];
	xor.b32  	%r1610, %r1604, -2147483648;
	add.s64 	%rd178, %rd177, %rd7;
	shl.b64 	%rd179, %rd178, 2;
	add.s64 	%rd180, %rd1, %rd179;
	st.global.u32 	[%rd180+9216], %r1610;
$L__BB9_179:
	bar.warp.sync 	-1;
	add.s32 	%r1611, %r1, 2688;
	setp.ge.s32 	%p130, %r1611, %r290;
	@%p130 bra 	$L__BB9_181;
	ld.shared.u32 	%r1612, [%r289+10752];
	shr.u32 	%r1613, %r1612, %r293;
	and.b32  	%r1614, %r1613, %r82;
	shl.b32 	%r1615, %r1614, 3;
	add.s32 	%r1617, %r551, %r1615;
	ld.shared.u64 	%rd181, [%r1617+29184];
	xor.b32  	%r1618, %r1612, -2147483648;
	add.s64 	%rd182, %rd181, %rd7;
	shl.b64 	%rd183, %rd182, 2;
	add.s64 	%rd184, %rd1, %rd183;
	st.global.u32 	[%rd184+10752], %r1618;
$L__BB9_181:
	bar.warp.sync 	-1;
	or.b32  	%r1619, %r1, 3072;
	setp.ge.s32 	%p131, %r1619, %r290;
	@%p131 bra 	$L__BB9_183;
	ld.shared.u32 	%r1620, [%r289+12288];
	shr.u32 	%r1621, %r1620, %r293;
	and.b32  	%r1622, %r1621, %r82;
	shl.b32 	%r1623, %r1622, 3;
	add.s32 	%r1625, %r551, %r1623;
	ld.shared.u64 	%rd185, [%r1625+29184];
	xor.b32  	%r1626, %r1620, -2147483648;
	add.s64 	%rd186, %rd185, %rd7;
	shl.b64 	%rd187, %rd186, 2;
	add.s64 	%rd188, %rd1, %rd187;
	st.global.u32 	[%rd188+12288], %r1626;
$L__BB9_183:
	bar.warp.sync 	-1;
	add.s32 	%r1627, %r1, 3456;
	setp.ge.s32 	%p132, %r1627, %r290;
	@%p132 bra 	$L__BB9_185;
	ld.shared.u32 	%r1628, [%r289+13824];
	shr.u32 	%r1629, %r1628, %r293;
	and.b32  	%r1630, %r1629, %r82;
	shl.b32 	%r1631, %r1630, 3;
	add.s32 	%r1633, %r551, %r1631;
	ld.shared.u64 	%rd189, [%r1633+29184];
	xor.b32  	%r1634, %r1628, -2147483648;
	add.s64 	%rd190, %rd189, %rd7;
	shl.b64 	%rd191, %rd190, 2;
	add.s64 	%rd192, %rd1, %rd191;
	st.global.u32 	[%rd192+13824], %r1634;
$L__BB9_185:
	bar.warp.sync 	-1;
	add.s32 	%r1635, %r1, 3840;
	setp.ge.s32 	%p133, %r1635, %r290;
	@%p133 bra 	$L__BB9_187;
	ld.shared.u32 	%r1636, [%r289+15360];
	shr.u32 	%r1637, %r1636, %r293;
	and.b32  	%r1638, %r1637, %r82;
	shl.b32 	%r1639, %r1638, 3;
	add.s32 	%r1641, %r551, %r1639;
	ld.shared.u64 	%rd193, [%r1641+29184];
	xor.b32  	%r1642, %r1636, -2147483648;
	add.s64 	%rd194, %rd193, %rd7;
	shl.b64 	%rd195, %rd194, 2;
	add.s64 	%rd196, %rd1, %rd195;
	st.global.u32 	[%rd196+15360], %r1642;
$L__BB9_187:
	bar.warp.sync 	-1;
	add.s32 	%r1643, %r1, 4224;
	setp.ge.s32 	%p134, %r1643, %r290;
	@%p134 bra 	$L__BB9_189;
	ld.shared.u32 	%r1644, [%r289+16896];
	shr.u32 	%r1645, %r1644, %r293;
	and.b32  	%r1646, %r1645, %r82;
	shl.b32 	%r1647, %r1646, 3;
	add.s32 	%r1649, %r551, %r1647;
	ld.shared.u64 	%rd197, [%r1649+29184];
	xor.b32  	%r1650, %r1644, -2147483648;
	add.s64 	%rd198, %rd197, %rd7;
	shl.b64 	%rd199, %rd198, 2;
	add.s64 	%rd200, %rd1, %rd199;
	st.global.u32 	[%rd200+16896], %r1650;
$L__BB9_189:
	bar.warp.sync 	-1;
	add.s32 	%r1651, %r1, 4608;
	setp.ge.s32 	%p135, %r1651, %r290;
	@%p135 bra 	$L__BB9_191;
	ld.shared.u32 	%r1652, [%r289+18432];
	shr.u32 	%r1653, %r1652, %r293;
	and.b32  	%r1654, %r1653, %r82;
	shl.b32 	%r1655, %r1654, 3;
	add.s32 	%r1657, %r551, %r1655;
	ld.shared.u64 	%rd201, [%r1657+29184];
	xor.b32  	%r1658, %r1652, -2147483648;
	add.s64 	%rd202, %rd201, %rd7;
	shl.b64 	%rd203, %rd202, 2;
	add.s64 	%rd204, %rd1, %rd203;
	st.global.u32 	[%rd204+18432], %r1658;
$L__BB9_191:
	bar.warp.sync 	-1;
	add.s32 	%r1659, %r1, 4992;
	setp.ge.s32 	%p136, %r1659, %r290;
	@%p136 bra 	$L__BB9_193;
	ld.shared.u32 	%r1660, [%r289+19968];
	shr.u32 	%r1661, %r1660, %r293;
	and.b32  	%r1662, %r1661, %r82;
	shl.b32 	%r1663, %r1662, 3;
	add.s32 	%r1665, %r551, %r1663;
	ld.shared.u64 	%rd205, [%r1665+29184];
	xor.b32  	%r1666, %r1660, -2147483648;
	add.s64 	%rd206, %rd205, %rd7;
	shl.b64 	%rd207, %rd206, 2;
	add.s64 	%rd208, %rd1, %rd207;
	st.global.u32 	[%rd208+19968], %r1666;
$L__BB9_193:
	bar.warp.sync 	-1;
	add.s32 	%r1667, %r1, 5376;
	setp.ge.s32 	%p137, %r1667, %r290;
	@%p137 bra 	$L__BB9_195;
	ld.shared.u32 	%r1668, [%r289+21504];
	shr.u32 	%r1669, %r1668, %r293;
	and.b32  	%r1670, %r1669, %r82;
	shl.b32 	%r1671, %r1670, 3;
	add.s32 	%r1673, %r551, %r1671;
	ld.shared.u64 	%rd209, [%r1673+29184];
	xor.b32  	%r1674, %r1668, -2147483648;
	add.s64 	%rd210, %rd209, %rd7;
	shl.b64 	%rd211, %rd210, 2;
	add.s64 	%rd212, %rd1, %rd211;
	st.global.u32 	[%rd212+21504], %r1674;
$L__BB9_195:
	bar.warp.sync 	-1;
	add.s32 	%r1675, %r1, 5760;
	setp.ge.s32 	%p138, %r1675, %r290;
	@%p138 bra 	$L__BB9_197;
	ld.shared.u32 	%r1676, [%r289+23040];
	shr.u32 	%r1677, %r1676, %r293;
	and.b32  	%r1678, %r1677, %r82;
	shl.b32 	%r1679, %r1678, 3;
	add.s32 	%r1681, %r551, %r1679;
	ld.shared.u64 	%rd213, [%r1681+29184];
	xor.b32  	%r1682, %r1676, -2147483648;
	add.s64 	%rd214, %rd213, %rd7;
	shl.b64 	%rd215, %rd214, 2;
	add.s64 	%rd216, %rd1, %rd215;
	st.global.u32 	[%rd216+23040], %r1682;
$L__BB9_197:
	bar.warp.sync 	-1;
	or.b32  	%r1683, %r1, 6144;
	setp.ge.s32 	%p139, %r1683, %r290;
	@%p139 bra 	$L__BB9_199;
	ld.shared.u32 	%r1684, [%r289+24576];
	shr.u32 	%r1685, %r1684, %r293;
	and.b32  	%r1686, %r1685, %r82;
	shl.b32 	%r1687, %r1686, 3;
	add.s32 	%r1689, %r551, %r1687;
	ld.shared.u64 	%rd217, [%r1689+29184];
	xor.b32  	%r1690, %r1684, -2147483648;
	add.s64 	%rd218, %rd217, %rd7;
	shl.b64 	%rd219, %rd218, 2;
	add.s64 	%rd220, %rd1, %rd219;
	st.global.u32 	[%rd220+24576], %r1690;
$L__BB9_199:
	bar.warp.sync 	-1;
	add.s32 	%r1691, %r1, 6528;
	setp.ge.s32 	%p140, %r1691, %r290;
	@%p140 bra 	$L__BB9_201;
	ld.shared.u32 	%r1692, [%r289+26112];
	shr.u32 	%r1693, %r1692, %r293;
	and.b32  	%r1694, %r1693, %r82;
	shl.b32 	%r1695, %r1694, 3;
	add.s32 	%r1697, %r551, %r1695;
	ld.shared.u64 	%rd221, [%r1697+29184];
	xor.b32  	%r1698, %r1692, -2147483648;
	add.s64 	%rd222, %rd221, %rd7;
	shl.b64 	%rd223, %rd222, 2;
	add.s64 	%rd224, %rd1, %rd223;
	st.global.u32 	[%rd224+26112], %r1698;
$L__BB9_201:
	bar.warp.sync 	-1;
	add.s32 	%r1699, %r1, 6912;
	ld.shared.u32 	%r291, [%r289+27648];
	shr.u32 	%r1700, %r291, %r293;
	and.b32  	%r1701, %r1700, %r82;
	shl.b32 	%r1702, %r1701, 3;
	add.s32 	%r1704, %r551, %r1702;
	ld.shared.u64 	%rd225, [%r1704+29184];
	add.s64 	%rd19, %rd225, %rd7;
	setp.ge.s32 	%p141, %r1699, %r290;
	@%p141 bra 	$L__BB9_203;
	xor.b32  	%r1705, %r291, -2147483648;
	shl.b64 	%rd226, %rd19, 2;
	add.s64 	%rd227, %rd1, %rd226;
	st.global.u32 	[%rd227+27648], %r1705;
$L__BB9_203:
	bar.warp.sync 	-1;
$L__BB9_204:
	ret;

}


// ===== COMPILED SASS (sm_100) =====

	.target	sm_100

	.elftype	@"ET_EXEC"


//--------------------- .note.nv.tkinfo           --------------------------
	.section	.note.nv.tkinfo,"",@"SHT_NOTE"
	.sectionflags	@"SHF_NOTE_NV_TKINFO"
	.tkinfo
        /*0018*/ 	.word	0x00000002
        /*0030*/ 	.string	""
        /*0030*/ 	.string	"ptxas"
        /*0030*/ 	.string	"Cuda compilation tools, release 13.0, V13.0.88"
        /*0030*/ 	.string	"Build cuda_13.0.r13.0/compiler.36424714_0"
        /*0030*/ 	.string	"-arch sm_100 -m 64 "



//--------------------- .note.nv.cuinfo           --------------------------
	.section	.note.nv.cuinfo,"",@"SHT_NOTE"
	.sectionflags	@"SHF_NOTE_NV_CUINFO"
        /*0018*/ 	.short	0x0002
        /*001a*/ 	.short	0x0064
        /*001c*/ 	.short	0x0082
	.zero		2


//--------------------- .nv.info                  --------------------------
	.section	.nv.info,"",@"SHT_CUDA_INFO"
	.align	4


	//----- nvinfo : EIATTR_REGCOUNT
	.align		4
        /*0000*/ 	.byte	0x04, 0x2f
        /*0002*/ 	.short	(.L_46 - .L_45)
	.align		4
.L_45:
        /*0004*/ 	.word	index@(_Z10make_flagsPKiPiiii)
        /*0008*/ 	.word	0x0000000a


	//----- nvinfo : EIATTR_FRAME_SIZE
	.align		4
.L_46:
        /*000c*/ 	.byte	0x04, 0x11
        /*000e*/ 	.short	(.L_48 - .L_47)
	.align		4
.L_47:
        /*0010*/ 	.word	index@(_Z10make_flagsPKiPiiii)
        /*0014*/ 	.word	0x00000000


	//----- nvinfo : EIATTR_REGCOUNT
	.align		4
.L_48:
        /*0018*/ 	.byte	0x04, 0x2f
        /*001a*/ 	.short	(.L_50 - .L_49)
	.align		4
.L_49:
        /*001c*/ 	.word	index@(_Z17scatter_partitionPKiPiS0_S0_iii)
        /*0020*/ 	.word	0x0000000e


	//----- nvinfo : EIATTR_FRAME_SIZE
	.align		4
.L_50:
        /*0024*/ 	.byte	0x04, 0x11
        /*0026*/ 	.short	(.L_52 - .L_51)
	.align		4
.L_51:
        /*0028*/ 	.word	index@(_Z17scatter_partitionPKiPiS0_S0_iii)
        /*002c*/ 	.word	0x00000000


	//----- nvinfo : EIATTR_REGCOUNT
	.align		4
.L_52:
        /*0030*/ 	.byte	0x04, 0x2f
        /*0032*/ 	.short	(.L_54 - .L_53)
	.align		4
.L_53:
        /*0034*/ 	.word	index@(_Z20insertion_sort_rangePiii)
        /*0038*/ 	.word	0x0000000c


	//----- nvinfo : EIATTR_FRAME_SIZE
	.align		4
.L_54:
        /*003c*/ 	.byte	0x04, 0x11
        /*003e*/ 	.short	(.L_56 - .L_55)
	.align		4
.L_55:
        /*0040*/ 	.word	index@(_Z20insertion_sort_rangePiii)
        /*0044*/ 	.word	0x00000000


	//----- nvinfo : EIATTR_REGCOUNT
	.align		4
.L_56:
        /*0048*/ 	.byte	0x04, 0x2f
        /*004a*/ 	.short	(.L_58 - .L_57)
	.align		4
.L_57:
        /*004c*/ 	.word	index@(_ZN3cub18CUB_300001_SM_10006detail11EmptyKernelIvEEvv)
        /*0050*/ 	.word	0x00000004


	//----- nvinfo : EIATTR_FRAME_SIZE
	.align		4
.L_58:
        /*0054*/ 	.byte	0x04, 0x11
        /*0056*/ 	.short	(.L_60 - .L_59)
	.align		4
.L_59:
        /*0058*/ 	.word	index@(_ZN3cub18CUB_300001_SM_10006detail11EmptyKernelIvEEvv)
        /*005c*/ 	.word	0x00000000


	//----- nvinfo : EIATTR_REGCOUNT
	.align		4
.L_60:
        /*0060*/ 	.byte	0x04, 0x2f
        /*0062*/ 	.short	(.L_62 - .L_61)
	.align		4
.L_61:
        /*0064*/ 	.word	index@(_ZN3cub18CUB_300001_SM_10006detail4scan20DeviceScanInitKernelINS0_13ScanTileStateIiLb1EEEEEvT_i)
        /*0068*/ 	.word	0x00000008


	//----- nvinfo : EIATTR_FRAME_SIZE
	.align		4
.L_62:
        /*006c*/ 	.byte	0x04, 0x11
        /*006e*/ 	.short	(.L_64 - .L_63)
	.align		4
.L_63:
        /*0070*/ 	.word	index@(_ZN3cub18CUB_300001_SM_10006detail4scan20DeviceScanInitKernelINS0_13ScanTileStateIiLb1EEEEEvT_i)
        /*0074*/ 	.word	0x00000000


	//----- nvinfo : EIATTR_REGCOUNT
	.align		4
.L_64:
        /*0078*/ 	.byte	0x04, 0x2f
        /*007a*/ 	.short	(.L_66 - .L_65)
	.align		4
.L_65:
        /*007c*/ 	.word	index@(_ZN3cub18CUB_300001_SM_10006detail4scan16DeviceScanKernelINS2_10policy_hubIiiijN4cuda3std3__44plusIvEEE10Policy1000EPiSC_NS0_13ScanTileStateIiLb1EEES9_NS1_10InputValueIiSC_EEjiLb0EiEEvT0_T1_T2_iT3_T4_T5_)
        /*0080*/ 	.word	0x00000038


	//----- nvinfo : EIATTR_FRAME_SIZE
	.align		4
.L_66:
        /*0084*/ 	.byte	0x04, 0x11
        /*0086*/ 	.short	(.L_68 - .L_67)
	.align		4
.L_67:
        /*0088*/ 	.word	index@(_ZN3cub18CUB_300001_SM_10006detail4scan16DeviceScanKernelINS2_10policy_hubIiiijN4cuda3std3__44plusIvEEE10Policy1000EPiSC_NS0_13ScanTileStateIiLb1EEES9_NS1_10InputValueIiSC_EEjiLb0EiEEvT0_T1_T2_iT3_T4_T5_)
        /*008c*/ 	.word	0x00000000


	//----- nvinfo : EIATTR_REGCOUNT
	.align		4
.L_68:
        /*0090*/ 	.byte	0x04, 0x2f
        /*0092*/ 	.short	(.L_70 - .L_69)
	.align		4
.L_69:
        /*0094*/ 	.word	index@(_ZN3cub18CUB_300001_SM_10006detail10radix_sort31DeviceRadixSortSingleTileKernelINS1_5radix10policy_hubIiNS0_8NullTypeEyE10Policy1000ELNS0_9SortOrderE0EiS6_yNS1_21identity_decomposer_tEEEvPKT1_PSB_PKT2_PSF_T3_iiT4_)
        /*0098*/ 	.word	0x0000007f


	//----- nvinfo : EIATTR_FRAME_SIZE
	.align		4
.L_70:
        /*009c*/ 	.byte	0x04, 0x11
        /*009e*/ 	.short	(.L_72 - .L_71)
	.align		4
.L_71:
        /*00a0*/ 	.word	index@(_ZN3cub18CUB_300001_SM_10006detail10radix_sort31DeviceRadixSortSingleTileKernelINS1_5radix10policy_hubIiNS0_8NullTypeEyE10Policy1000ELNS0_9SortOrderE0EiS6_yNS1_21identity_decomposer_tEEEvPKT1_PSB_PKT2_PSF_T3_iiT4_)
        /*00a4*/ 	.word	0x00000000


	//----- nvinfo : EIATTR_REGCOUNT
	.align		4
.L_72:
        /*00a8*/ 	.byte	0x04, 0x2f
        /*00aa*/ 	.short	(.L_74 - .L_73)
	.align		4
.L_73:
        /*00ac*/ 	.word	index@(_ZN3cub18CUB_300001_SM_10006detail10radix_sort30DeviceRadixSortHistogramKernelINS1_5radix10policy_hubIiNS0_8NullTypeEyE10Policy1000ELNS0_9SortOrderE0EiyNS1_21identity_decomposer_tEEEvPT2_PKT1_SB_iiT3_)
        /*00b0*/ 	.word	0x00000020


	//----- nvinfo : EIATTR_FRAME_SIZE
	.align		4
.L_74:
        /*00b4*/ 	.byte	0x04, 0x11
        /*00b6*/ 	.short	(.L_76 - .L_75)
	.align		4
.L_75:
        /*00b8*/ 	.word	index@(_ZN3cub18CUB_300001_SM_10006detail10radix_sort30DeviceRadixSortHistogramKernelINS1_5radix10policy_hubIiNS0_8NullTypeEyE10Policy1000ELNS0_9SortOrderE0EiyNS1_21identity_decomposer_tEEEvPT2_PKT1_SB_iiT3_)
        /*00bc*/ 	.word	0x00000000


	//----- nvinfo : EIATTR_REGCOUNT
	.align		4
.L_76:
        /*00c0*/ 	.byte	0x04, 0x2f
        /*00c2*/ 	.short	(.L_78 - .L_77)
	.align		4
.L_77:
        /*00c4*/ 	.word	index@(_ZN3cub18CUB_300001_SM_10006detail10radix_sort33DeviceRadixSortExclusiveSumKernelINS1_5radix10policy_hubIiNS0_8NullTypeEyE10Policy1000EyEEvPT0_)
        /*00c8*/ 	.word	0x00000020


	//----- nvinfo : EIATTR_FRAME_SIZE
	.align		4
.L_78:
        /*00cc*/ 	.byte	0x04, 0x11
        /*00ce*/ 	.short	(.L_80 - .L_79)
	.align		4
.L_79:
        /*00d0*/ 	.word	index@(_ZN3cub18CUB_300001_SM_10006detail10radix_sort33DeviceRadixSortExclusiveSumKernelINS1_5radix10policy_hubIiNS0_8NullTypeEyE10Policy1000EyEEvPT0_)
        /*00d4*/ 	.word	0x00000000


	//----- nvinfo : EIATTR_REGCOUNT
	.align		4
.L_80:
        /*00d8*/ 	.byte	0x04, 0x2f
        /*00da*/ 	.short	(.L_82 - .L_81)
	.align		4
.L_81:
        /*00dc*/ 	.word	index@(_ZN3cub18CUB_300001_SM_10006detail10radix_sort29DeviceRadixSortOnesweepKernelINS1_5radix10policy_hubIiNS0_8NullTypeEyE10Policy1000ELNS0_9SortOrderE0EiS6_yiiNS1_21identity_decomposer_tEEEvPT5_SC_PT3_PKSD_PT1_PKSH_PT2_PKSL_T4_iiT6_)
        /*00e0*/ 	.word	0x00000038


	//----- nvinfo : EIATTR_FRAME_SIZE
	.align		4
.L_82:
        /*00e4*/ 	.byte	0x04, 0x11
        /*00e6*/ 	.short	(.L_84 - .L_83)
	.align		4
.L_83:
        /*00e8*/ 	.word	index@(_ZN3cub18CUB_300001_SM_10006detail10radix_sort29DeviceRadixSortOnesweepKernelINS1_5radix10policy_hubIiNS0_8NullTypeEyE10Policy1000ELNS0_9SortOrderE0EiS6_yiiNS1_21identity_decomposer_tEEEvPT5_SC_PT3_PKSD_PT1_PKSH_PT2_PKSL_T4_iiT6_)
        /*00ec*/ 	.word	0x00000000


	//----- nvinfo : EIATTR_MIN_STACK_SIZE
	.align		4
.L_84:
        /*00f0*/ 	.byte	0x04, 0x12
        /*00f2*/ 	.short	(.L_86 - .L_85)
	.align		4
.L_85:
        /*00f4*/ 	.word	index@(_ZN3cub18CUB_300001_SM_10006detail10radix_sort29DeviceRadixSortOnesweepKernelINS1_5radix10policy_hubIiNS0_8NullTypeEyE10Policy1000ELNS0_9SortOrderE0EiS6_yiiNS1_21identity_decomposer_tEEEvPT5_SC_PT3_PKSD_PT1_PKSH_PT2_PKSL_T4_iiT6_)
        /*00f8*/ 	.word	0x00000000


	//----- nvinfo : EIATTR_MIN_STACK_SIZE
	.align		4
.L_86:
        /*00fc*/ 	.byte	0x04, 0x12
        /*00fe*/ 	.short	(.L_88 - .L_87)
	.align		4
.L_87:
        /*0100*/ 	.word	index@(_ZN3cub18CUB_300001_SM_10006detail10radix_sort33DeviceRadixSortExclusiveSumKernelINS1_5radix10policy_hubIiNS0_8NullTypeEyE10Policy1000EyEEvPT0_)
        /*0104*/ 	.word	0x00000000


	//----- nvinfo : EIATTR_MIN_STACK_SIZE
	.align		4
.L_88:
        /*0108*/ 	.byte	0x04, 0x12
        /*010a*/ 	.short	(.L_90 - .L_89)
	.align		4
.L_89:
        /*010c*/ 	.word	index@(_ZN3cub18CUB_300001_SM_10006detail10radix_sort30DeviceRadixSortHistogramKernelINS1_5radix10policy_hubIiNS0_8NullTypeEyE10Policy1000ELNS0_9SortOrderE0EiyNS1_21identity_decomposer_tEEEvPT2_PKT1_SB_iiT3_)
        /*0110*/ 	.word	0x00000000


	//----- nvinfo : EIATTR_MIN_STACK_SIZE
	.align		4
.L_90:
        /*0114*/ 	.byte	0x04, 0x12
        /*0116*/ 	.short	(.L_92 - .L_91)
	.align		4
.L_91:
        /*0118*/ 	.word	index@(_ZN3cub18CUB_300001_SM_10006detail10radix_sort31DeviceRadixSortSingleTileKernelINS1_5radix10policy_hubIiNS0_8NullTypeEyE10Policy1000ELNS0_9SortOrderE0EiS6_yNS1_21identity_decomposer_tEEEvPKT1_PSB_PKT2_PSF_T3_iiT4_)
        /*011c*/ 	.word	0x00000000


	//----- nvinfo : EIATTR_MIN_STACK_SIZE
	.align		4
.L_92:
        /*0120*/ 	.byte	0x04, 0x12
        /*0122*/ 	.short	(.L_94 - .L_93)
	.align		4
.L_93:
        /*0124*/ 	.word	index@(_ZN3cub18CUB_300001_SM_10006detail4scan16DeviceScanKernelINS2_10policy_hubIiiijN4cuda3std3__44plusIvEEE10Policy1000EPiSC_NS0_13ScanTileStateIiLb1EEES9_NS1_10InputValueIiSC_EEjiLb0EiEEvT0_T1_T2_iT3_T4_T5_)
        /*0128*/ 	.word	0x00000000


	//----- nvinfo : EIATTR_MIN_STACK_SIZE
	.align		4
.L_94:
        /*012c*/ 	.byte	0x04, 0x12
        /*012e*/ 	.short	(.L_96 - .L_95)
	.align		4
.L_95:
        /*0130*/ 	.word	index@(_ZN3cub18CUB_300001_SM_10006detail4scan20DeviceScanInitKernelINS0_13ScanTileStateIiLb1EEEEEvT_i)
        /*0134*/ 	.word	0x00000000


	//----- nvinfo : EIATTR_MIN_STACK_SIZE
	.align		4
.L_96:
        /*0138*/ 	.byte	0x04, 0x12
        /*013a*/ 	.short	(.L_98 - .L_97)
	.align		4
.L_97:
        /*013c*/ 	.word	index@(_ZN3cub18CUB_300001_SM_10006detail11EmptyKernelIvEEvv)
        /*0140*/ 	.word	0x00000000


	//----- nvinfo : EIATTR_MIN_STACK_SIZE
	.align		4
.L_98:
        /*0144*/ 	.byte	0x04, 0x12
        /*0146*/ 	.short	(.L_100 - .L_99)
	.align		4
.L_99:
        /*0148*/ 	.word	index@(_Z20insertion_sort_rangePiii)
        /*014c*/ 	.word	0x00000000


	//----- nvinfo : EIATTR_MIN_STACK_SIZE
	.align		4
.L_100:
        /*0150*/ 	.byte	0x04, 0x12
        /*0152*/ 	.short	(.L_102 - .L_101)
	.align		4
.L_101:
        /*0154*/ 	.word	index@(_Z17scatter_partitionPKiPiS0_S0_iii)
        /*0158*/ 	.word	0x00000000


	//----- nvinfo : EIATTR_MIN_STACK_SIZE
	.align		4
.L_102:
        /*015c*/ 	.byte	0x04, 0x12
        /*015e*/ 	.short	(.L_104 - .L_103)
	.align		4
.L_103:
        /*0160*/ 	.word	index@(_Z10make_flagsPKiPiiii)
        /*0164*/ 	.word	0x00000000
.L_104:


//--------------------- .nv.compat                --------------------------
	.section	.nv.compat,"",@"SHT_CUDA_COMPAT_INFO"
	.align	4
        /*0000*/ 	.byte	0x02, 0x09, 0x00, 0x00, 0x02, 0x02, 0x01, 0x00, 0x02, 0x05, 0x05, 0x00, 0x03, 0x07, 0x01, 0x01
        /*0010*/ 	.byte	0x02, 0x03, 0x00, 0x00, 0x02, 0x06, 0x01, 0x00, 0x04, 0x0b, 0x08, 0x00, 0x09, 0x00, 0x00, 0x00
        /*0020*/ 	.byte	0x00, 0x00, 0x00, 0x00


//--------------------- .nv.info._ZN3cub18CUB_300001_SM_10006detail10radix_sort29DeviceRadixSortOnesweepKernelINS1_5radix10policy_hubIiNS0_8NullTypeEyE10Policy1000ELNS0_9SortOrderE0EiS6_yiiNS1_21identity_decomposer_tEEEvPT5_SC_PT3_PKSD_PT1_PKSH_PT2_PKSL_T4_iiT6_ --------------------------
	.section	.nv.info._ZN3cub18CUB_300001_SM_10006detail10radix_sort29DeviceRadixSortOnesweepKernelINS1_5radix10policy_hubIiNS0_8NullTypeEyE10Policy1000ELNS0_9SortOrderE0EiS6_yiiNS1_21identity_decomposer_tEEEvPT5_SC_PT3_PKSD_PT1_PKSH_PT2_PKSL_T4_iiT6_,"",@"SHT_CUDA_INFO"
	.sectionflags	@""
	.align	4


	//----- nvinfo : EIATTR_CUDA_API_VERSION
	.align		4
        /*0000*/ 	.byte	0x04, 0x37
        /*0002*/ 	.short	(.L_106 - .L_105)
.L_105:
        /*0004*/ 	.word	0x00000082


	//----- nvinfo : EIATTR_KPARAM_INFO
	.align		4
.L_106:
        /*0008*/ 	.byte	0x04, 0x17
        /*000a*/ 	.short	(.L_108 - .L_107)
.L_107:
        /*000c*/ 	.word	0x00000000
        /*0010*/ 	.short	0x000b
        /*0012*/ 	.short	0x004c
        /*0014*/ 	.byte	0x00, 0xf0, 0x05, 0x00


	//----- nvinfo : EIATTR_KPARAM_INFO
	.align		4
.L_108:
        /*0018*/ 	.byte	0x04, 0x17
        /*001a*/ 	.short	(.L_110 - .L_109)
.L_109:
        /*001c*/ 	.word	0x00000000
        /*0020*/ 	.short	0x000a
        /*0022*/ 	.short	0x0048
        /*0024*/ 	.byte	0x00, 0xf0, 0x11, 0x00


	//----- nvinfo : EIATTR_KPARAM_INFO
	.align		4
.L_110:
        /*0028*/ 	.byte	0x04, 0x17
        /*002a*/ 	.short	(.L_112 - .L_111)
.L_111:
        /*002c*/ 	.word	0x00000000
        /*0030*/ 	.short	0x0009
        /*0032*/ 	.short	0x0044
        /*0034*/ 	.byte	0x00, 0xf0, 0x11, 0x00


	//----- nvinfo : EIATTR_KPARAM_INFO
	.align		4
.L_112:
        /*0038*/ 	.byte	0x04, 0x17
        /*003a*/ 	.short	(.L_114 - .L_113)
.L_113:
        /*003c*/ 	.word	0x00000000
        /*0040*/ 	.short	0x0008
        /*0042*/ 	.short	0x0040
        /*0044*/ 	.byte	0x00, 0xf0, 0x11, 0x00


	//----- nvinfo : EIATTR_KPARAM_INFO
	.align		4
.L_114:
        /*0048*/ 	.byte	0x04, 0x17
        /*004a*/ 	.short	(.L_116 - .L_115)
.L_115:
        /*004c*/ 	.word	0x00000000
        /*0050*/ 	.short	0x0007
        /*0052*/ 	.short	0x0038
        /*0054*/ 	.byte	0x00, 0xf5, 0x21, 0x00


	//----- nvinfo : EIATTR_KPARAM_INFO
	.align		4
.L_116:
        /*0058*/ 	.byte	0x04, 0x17
        /*005a*/ 	.short	(.L_118 - .L_117)
.L_117:
        /*005c*/ 	.word	0x00000000
        /*0060*/ 	.short	0x0006
        /*0062*/ 	.short	0x0030
        /*0064*/ 	.byte	0x00, 0xf5, 0x21, 0x00


	//----- nvinfo : EIATTR_KPARAM_INFO
	.align		4
.L_118:
        /*0068*/ 	.byte	0x04, 0x17
        /*006a*/ 	.short	(.L_120 - .L_119)
.L_119:
        /*006c*/ 	.word	0x00000000
        /*0070*/ 	.short	0x0005
        /*0072*/ 	.short	0x0028
        /*0074*/ 	.byte	0x00, 0xf5, 0x21, 0x00


	//----- nvinfo : EIATTR_KPARAM_INFO
	.align		4
.L_120:
        /*0078*/ 	.byte	0x04, 0x17
        /*007a*/ 	.short	(.L_122 - .L_121)
.L_121:
        /*007c*/ 	.word	0x00000000
        /*0080*/ 	.short	0x0004
        /*0082*/ 	.short	0x0020
        /*0084*/ 	.byte	0x00, 0xf5, 0x21, 0x00


	//----- nvinfo : EIATTR_KPARAM_INFO
	.align		4
.L_122:
        /*0088*/ 	.byte	0x04, 0x17
        /*008a*/ 	.short	(.L_124 - .L_123)
.L_123:
        /*008c*/ 	.word	0x00000000
        /*0090*/ 	.short	0x0003
        /*0092*/ 	.short	0x0018
        /*0094*/ 	.byte	0x00, 0xf5, 0x21, 0x00


	//----- nvinfo : EIATTR_KPARAM_INFO
	.align		4
.L_124:
        /*0098*/ 	.byte	0x04, 0x17
        /*009a*/ 	.short	(.L_126 - .L_125)
.L_125:
        /*009c*/ 	.word	0x00000000
        /*00a0*/ 	.short	0x0002
        /*00a2*/ 	.short	0x0010
        /*00a4*/ 	.byte	0x00, 0xf5, 0x21, 0x00


	//----- nvinfo : EIATTR_KPARAM_INFO
	.align		4
.L_126:
        /*00a8*/ 	.byte	0x04, 0x17
        /*00aa*/ 	.short	(.L_128 - .L_127)
.L_127:
        /*00ac*/ 	.word	0x00000000
        /*00b0*/ 	.short	0x0001
        /*00b2*/ 	.short	0x0008
        /*00b4*/ 	.byte	0x00, 0xf5, 0x21, 0x00


	//----- nvinfo : EIATTR_KPARAM_INFO
	.align		4
.L_128:
        /*00b8*/ 	.byte	0x04, 0x17
        /*00ba*/ 	.short	(.L_130 - .L_129)
.L_129:
        /*00bc*/ 	.word	0x00000000
        /*00c0*/ 	.short	0x0000
        /*00c2*/ 	.short	0x0000
        /*00c4*/ 	.byte	0x00, 0xf5, 0x21, 0x00


	//----- nvinfo : EIATTR_SPARSE_MMA_MASK
	.align		4
.L_130:
        /*00c8*/ 	.byte	0x03, 0x50
        /*00ca*/ 	.short	0x0000


	//----- nvinfo : EIATTR_MAXREG_COUNT
	.align		4
        /*00cc*/ 	.byte	0x03, 0x1b
        /*00ce*/ 	.short	0x00a8


	//----- nvinfo : EIATTR_NUM_BARRIERS
	.align		4
        /*00d0*/ 	.byte	0x02, 0x4c
        /*00d2*/ 	.byte	0x01
	.zero		1


	//----- nvinfo : EIATTR_MERCURY_ISA_VERSION
	.align		4
        /*00d4*/ 	.byte	0x03, 0x5f
        /*00d6*/ 	.short	0x0101


	//----- nvinfo : EIATTR_COOP_GROUP_MASK_REGIDS
	.align		4
        /*00d8*/ 	.byte	0x04, 0x29
        /*00da*/ 	.short	(.L_132 - .L_131)


	//   ....[0]....
.L_131:
        /*00dc*/ 	.word	0xffffffff


	//   ....[1]....
        /*00e0*/ 	.word	0x05000019


	//   ....[2]....
        /*00e4*/ 	.word	0xffffffff


	//   ....[3]....
        /*00e8*/ 	.word	0xffffffff


	//   ....[4]....
        /*00ec*/ 	.word	0xffffffff


	//   ....[5]....
        /*00f0*/ 	.word	0xffffffff


	//   ....[6]....
        /*00f4*/ 	.word	0xffffffff


	//   ....[7]....
        /*00f8*/ 	.word	0xffffffff


	//   ....[8]....
        /*00fc*/ 	.word	0xffffffff


	//   ....[9]....
        /*0100*/ 	.word	0xffffffff


	//   ....[10]....
        /*0104*/ 	.word	0xffffffff


	//   ....[11]....
        /*0108*/ 	.word	0xffffffff


	//   ....[12]....
        /*010c*/ 	.word	0xffffffff


	//   ....[13]....
        /*0110*/ 	.word	0xffffffff


	//   ....[14]....
        /*0114*/ 	.word	0xffffffff


	//   ....[15]....
        /*0118*/ 	.word	0xffffffff


	//   ....[16]....
        /*011c*/ 	.word	0xffffffff


	//   ....[17]....
        /*0120*/ 	.word	0xffffffff


	//   ....[18]....
        /*0124*/ 	.word	0xffffffff


	//   ....[19]....
        /*0128*/ 	.word	0xffffffff


	//   ....[20]....
        /*012c*/ 	.word	0xffffffff


	//   ....[21]....
        /*0130*/ 	.word	0xffffffff


	//   ....[22]....
        /*0134*/ 	.word	0xffffffff


	//   ....[23]....
        /*0138*/ 	.word	0xffffffff


	//   ....[24]....
        /*013c*/ 	.word	0xffffffff


	//   ....[25]....
        /*0140*/ 	.word	0xffffffff


	//   ....[26]....
        /*0144*/ 	.word	0xffffffff


	//   ....[27]....
        /*0148*/ 	.word	0xffffffff


	//   ....[28]....
        /*014c*/ 	.word	0xffffffff


	//   ....[29]....
        /*0150*/ 	.word	0xffffffff


	//   ....[30]....
        /*0154*/ 	.word	0xffffffff


	//   ....[31]....
        /*0158*/ 	.word	0xffffffff


	//   ....[32]....
        /*015c*/ 	.word	0xffffffff


	//   ....[33]....
        /*0160*/ 	.word	0xffffffff


	//   ....[34]....
        /*0164*/ 	.word	0xffffffff


	//   ....[35]....
        /*0168*/ 	.word	0xffffffff


	//   ....[36]....
        /*016c*/ 	.word	0xffffffff


	//   ....[37]....
        /*0170*/ 	.word	0xffffffff


	//   ....[38]....
        /*0174*/ 	.word	0xffffffff


	//   ....[39]....
        /*0178*/ 	.word	0xffffffff


	//   ....[40]....
        /*017c*/ 	.word	0xffffffff


	//   ....[41]....
        /*0180*/ 	.word	0xffffffff


	//   ....[42]....
        /*0184*/ 	.word	0xffffffff


	//   ....[43]....
        /*0188*/ 	.word	0xffffffff


	//   ....[44]....
        /*018c*/ 	.word	0xffffffff


	//   ....[45]....
        /*0190*/ 	.word	0xffffffff


	//   ....[46]....
        /*0194*/ 	.word	0xffffffff


	//   ....[47]....
        /*0198*/ 	.word	0xffffffff


	//   ....[48]....
        /*019c*/ 	.word	0xffffffff


	//   ....[49]....
        /*01a0*/ 	.word	0xffffffff


	//   ....[50]....
        /*01a4*/ 	.word	0xffffffff


	//   ....[51]....
        /*01a8*/ 	.word	0xffffffff


	//   ....[52]....
        /*01ac*/ 	.word	0xffffffff


	//   ....[53]....
        /*01b0*/ 	.word	0xffffffff


	//   ....[54]....
        /*01b4*/ 	.word	0xffffffff


	//   ....[55]....
        /*01b8*/ 	.word	0xffffffff


	//   ....[56]....
        /*01bc*/ 	.word	0xffffffff


	//   ....[57]....
        /*01c0*/ 	.word	0xffffffff


	//   ....[58]....
        /*01c4*/ 	.word	0xffffffff


	//   ....[59]....
        /*01c8*/ 	.word	0xffffffff


	//   ....[60]....
        /*01cc*/ 	.word	0xffffffff


	//   ....[61]....
        /*01d0*/ 	.word	0xffffffff


	//   ....[62]....
        /*01d4*/ 	.word	0xffffffff


	//   ....[63]....
        /*01d8*/ 	.word	0xffffffff


	//   ....[64]....
        /*01dc*/ 	.word	0xffffffff


	//   ....[65]....
        /*01e0*/ 	.word	0xffffffff


	//   ....[66]....
        /*01e4*/ 	.word	0xffffffff


	//   ....[67]....
        /*01e8*/ 	.word	0xffffffff


	//   ....[68]....
        /*01ec*/ 	.word	0xffffffff


	//   ....[69]....
        /*01f0*/ 	.word	0xffffffff


	//   ....[70]....
        /*01f4*/ 	.word	0xffffffff


	//   ....[71]....
        /*01f8*/ 	.word	0xffffffff


	//   ....[72]....
        /*01fc*/ 	.word	0xffffffff


	//   ....[73]....
        /*0200*/ 	.word	0xffffffff


	//   ....[74]....
        /*0204*/ 	.word	0xffffffff


	//   ....[75]....
        /*0208*/ 	.word	0xffffffff


	//   ....[76]....
        /*020c*/ 	.word	0xffffffff


	//   ....[77]....
        /*0210*/ 	.word	0xffffffff


	//   ....[78]....
        /*0214*/ 	.word	0xffffffff


	//   ....[79]....
        /*0218*/ 	.word	0xffffffff


	//   ....[80]....
        /*021c*/ 	.word	0xffffffff


	//   ....[81]....
        /*0220*/ 	.word	0xffffffff


	//   ....[82]....
        /*0224*/ 	.word	0xffffffff


	//   ....[83]....
        /*0228*/ 	.word	0xffffffff


	//   ....[84]....
        /*022c*/ 	.word	0xffffffff


	//   ....[85]....
        /*0230*/ 	.word	0xffffffff


	//   ....[86]....
        /*0234*/ 	.word	0xffffffff


	//   ....[87]....
        /*0238*/ 	.word	0xffffffff


	//   ....[88]....
        /*023c*/ 	.word	0xffffffff


	//   ....[89]....
        /*0240*/ 	.word	0xffffffff


	//   ....[90]....
        /*0244*/ 	.word	0xffffffff


	//   ....[91]....
        /*0248*/ 	.word	0xffffffff


	//   ....[92]....
        /*024c*/ 	.word	0xffffffff


	//   ....[93]....
        /*0250*/ 	.word	0xffffffff


	//   ....[94]....
        /*0254*/ 	.word	0xffffffff


	//   ....[95]....
        /*0258*/ 	.word	0xffffffff


	//   ....[96]....
        /*025c*/ 	.word	0xffffffff


	//   ....[97]....
        /*0260*/ 	.word	0xffffffff


	//   ....[98]....
        /*0264*/ 	.word	0xffffffff


	//   ....[99]....
        /*0268*/ 	.word	0xffffffff


	//   ....[100]....
        /*026c*/ 	.word	0xffffffff


	//   ....[101]....
        /*0270*/ 	.word	0xffffffff


	//   ....[102]....
        /*0274*/ 	.word	0xffffffff


	//   ....[103]....
        /*0278*/ 	.word	0xffffffff


	//   ....[104]....
        /*027c*/ 	.word	0xffffffff


	//   ....[105]....
        /*0280*/ 	.word	0xffffffff


	//   ....[106]....
        /*0284*/ 	.word	0xffffffff


	//   ....[107]....
        /*0288*/ 	.word	0xffffffff


	//   ....[108]....
        /*028c*/ 	.word	0xffffffff


	//   ....[109]....
        /*0290*/ 	.word	0xffffffff


	//   ....[110]....
        /*0294*/ 	.word	0xffffffff


	//   ....[111]....
        /*0298*/ 	.word	0xffffffff


	//   ....[112]....
        /*029c*/ 	.word	0xffffffff


	//   ....[113]....
        /*02a0*/ 	.word	0xffffffff


	//   ....[114]....
        /*02a4*/ 	.word	0xffffffff


	//   ....[115]....
        /*02a8*/ 	.word	0xffffffff


	//   ....[116]....
        /*02ac*/ 	.word	0xffffffff


	//   ....[117]....
        /*02b0*/ 	.word	0xffffffff


	//   ....[118]....
        /*02b4*/ 	.word	0xffffffff


	//   ....[119]....
        /*02b8*/ 	.word	0xffffffff


	//   ....[120]....
        /*02bc*/ 	.word	0xffffffff


	//   ....[121]....
        /*02c0*/ 	.word	0xffffffff


	//   ....[122]....
        /*02c4*/ 	.word	0xffffffff


	//   ....[123]....
        /*02c8*/ 	.word	0xffffffff


	//   ....[124]....
        /*02cc*/ 	.word	0xffffffff


	//   ....[125]....
        /*02d0*/ 	.word	0xffffffff


	//   ....[126]....
        /*02d4*/ 	.word	0xffffffff


	//   ....[127]....
        /*02d8*/ 	.word	0xffffffff


	//   ....[128]....
        /*02dc*/ 	.word	0xffffffff


	//   ....[129]....
        /*02e0*/ 	.word	0xffffffff


	//   ....[130]....
        /*02e4*/ 	.word	0xffffffff


	//   ....[131]....
        /*02e8*/ 	.word	0xffffffff


	//   ....[132]....
        /*02ec*/ 	.word	0xffffffff


	//   ....[133]....
        /*02f0*/ 	.word	0xffffffff


	//   ....[134]....
        /*02f4*/ 	.word	0xffffffff


	//   ....[135]....
        /*02f8*/ 	.word	0xffffffff


	//   ....[136]....
        /*02fc*/ 	.word	0xffffffff


	//   ....[137]....
        /*0300*/ 	.word	0xffffffff


	//   ....[138]....
        /*0304*/ 	.word	0xffffffff


	//   ....[139]....
        /*0308*/ 	.word	0xffffffff


	//   ....[140]....
        /*030c*/ 	.word	0xffffffff


	//   ....[141]....
        /*0310*/ 	.word	0xffffffff


	//   ....[142]....
        /*0314*/ 	.word	0xffffffff


	//   ....[143]....
        /*0318*/ 	.word	0xffffffff


	//   ....[144]....
        /*031c*/ 	.word	0xffffffff


	//   ....[145]....
        /*0320*/ 	.word	0xffffffff


	//   ....[146]....
        /*0324*/ 	.word	0xffffffff


	//   ....[147]....
        /*0328*/ 	.word	0xffffffff


	//   ....[148]....
        /*032c*/ 	.word	0xffffffff


	//   ....[149]....
        /*0330*/ 	.word	0xffffffff


	//   ....[150]....
        /*0334*/ 	.word	0xffffffff


	//   ....[151]....
        /*0338*/ 	.word	0xffffffff


	//   ....[152]....
        /*033c*/ 	.word	0xffffffff


	//   ....[153]....
        /*0340*/ 	.word	0xffffffff


	//   ....[154]....
        /*0344*/ 	.word	0xffffffff


	//   ....[155]....
        /*0348*/ 	.word	0xffffffff


	//   ....[156]....
        /*034c*/ 	.word	0xffffffff


	//   ....[157]....
        /*0350*/ 	.word	0xffffffff


	//   ....[158]....
        /*0354*/ 	.word	0xffffffff


	//   ....[159]....
        /*0358*/ 	.word	0xffffffff


	//   ....[160]....
        /*035c*/ 	.word	0xffffffff


	//   ....[161]....
        /*0360*/ 	.word	0xffffffff


	//   ....[162]....
        /*0364*/ 	.word	0xffffffff


	//   ....[163]....
        /*0368*/ 	.word	0xffffffff


	//   ....[164]....
        /*036c*/ 	.word	0xffffffff


	//   ....[165]....
        /*0370*/ 	.word	0xffffffff


	//   ....[166]....
        /*0374*/ 	.word	0xffffffff


	//   ....[167]....
        /*0378*/ 	.word	0xffffffff


	//   ....[168]....
        /*037c*/ 	.word	0xffffffff


	//   ....[169]....
        /*0380*/ 	.word	0xffffffff


	//   ....[170]....
        /*0384*/ 	.word	0xffffffff


	//   ....[171]....
        /*0388*/ 	.word	0xffffffff


	//   ....[172]....
        /*038c*/ 	.word	0xffffffff


	//   ....[173]....
        /*0390*/ 	.word	0xffffffff


	//   ....[174]....
        /*0394*/ 	.word	0xffffffff


	//   ....[175]....
        /*0398*/ 	.word	0xffffffff


	//   ....[176]....
        /*039c*/ 	.word	0xffffffff


	//   ....[177]....
        /*03a0*/ 	.word	0xffffffff


	//   ....[178]....
        /*03a4*/ 	.word	0x05000006


	//   ....[179]....
        /*03a8*/ 	.word	0xffffffff


	//   ....[180]....
        /*03ac*/ 	.word	0xffffffff


	//   ....[181]....
        /*03b0*/ 	.word	0xffffffff


	//   ....[182]....
        /*03b4*/ 	.word	0xffffffff


	//   ....[183]....
        /*03b8*/ 	.word	0xffffffff


	//   ....[184]....
        /*03bc*/ 	.word	0xffffffff


	//   ....[185]....
        /*03c0*/ 	.word	0xffffffff


	//   ....[186]....
        /*03c4*/ 	.word	0xffffffff


	//   ....[187]....
        /*03c8*/ 	.word	0xffffffff


	//   ....[188]....
        /*03cc*/ 	.word	0xffffffff


	//   ....[189]....
        /*03d0*/ 	.word	0xffffffff


	//   ....[190]....
        /*03d4*/ 	.word	0xffffffff


	//   ....[191]....
        /*03d8*/ 	.word	0xffffffff


	//   ....[192]....
        /*03dc*/ 	.word	0xffffffff


	//   ....[193]....
        /*03e0*/ 	.word	0xffffffff


	//   ....[194]....
        /*03e4*/ 	.word	0xffffffff


	//   ....[195]....
        /*03e8*/ 	.word	0xffffffff


	//   ....[196]....
        /*03ec*/ 	.word	0xffffffff


	//   ....[197]....
        /*03f0*/ 	.word	0xffffffff


	//   ....[198]....
        /*03f4*/ 	.word	0xffffffff


	//   ....[199]....
        /*03f8*/ 	.word	0xffffffff


	//   ....[200]....
        /*03fc*/ 	.word	0xffffffff


	//   ....[201]....
        /*0400*/ 	.word	0xffffffff


	//   ....[202]....
        /*0404*/ 	.word	0xffffffff


	//   ....[203]....
        /*0408*/ 	.word	0xffffffff


	//   ....[204]....
        /*040c*/ 	.word	0xffffffff


	//   ....[205]....
        /*0410*/ 	.word	0xffffffff


	//   ....[206]....
        /*0414*/ 	.word	0xffffffff


	//   ....[207]....
        /*0418*/ 	.word	0xffffffff


	//   ....[208]....
        /*041c*/ 	.word	0xffffffff


	//   ....[209]....
        /*0420*/ 	.word	0xffffffff


	//   ....[210]....
        /*0424*/ 	.word	0xffffffff


	//   ....[211]....
        /*0428*/ 	.word	0xffffffff


	//   ....[212]....
        /*042c*/ 	.word	0xffffffff


	//   ....[213]....
        /*0430*/ 	.word	0xffffffff


	//   ....[214]....
        /*0434*/ 	.word	0xffffffff


	//   ....[215]....
        /*0438*/ 	.word	0xffffffff


	//   ....[216]....
        /*043c*/ 	.word	0xffffffff


	//   ....[217]....
        /*0440*/ 	.word	0x0500002f


	//   ....[218]....
        /*0444*/ 	.word	0x0500002f


	//   ....[219]....
        /*0448*/ 	.word	0x0500002f


	//   ....[220]....
        /*044c*/ 	.word	0x0500002f


	//   ....[221]....
        /*0450*/ 	.word	0x0500002f


	//----- nvinfo : EIATTR_COOP_GROUP_INSTR_OFFSETS
	.align		4
.L_132:
        /*0454*/ 	.byte	0x04, 0x28
        /*0456*/ 	.short	(.L_134 - .L_133)


	//   ....[0]....
.L_133:
        /*0458*/ 	.word	0x00000ee0


	//   ....[1]....
        /*045c*/ 	.word	0x00001970


	//   ....[2]....
        /*0460*/ 	.word	0x00002370


	//   ....[3]....
        /*0464*/ 	.word	0x00002390


	//   ....[4]....
        /*0468*/ 	.word	0x000023b0


	//   ....[5]....
        /*046c*/ 	.word	0x000023d0


	//   ....[6]....
        /*0470*/ 	.word	0x000023f0


	//   ....[7]....
        /*0474*/ 	.word	0x000028c0


	//   ....[8]....
        /*0478*/ 	.word	0x000028d0


	//   ....[9]....
        /*047c*/ 	.word	0x000028f0


	//   ....[10]....
        /*0480*/ 	.word	0x00002910


	//   ....[11]....
        /*0484*/ 	.word	0x00002960


	//   ....[12]....
        /*0488*/ 	.word	0x00002990


	//   ....[13]....
        /*048c*/ 	.word	0x000029d0


	//   ....[14]....
        /*0490*/ 	.word	0x000029f0


	//   ....[15]....
        /*0494*/ 	.word	0x00002b20


	//   ....[16]....
        /*0498*/ 	.word	0x00002b50


	//   ....[17]....
        /*049c*/ 	.word	0x00002b60


	//   ....[18]....
        /*04a0*/ 	.word	0x00002b80


	//   ....[19]....
        /*04a4*/ 	.word	0x00002bc0


	//   ....[20]....
        /*04a8*/ 	.word	0x00002bf0


	//   ....[21]....
        /*04ac*/ 	.word	0x00002c30


	//   ....[22]....
        /*04b0*/ 	.word	0x00002c50


	//   ....[23]....
        /*04b4*/ 	.word	0x00002c70


	//   ....[24]....
        /*04b8*/ 	.word	0x00002d80


	//   ....[25]....
        /*04bc*/ 	.word	0x00002da0


	//   ....[26]....
        /*04c0*/ 	.word	0x00002db0


	//   ....[27]....
        /*04c4*/ 	.word	0x00002dd0


	//   ....[28]....
        /*04c8*/ 	.word	0x00002e10


	//   ....[29]....
        /*04cc*/ 	.word	0x00002e40


	//   ....[30]....
        /*04d0*/ 	.word	0x00002e80


	//   ....[31]....
        /*04d4*/ 	.word	0x00002ea0


	//   ....[32]....
        /*04d8*/ 	.word	0x00002ec0


	//   ....[33]....
        /*04dc*/ 	.word	0x00002fe0


	//   ....[34]....
        /*04e0*/ 	.word	0x00003000


	//   ....[35]....
        /*04e4*/ 	.word	0x00003010


	//   ....[36]....
        /*04e8*/ 	.word	0x00003030


	//   ....[37]....
        /*04ec*/ 	.word	0x00003070


	//   ....[38]....
        /*04f0*/ 	.word	0x000030a0


	//   ....[39]....
        /*04f4*/ 	.word	0x000030e0


	//   ....[40]....
        /*04f8*/ 	.word	0x00003100


	//   ....[41]....
        /*04fc*/ 	.word	0x00003120


	//   ....[42]....
        /*0500*/ 	.word	0x00003240


	//   ....[43]....
        /*0504*/ 	.word	0x00003270


	//   ....[44]....
        /*0508*/ 	.word	0x00003280


	//   ....[45]....
        /*050c*/ 	.word	0x000032a0


	//   ....[46]....
        /*0510*/ 	.word	0x000032e0


	//   ....[47]....
        /*0514*/ 	.word	0x00003310


	//   ....[48]....
        /*0518*/ 	.word	0x00003350


	//   ....[49]....
        /*051c*/ 	.word	0x00003370


	//   ....[50]....
        /*0520*/ 	.word	0x00003390


	//   ....[51]....
        /*0524*/ 	.word	0x000034a0


	//   ....[52]....
        /*0528*/ 	.word	0x000034c0


	//   ....[53]....
        /*052c*/ 	.word	0x000034d0


	//   ....[54]....
        /*0530*/ 	.word	0x000034f0


	//   ....[55]....
        /*0534*/ 	.word	0x00003530


	//   ....[56]....
        /*0538*/ 	.word	0x00003560


	//   ....[57]....
        /*053c*/ 	.word	0x000035a0


	//   ....[58]....
        /*0540*/ 	.word	0x000035c0


	//   ....[59]....
        /*0544*/ 	.word	0x000035e0


	//   ....[60]....
        /*0548*/ 	.word	0x00003700


	//   ....[61]....
        /*054c*/ 	.word	0x00003720


	//   ....[62]....
        /*0550*/ 	.word	0x00003730


	//   ....[63]....
        /*0554*/ 	.word	0x00003750


	//   ....[64]....
        /*0558*/ 	.word	0x00003790


	//   ....[65]....
        /*055c*/ 	.word	0x000037c0


	//   ....[66]....
        /*0560*/ 	.word	0x00003800


	//   ....[67]....
        /*0564*/ 	.word	0x00003820


	//   ....[68]....
        /*0568*/ 	.word	0x00003840


	//   ....[69]....
        /*056c*/ 	.word	0x00003940


	//   ....[70]....
        /*0570*/ 	.word	0x00003970


	//   ....[71]....
        /*0574*/ 	.word	0x00003980


	//   ....[72]....
        /*0578*/ 	.word	0x000039a0


	//   ....[73]....
        /*057c*/ 	.word	0x000039e0


	//   ....[74]....
        /*0580*/ 	.word	0x00003a10


	//   ....[75]....
        /*0584*/ 	.word	0x00003a50


	//   ....[76]....
        /*0588*/ 	.word	0x00003a70


	//   ....[77]....
        /*058c*/ 	.word	0x00003a90


	//   ....[78]....
        /*0590*/ 	.word	0x00003b80


	//   ....[79]....
        /*0594*/ 	.word	0x00003bb0


	//   ....[80]....
        /*0598*/ 	.word	0x00003bc0


	//   ....[81]....
        /*059c*/ 	.word	0x00003bf0


	//   ....[82]....
        /*05a0*/ 	.word	0x00003c10


	//   ....[83]....
        /*05a4*/ 	.word	0x00003c60


	//   ....[84]....
        /*05a8*/ 	.word	0x00003c80


	//   ....[85]....
        /*05ac*/ 	.word	0x00003cc0


	//   ....[86]....
        /*05b0*/ 	.word	0x00003ce0


	//   ....[87]....
        /*05b4*/ 	.word	0x00003de0


	//   ....[88]....
        /*05b8*/ 	.word	0x00003e30


	//   ....[89]....
        /*05bc*/ 	.word	0x00003e40


	//   ....[90]....
        /*05c0*/ 	.word	0x00003e90


	//   ....[91]....
        /*05c4*/ 	.word	0x00003ec0


	//   ....[92]....
        /*05c8*/ 	.word	0x00003ef0


	//   ....[93]....
        /*05cc*/ 	.word	0x00003f20


	//   ....[94]....
        /*05d0*/ 	.word	0x00003f50


	//   ....[95]....
        /*05d4*/ 	.word	0x00003f80


	//   ....[96]....
        /*05d8*/ 	.word	0x00004040


	//   ....[97]....
        /*05dc*/ 	.word	0x00004060


	//   ....[98]....
        /*05e0*/ 	.word	0x00004070


	//   ....[99]....
        /*05e4*/ 	.word	0x000040c0


	//   ....[100]....
        /*05e8*/ 	.word	0x000040f0


	//   ....[101]....
        /*05ec*/ 	.word	0x00004120


	//   ....[102]....
        /*05f0*/ 	.word	0x00004150


	//   ....[103]....
        /*05f4*/ 	.word	0x00004180


	//   ....[104]....
        /*05f8*/ 	.word	0x000041b0


	//   ....[105]....
        /*05fc*/ 	.word	0x000042d0


	//   ....[106]....
        /*0600*/ 	.word	0x000042e0


	//   ....[107]....
        /*0604*/ 	.word	0x000042f0


	//   ....[108]....
        /*0608*/ 	.word	0x00004350


	//   ....[109]....
        /*060c*/ 	.word	0x00004380


	//   ....[110]....
        /*0610*/ 	.word	0x000043b0


	//   ....[111]....
        /*0614*/ 	.word	0x000043e0


	//   ....[112]....
        /*0618*/ 	.word	0x00004410


	//   ....[113]....
        /*061c*/ 	.word	0x00004440


	//   ....[114]....
        /*0620*/ 	.word	0x00004530


	//   ....[115]....
        /*0624*/ 	.word	0x00004570


	//   ....[116]....
        /*0628*/ 	.word	0x00004580


	//   ....[117]....
        /*062c*/ 	.word	0x000045d0


	//   ....[118]....
        /*0630*/ 	.word	0x00004600


	//   ....[119]....
        /*0634*/ 	.word	0x00004630


	//   ....[120]....
        /*0638*/ 	.word	0x00004660


	//   ....[121]....
        /*063c*/ 	.word	0x00004690


	//   ....[122]....
        /*0640*/ 	.word	0x000046c0


	//   ....[123]....
        /*0644*/ 	.word	0x000047b0


	//   ....[124]....
        /*0648*/ 	.word	0x00004800


	//   ....[125]....
        /*064c*/ 	.word	0x00004810


	//   ....[126]....
        /*0650*/ 	.word	0x00004860


	//   ....[127]....
        /*0654*/ 	.word	0x00004890


	//   ....[128]....
        /*0658*/ 	.word	0x000048a0


	//   ....[129]....
        /*065c*/ 	.word	0x000048e0


	//   ....[130]....
        /*0660*/ 	.word	0x00004910


	//   ....[131]....
        /*0664*/ 	.word	0x00004940


	//   ....[132]....
        /*0668*/ 	.word	0x00004a30


	//   ....[133]....
        /*066c*/ 	.word	0x00004a90


	//   ....[134]....
        /*0670*/ 	.word	0x00004aa0


	//   ....[135]....
        /*0674*/ 	.word	0x00004af0


	//   ....[136]....
        /*0678*/ 	.word	0x00004b20


	//   ....[137]....
        /*067c*/ 	.word	0x00004b30


	//   ....[138]....
        /*0680*/ 	.word	0x00004b70


	//   ....[139]....
        /*0684*/ 	.word	0x00004ba0


	//   ....[140]....
        /*0688*/ 	.word	0x00004bd0


	//   ....[141]....
        /*068c*/ 	.word	0x00004cb0


	//   ....[142]....
        /*0690*/ 	.word	0x00004d10


	//   ....[143]....
        /*0694*/ 	.word	0x00004d20


	//   ....[144]....
        /*0698*/ 	.word	0x00004d70


	//   ....[145]....
        /*069c*/ 	.word	0x00004da0


	//   ....[146]....
        /*06a0*/ 	.word	0x00004db0


	//   ....[147]....
        /*06a4*/ 	.word	0x00004df0


	//   ....[148]....
        /*06a8*/ 	.word	0x00004e20


	//   ....[149]....
        /*06ac*/ 	.word	0x00004e50


	//   ....[150]....
        /*06b0*/ 	.word	0x00004f30


	//   ....[151]....
        /*06b4*/ 	.word	0x00004f90


	//   ....[152]....
        /*06b8*/ 	.word	0x00004fa0


	//   ....[153]....
        /*06bc*/ 	.word	0x00004ff0


	//   ....[154]....
        /*06c0*/ 	.word	0x00005020


	//   ....[155]....
        /*06c4*/ 	.word	0x00005050


	//   ....[156]....
        /*06c8*/ 	.word	0x00005080


	//   ....[157]....
        /*06cc*/ 	.word	0x000050b0


	//   ....[158]....
        /*06d0*/ 	.word	0x000050e0


	//   ....[159]....
        /*06d4*/ 	.word	0x000051b0


	//   ....[160]....
        /*06d8*/ 	.word	0x00005200


	//   ....[161]....
        /*06dc*/ 	.word	0x00005210


	//   ....[162]....
        /*06e0*/ 	.word	0x00005260


	//   ....[163]....
        /*06e4*/ 	.word	0x00005290


	//   ....[164]....
        /*06e8*/ 	.word	0x000052a0


	//   ....[165]....
        /*06ec*/ 	.word	0x000052e0


	//   ....[166]....
        /*06f0*/ 	.word	0x00005310


	//   ....[167]....
        /*06f4*/ 	.word	0x00005340


	//   ....[168]....
        /*06f8*/ 	.word	0x00005420


	//   ....[169]....
        /*06fc*/ 	.word	0x00005440


	//   ....[170]....
        /*0700*/ 	.word	0x00005450


	//   ....[171]....
        /*0704*/ 	.word	0x00005480


	//   ....[172]....
        /*0708*/ 	.word	0x000054a0


	//   ....[173]....
        /*070c*/ 	.word	0x000054f0


	//   ....[174]....
        /*0710*/ 	.word	0x00005520


	//   ....[175]....
        /*0714*/ 	.word	0x00005560


	//   ....[176]....
        /*0718*/ 	.word	0x00005590


	//   ....[177]....
        /*071c*/ 	.word	0x00005650


	//   ....[178]....
        /*0720*/ 	.word	0x00005b80


	//   ....[179]....
        /*0724*/ 	.word	0x00005ee0


	//   ....[180]....
        /*0728*/ 	.word	0x00005fa0


	//   ....[181]....
        /*072c*/ 	.word	0x00006060


	//   ....[182]....
        /*0730*/ 	.word	0x00006120


	//   ....[183]....
        /*0734*/ 	.word	0x000061e0


	//   ....[184]....
        /*0738*/ 	.word	0x000062a0


	//   ....[185]....
        /*073c*/ 	.word	0x00006360


	//   ....[186]....
        /*0740*/ 	.word	0x00006420


	//   ....[187]....
        /*0744*/ 	.word	0x000064e0


	//   ....[188]....
        /*0748*/ 	.word	0x000065a0


	//   ....[189]....
        /*074c*/ 	.word	0x00006660


	//   ....[190]....
        /*0750*/ 	.word	0x00006720


	//   ....[191]....
        /*0754*/ 	.word	0x000067e0


	//   ....[192]....
        /*0758*/ 	.word	0x000068a0


	//   ....[193]....
        /*075c*/ 	.word	0x00006960


	//   ....[194]....
        /*0760*/ 	.word	0x00006a20


	//   ....[195]....
        /*0764*/ 	.word	0x00006ae0


	//   ....[196]....
        /*0768*/ 	.word	0x00006ba0


	//   ....[197]....
        /*076c*/ 	.word	0x00006c60


	//   ....[198]....
        /*0770*/ 	.word	0x00006e80


	//   ....[199]....
        /*0774*/ 	.word	0x00006fb0


	//   ....[200]....
        /*0778*/ 	.word	0x000070e0


	//   ....[201]....
        /*077c*/ 	.word	0x00007210


	//   ....[202]....
        /*0780*/ 	.word	0x00007340


	//   ....[203]....
        /*0784*/ 	.word	0x00007470


	//   ....[204]....
        /*0788*/ 	.word	0x000075a0


	//   ....[205]....
        /*078c*/ 	.word	0x000076d0


	//   ....[206]....
        /*0790*/ 	.word	0x00007800


	//   ....[207]....
        /*0794*/ 	.word	0x00007930


	//   ....[208]....
        /*0798*/ 	.word	0x00007a60


	//   ....[209]....
        /*079c*/ 	.word	0x00007b80


	//   ....[210]....
        /*07a0*/ 	.word	0x00007c90


	//   ....[211]....
        /*07a4*/ 	.word	0x00007da0


	//   ....[212]....
        /*07a8*/ 	.word	0x00007eb0


	//   ....[213]....
        /*07ac*/ 	.word	0x00007fc0


	//   ....[214]....
        /*07b0*/ 	.word	0x000080d0


	//   ....[215]....
        /*07b4*/ 	.word	0x000081e0


	//   ....[216]....
        /*07b8*/ 	.word	0x000082e0


	//   ....[217]....
        /*07bc*/ 	.word	0x00008350


	//   ....[218]....
        /*07c0*/ 	.word	0x000083c0


	//   ....[219]....
        /*07c4*/ 	.word	0x00008430


	//   ....[220]....
        /*07c8*/ 	.word	0x000084a0


	//   ....[221]....
        /*07cc*/ 	.word	0x00008510


	//----- nvinfo : EIATTR_VRC_CTA_INIT_COUNT
	.align		4
.L_134:
        /*07d0*/ 	.byte	0x02, 0x4a
	.zero		1
	.zero		1


	//----- nvinfo : EIATTR_EXIT_INSTR_OFFSETS
	.align		4
        /*07d4*/ 	.byte	0x04, 0x1c
        /*07d6*/ 	.short	(.L_136 - .L_135)


	//   ....[0]....
.L_135:
        /*07d8*/ 	.word	0x00001d40


	//   ....[1]....
        /*07dc*/ 	.word	0x00002160


	//   ....[2]....
        /*07e0*/ 	.word	0x00002180


	//   ....[3]....
        /*07e4*/ 	.word	0x00006c70


	//   ....[4]....
        /*07e8*/ 	.word	0x000082f0


	//----- nvinfo : EIATTR_MAX_THREADS
	.align		4
.L_136:
        /*07ec*/ 	.byte	0x04, 0x05
        /*07ee*/ 	.short	(.L_138 - .L_137)
.L_137:
        /*07f0*/ 	.word	0x00000180
        /*07f4*/ 	.word	0x00000001
        /*07f8*/ 	.word	0x00000001


	//----- nvinfo : EIATTR_CRS_STACK_SIZE
	.align		4
.L_138:
        /*07fc*/ 	.byte	0x04, 0x1e
        /*07fe*/ 	.short	(.L_140 - .L_139)
.L_139:
        /*0800*/ 	.word	0x00000000


	//----- nvinfo : EIATTR_CBANK_PARAM_SIZE
	.align		4
.L_140:
        /*0804*/ 	.byte	0x03, 0x19
        /*0806*/ 	.short	0x004d


	//----- nvinfo : EIATTR_PARAM_CBANK
	.align		4
        /*0808*/ 	.byte	0x04, 0x0a
        /*080a*/ 	.short	(.L_142 - .L_141)
	.align		4
.L_141:
        /*080c*/ 	.word	index@(.nv.constant0._ZN3cub18CUB_300001_SM_10006detail10radix_sort29DeviceRadixSortOnesweepKernelINS1_5radix10policy_hubIiNS0_8NullTypeEyE10Policy1000ELNS0_9SortOrderE0EiS6_yiiNS1_21identity_decomposer_tEEEvPT5_SC_PT3_PKSD_PT1_PKSH_PT2_PKSL_T4_iiT6_)
        /*0810*/ 	.short	0x0380
        /*0812*/ 	.short	0x004d


	//----- nvinfo : EIATTR_SW_WAR
	.align		4
.L_142:
        /*0814*/ 	.byte	0x04, 0x36
        /*0816*/ 	.short	(.L_144 - .L_143)
.L_143:
        /*0818*/ 	.word	0x00000008
.L_144:


//--------------------- .nv.info._ZN3cub18CUB_300001_SM_10006detail10radix_sort33DeviceRadixSortExclusiveSumKernelINS1_5radix10policy_hubIiNS0_8NullTypeEyE10Policy1000EyEEvPT0_ --------------------------
	.section	.nv.info._ZN3cub18CUB_300001_SM_10006detail10radix_sort33DeviceRadixSortExclusiveSumKernelINS1_5radix10policy_hubIiNS0_8NullTypeEyE10Policy1000EyEEvPT0_,"",@"SHT_CUDA_INFO"
	.sectionflags	@""
	.align	4


	//----- nvinfo : EIATTR_CUDA_API_VERSION
	.align		4
        /*0000*/ 	.byte	0x04, 0x37
        /*0002*/ 	.short	(.L_146 - .L_145)
.L_145:
        /*0004*/ 	.word	0x00000082


	//----- nvinfo : EIATTR_KPARAM_INFO
	.align		4
.L_146:
        /*0008*/ 	.byte	0x04, 0x17
        /*000a*/ 	.short	(.L_148 - .L_147)
.L_147:
        /*000c*/ 	.word	0x00000000
        /*0010*/ 	.short	0x0000
        /*0012*/ 	.short	0x0000
        /*0014*/ 	.byte	0x00, 0xf5, 0x21, 0x00


	//----- nvinfo : EIATTR_SPARSE_MMA_MASK
	.align		4
.L_148:
        /*0018*/ 	.byte	0x03, 0x50
        /*001a*/ 	.short	0x0000


	//----- nvinfo : EIATTR_MAXREG_COUNT
	.align		4
        /*001c*/ 	.byte	0x03, 0x1b
        /*001e*/ 	.short	0x00ff


	//----- nvinfo : EIATTR_NUM_BARRIERS
	.align		4
        /*0020*/ 	.byte	0x02, 0x4c
        /*0022*/ 	.byte	0x01
	.zero		1


	//----- nvinfo : EIATTR_MERCURY_ISA_VERSION
	.align		4
        /*0024*/ 	.byte	0x03, 0x5f
        /*0026*/ 	.short	0x0101


	//----- nvinfo : EIATTR_COOP_GROUP_MASK_REGIDS
	.align		4
        /*0028*/ 	.byte	0x04, 0x29
        /*002a*/ 	.short	(.L_150 - .L_149)


	//   ....[0]....
.L_149:
        /*002c*/ 	.word	0xffffffff


	//   ....[1]....
        /*0030*/ 	.word	0xffffffff


	//   ....[2]....
        /*0034*/ 	.word	0xffffffff


	//   ....[3]....
        /*0038*/ 	.word	0xffffffff


	//   ....[4]....
        /*003c*/ 	.word	0xffffffff


	//   ....[5]....
        /*0040*/ 	.word	0xffffffff


	//   ....[6]....
        /*0044*/ 	.word	0xffffffff


	//   ....[7]....
        /*0048*/ 	.word	0xffffffff


	//   ....[8]....
        /*004c*/ 	.word	0xffffffff


	//   ....[9]....
        /*0050*/ 	.word	0xffffffff


	//   ....[10]....
        /*0054*/ 	.word	0x05000015


	//   ....[11]....
        /*0058*/ 	.word	0x05000015


	//   ....[12]....
        /*005c*/ 	.word	0x05000015


	//   ....[13]....
        /*0060*/ 	.word	0x05000015


	//   ....[14]....
        /*0064*/ 	.word	0x05000015


	//   ....[15]....
        /*0068*/ 	.word	0x05000015


	//   ....[16]....
        /*006c*/ 	.word	0x05000015


	//   ....[17]....
        /*0070*/ 	.word	0x05000015


	//   ....[18]....
        /*0074*/ 	.word	0x05000015


	//   ....[19]....
        /*0078*/ 	.word	0x05000015


	//----- nvinfo : EIATTR_COOP_GROUP_INSTR_OFFSETS
	.align		4
.L_150:
        /*007c*/ 	.byte	0x04, 0x28
        /*007e*/ 	.short	(.L_152 - .L_151)


	//   ....[0]....
.L_151:
        /*0080*/ 	.word	0x00000250


	//   ....[1]....
        /*0084*/ 	.word	0x00000260


	//   ....[2]....
        /*0088*/ 	.word	0x000002a0


	//   ....[3]....
        /*008c*/ 	.word	0x000002c0


	//   ....[4]....
        /*0090*/ 	.word	0x00000310


	//   ....[5]....
        /*0094*/ 	.word	0x00000320


	//   ....[6]....
        /*0098*/ 	.word	0x00000360


	//   ....[7]....
        /*009c*/ 	.word	0x00000380


	//   ....[8]....
        /*00a0*/ 	.word	0x000003d0


	//   ....[9]....
        /*00a4*/ 	.word	0x000003e0


	//   ....[10]....
        /*00a8*/ 	.word	0x00000660


	//   ....[11]....
        /*00ac*/ 	.word	0x000006b0


	//   ....[12]....
        /*00b0*/ 	.word	0x00000740


	//   ....[13]....
        /*00b4*/ 	.word	0x00000790


	//   ....[14]....
        /*00b8*/ 	.word	0x00000820


	//   ....[15]....
        /*00bc*/ 	.word	0x00000870


	//   ....[16]....
        /*00c0*/ 	.word	0x00000900


	//   ....[17]....
        /*00c4*/ 	.word	0x00000950


	//   ....[18]....
        /*00c8*/ 	.word	0x000009e0


	//   ....[19]....
        /*00cc*/ 	.word	0x00000a30


	//----- nvinfo : EIATTR_VRC_CTA_INIT_COUNT
	.align		4
.L_152:
        /*00d0*/ 	.byte	0x02, 0x4a
	.zero		1
	.zero		1


	//----- nvinfo : EIATTR_EXIT_INSTR_OFFSETS
	.align		4
        /*00d4*/ 	.byte	0x04, 0x1c
        /*00d6*/ 	.short	(.L_154 - .L_153)


	//   ....[0]....
.L_153:
        /*00d8*/ 	.word	0x000005d0


	//   ....[1]....
        /*00dc*/ 	.word	0x00000600


	//----- nvinfo : EIATTR_CRS_STACK_SIZE
	.align		4
.L_154:
        /*00e0*/ 	.byte	0x04, 0x1e
        /*00e2*/ 	.short	(.L_156 - .L_155)
.L_155:
        /*00e4*/ 	.word	0x00000000


	//----- nvinfo : EIATTR_CBANK_PARAM_SIZE
	.align		4
.L_156:
        /*00e8*/ 	.byte	0x03, 0x19
        /*00ea*/ 	.short	0x0008


	//----- nvinfo : EIATTR_PARAM_CBANK
	.align		4
        /*00ec*/ 	.byte	0x04, 0x0a
        /*00ee*/ 	.short	(.L_158 - .L_157)
	.align		4
.L_157:
        /*00f0*/ 	.word	index@(.nv.constant0._ZN3cub18CUB_300001_SM_10006detail10radix_sort33DeviceRadixSortExclusiveSumKernelINS1_5radix10policy_hubIiNS0_8NullTypeEyE10Policy1000EyEEvPT0_)
        /*00f4*/ 	.short	0x0380
        /*00f6*/ 	.short	0x0008


	//----- nvinfo : EIATTR_SW_WAR
	.align		4
.L_158:
        /*00f8*/ 	.byte	0x04, 0x36
        /*00fa*/ 	.short	(.L_160 - .L_159)
.L_159:
        /*00fc*/ 	.word	0x00000008
.L_160:


//--------------------- .nv.info._ZN3cub18CUB_300001_SM_10006detail10radix_sort30DeviceRadixSortHistogramKernelINS1_5radix10policy_hubIiNS0_8NullTypeEyE10Policy1000ELNS0_9SortOrderE0EiyNS1_21identity_decomposer_tEEEvPT2_PKT1_SB_iiT3_ --------------------------
	.section	.nv.info._ZN3cub18CUB_300001_SM_10006detail10radix_sort30DeviceRadixSortHistogramKernelINS1_5radix10policy_hubIiNS0_8NullTypeEyE10Policy1000ELNS0_9SortOrderE0EiyNS1_21identity_decomposer_tEEEvPT2_PKT1_SB_iiT3_,"",@"SHT_CUDA_INFO"
	.sectionflags	@""
	.align	4


	//----- nvinfo : EIATTR_CUDA_API_VERSION
	.align		4
        /*0000*/ 	.byte	0x04, 0x37
        /*0002*/ 	.short	(.L_162 - .L_161)
.L_161:
        /*0004*/ 	.word	0x00000082


	//----- nvinfo : EIATTR_KPARAM_INFO
	.align		4
.L_162:
        /*0008*/ 	.byte	0x04, 0x17
        /*000a*/ 	.short	(.L_164 - .L_163)
.L_163:
        /*000c*/ 	.word	0x00000000
        /*0010*/ 	.short	0x0005
        /*0012*/ 	.short	0x0020
        /*0014*/ 	.byte	0x00, 0xf0, 0x05, 0x00


	//----- nvinfo : EIATTR_KPARAM_INFO
	.align		4
.L_164:
        /*0018*/ 	.byte	0x04, 0x17
        /*001a*/ 	.short	(.L_166 - .L_165)
.L_165:
        /*001c*/ 	.word	0x00000000
        /*0020*/ 	.short	0x0004
        /*0022*/ 	.short	0x001c
        /*0024*/ 	.byte	0x00, 0xf0, 0x11, 0x00


	//----- nvinfo : EIATTR_KPARAM_INFO
	.align		4
.L_166:
        /*0028*/ 	.byte	0x04, 0x17
        /*002a*/ 	.short	(.L_168 - .L_167)
.L_167:
        /*002c*/ 	.word	0x00000000
        /*0030*/ 	.short	0x0003
        /*0032*/ 	.short	0x0018
        /*0034*/ 	.byte	0x00, 0xf0, 0x11, 0x00


	//----- nvinfo : EIATTR_KPARAM_INFO
	.align		4
.L_168:
        /*0038*/ 	.byte	0x04, 0x17
        /*003a*/ 	.short	(.L_170 - .L_169)
.L_169:
        /*003c*/ 	.word	0x00000000
        /*0040*/ 	.short	0x0002
        /*0042*/ 	.short	0x0010
        /*0044*/ 	.byte	0x00, 0xf0, 0x21, 0x00


	//----- nvinfo : EIATTR_KPARAM_INFO
	.align		4
.L_170:
        /*0048*/ 	.byte	0x04, 0x17
        /*004a*/ 	.short	(.L_172 - .L_171)
.L_171:
        /*004c*/ 	.word	0x00000000
        /*0050*/ 	.short	0x0001
        /*0052*/ 	.short	0x0008
        /*0054*/ 	.byte	0x00, 0xf5, 0x21, 0x00


	//----- nvinfo : EIATTR_KPARAM_INFO
	.align		4
.L_172:
        /*0058*/ 	.byte	0x04, 0x17
        /*005a*/ 	.short	(.L_174 - .L_173)
.L_173:
        /*005c*/ 	.word	0x00000000
        /*0060*/ 	.short	0x0000
        /*0062*/ 	.short	0x0000
        /*0064*/ 	.byte	0x00, 0xf5, 0x21, 0x00


	//----- nvinfo : EIATTR_SPARSE_MMA_MASK
	.align		4
.L_174:
        /*0068*/ 	.byte	0x03, 0x50
        /*006a*/ 	.short	0x0000


	//----- nvinfo : EIATTR_MAXREG_COUNT
	.align		4
        /*006c*/ 	.byte	0x03, 0x1b
        /*006e*/ 	.short	0x00ff


	//----- nvinfo : EIATTR_NUM_BARRIERS
	.align		4
        /*0070*/ 	.byte	0x02, 0x4c
        /*0072*/ 	.byte	0x01
	.zero		1


	//----- nvinfo : EIATTR_MERCURY_ISA_VERSION
	.align		4
        /*0074*/ 	.byte	0x03, 0x5f
        /*0076*/ 	.short	0x0101


	//----- nvinfo : EIATTR_VRC_CTA_INIT_COUNT
	.align		4
        /*0078*/ 	.byte	0x02, 0x4a
	.zero		1
	.zero		1


	//----- nvinfo : EIATTR_EXIT_INSTR_OFFSETS
	.align		4
        /*007c*/ 	.byte	0x04, 0x1c
        /*007e*/ 	.short	(.L_176 - .L_175)


	//   ....[0]....
.L_175:
        /*0080*/ 	.word	0x00000040


	//   ....[1]....
        /*0084*/ 	.word	0x00002ee0


	//----- nvinfo : EIATTR_MAX_THREADS
	.align		4
.L_176:
        /*0088*/ 	.byte	0x04, 0x05
        /*008a*/ 	.short	(.L_178 - .L_177)
.L_177:
        /*008c*/ 	.word	0x00000080
        /*0090*/ 	.word	0x00000001
        /*0094*/ 	.word	0x00000001


	//----- nvinfo : EIATTR_CRS_STACK_SIZE
	.align		4
.L_178:
        /*0098*/ 	.byte	0x04, 0x1e
        /*009a*/ 	.short	(.L_180 - .L_179)
.L_179:
        /*009c*/ 	.word	0x00000000


	//----- nvinfo : EIATTR_CBANK_PARAM_SIZE
	.align		4
.L_180:
        /*00a0*/ 	.byte	0x03, 0x19
        /*00a2*/ 	.short	0x0021


	//----- nvinfo : EIATTR_PARAM_CBANK
	.align		4
        /*00a4*/ 	.byte	0x04, 0x0a
        /*00a6*/ 	.short	(.L_182 - .L_181)
	.align		4
.L_181:
        /*00a8*/ 	.word	index@(.nv.constant0._ZN3cub18CUB_300001_SM_10006detail10radix_sort30DeviceRadixSortHistogramKernelINS1_5radix10policy_hubIiNS0_8NullTypeEyE10Policy1000ELNS0_9SortOrderE0EiyNS1_21identity_decomposer_tEEEvPT2_PKT1_SB_iiT3_)
        /*00ac*/ 	.short	0x0380
        /*00ae*/ 	.short	0x0021


	//----- nvinfo : EIATTR_SW_WAR
	.align		4
.L_182:
        /*00b0*/ 	.byte	0x04, 0x36
        /*00b2*/ 	.short	(.L_184 - .L_183)
.L_183:
        /*00b4*/ 	.word	0x00000008
.L_184:


//--------------------- .nv.info._ZN3cub18CUB_300001_SM_10006detail10radix_sort31DeviceRadixSortSingleTileKernelINS1_5radix10policy_hubIiNS0_8NullTypeEyE10Policy1000ELNS0_9SortOrderE0EiS6_yNS1_21identity_decomposer_tEEEvPKT1_PSB_PKT2_PSF_T3_iiT4_ --------------------------
	.section	.nv.info._ZN3cub18CUB_300001_SM_10006detail10radix_sort31DeviceRadixSortSingleTileKernelINS1_5radix10policy_hubIiNS0_8NullTypeEyE10Policy1000ELNS0_9SortOrderE0EiS6_yNS1_21identity_decomposer_tEEEvPKT1_PSB_PKT2_PSF_T3_iiT4_,"",@"SHT_CUDA_INFO"
	.sectionflags	@""
	.align	4


	//----- nvinfo : EIATTR_CUDA_API_VERSION
	.align		4
        /*0000*/ 	.byte	0x04, 0x37
        /*0002*/ 	.short	(.L_186 - .L_185)
.L_185:
        /*0004*/ 	.word	0x00000082


	//----- nvinfo : EIATTR_KPARAM_INFO
	.align		4
.L_186:
        /*0008*/ 	.byte	0x04, 0x17
        /*000a*/ 	.short	(.L_188 - .L_187)
.L_187:
        /*000c*/ 	.word	0x00000000
        /*0010*/ 	.short	0x0007
        /*0012*/ 	.short	0x0030
        /*0014*/ 	.byte	0x00, 0xf0, 0x05, 0x00


	//----- nvinfo : EIATTR_KPARAM_INFO
	.align		4
.L_188:
        /*0018*/ 	.byte	0x04, 0x17
        /*001a*/ 	.short	(.L_190 - .L_189)
.L_189:
        /*001c*/ 	.word	0x00000000
        /*0020*/ 	.short	0x0006
        /*0022*/ 	.short	0x002c
        /*0024*/ 	.byte	0x00, 0xf0, 0x11, 0x00


	//----- nvinfo : EIATTR_KPARAM_INFO
	.align		4
.L_190:
        /*0028*/ 	.byte	0x04, 0x17
        /*002a*/ 	.short	(.L_192 - .L_191)
.L_191:
        /*002c*/ 	.word	0x00000000
        /*0030*/ 	.short	0x0005
        /*0032*/ 	.short	0x0028
        /*0034*/ 	.byte	0x00, 0xf0, 0x11, 0x00


	//----- nvinfo : EIATTR_KPARAM_INFO
	.align		4
.L_192:
        /*0038*/ 	.byte	0x04, 0x17
        /*003a*/ 	.short	(.L_194 - .L_193)
.L_193:
        /*003c*/ 	.word	0x00000000
        /*0040*/ 	.short	0x0004
        /*0042*/ 	.short	0x0020
        /*0044*/ 	.byte	0x00, 0xf0, 0x21, 0x00


	//----- nvinfo : EIATTR_KPARAM_INFO
	.align		4
.L_194:
        /*0048*/ 	.byte	0x04, 0x17
        /*004a*/ 	.short	(.L_196 - .L_195)
.L_195:
        /*004c*/ 	.word	0x00000000
        /*0050*/ 	.short	0x0003
        /*0052*/ 	.short	0x0018
        /*0054*/ 	.byte	0x00, 0xf5, 0x21, 0x00


	//----- nvinfo : EIATTR_KPARAM_INFO
	.align		4
.L_196:
        /*0058*/ 	.byte	0x04, 0x17
        /*005a*/ 	.short	(.L_198 - .L_197)
.L_197:
        /*005c*/ 	.word	0x00000000
        /*0060*/ 	.short	0x0002
        /*0062*/ 	.short	0x0010
        /*0064*/ 	.byte	0x00, 0xf5, 0x21, 0x00


	//----- nvinfo : EIATTR_KPARAM_INFO
	.align		4
.L_198:
        /*0068*/ 	.byte	0x04, 0x17
        /*006a*/ 	.short	(.L_200 - .L_199)
.L_199:
        /*006c*/ 	.word	0x00000000
        /*0070*/ 	.short	0x0001
        /*0072*/ 	.short	0x0008
        /*0074*/ 	.byte	0x00, 0xf5, 0x21, 0x00


	//----- nvinfo : EIATTR_KPARAM_INFO
	.align		4
.L_200:
        /*0078*/ 	.byte	0x04, 0x17
        /*007a*/ 	.short	(.L_202 - .L_201)
.L_201:
        /*007c*/ 	.word	0x00000000
        /*0080*/ 	.short	0x0000
        /*0082*/ 	.short	0x0000
        /*0084*/ 	.byte	0x00, 0xf5, 0x21, 0x00


	//----- nvinfo : EIATTR_SPARSE_MMA_MASK
	.align		4
.L_202:
        /*0088*/ 	.byte	0x03, 0x50
        /*008a*/ 	.short	0x0000


	//----- nvinfo : EIATTR_MAXREG_COUNT
	.align		4
        /*008c*/ 	.byte	0x03, 0x1b
        /*008e*/ 	.short	0x00ff


	//----- nvinfo : EIATTR_NUM_BARRIERS
	.align		4
        /*0090*/ 	.byte	0x02, 0x4c
        /*0092*/ 	.byte	0x01
	.zero		1


	//----- nvinfo : EIATTR_MERCURY_ISA_VERSION
	.align		4
        /*0094*/ 	.byte	0x03, 0x5f
        /*0096*/ 	.short	0x0101


	//----- nvinfo : EIATTR_COOP_GROUP_MASK_REGIDS
	.align		4
        /*0098*/ 	.byte	0x04, 0x29
        /*009a*/ 	.short	(.L_204 - .L_203)


	//   ....[0]....
.L_203:
        /*009c*/ 	.word	0xffffffff


	//   ....[1]....
        /*00a0*/ 	.word	0xffffffff


	//   ....[2]....
        /*00a4*/ 	.word	0xffffffff


	//   ....[3]....
        /*00a8*/ 	.word	0xffffffff


	//   ....[4]....
        /*00ac*/ 	.word	0xffffffff


	//----- nvinfo : EIATTR_COOP_GROUP_INSTR_OFFSETS
	.align		4
.L_204:
        /*00b0*/ 	.byte	0x04, 0x28
        /*00b2*/ 	.short	(.L_206 - .L_205)


	//   ....[0]....
.L_205:
        /*00b4*/ 	.word	0x000019f0


	//   ....[1]....
        /*00b8*/ 	.word	0x00001a10


	//   ....[2]....
        /*00bc*/ 	.word	0x00001a30


	//   ....[3]....
        /*00c0*/ 	.word	0x00001a50


	//   ....[4]....
        /*00c4*/ 	.word	0x00001a70


	//----- nvinfo : EIATTR_VRC_CTA_INIT_COUNT
	.align		4
.L_206:
        /*00c8*/ 	.byte	0x02, 0x4a
	.zero		1
	.zero		1


	//----- nvinfo : EIATTR_EXIT_INSTR_OFFSETS
	.align		4
        /*00cc*/ 	.byte	0x04, 0x1c
        /*00ce*/ 	.short	(.L_208 - .L_207)


	//   ....[0]....
.L_207:
        /*00d0*/ 	.word	0x000030e0


	//   ....[1]....
        /*00d4*/ 	.word	0x00003120


	//----- nvinfo : EIATTR_MAX_THREADS
	.align		4
.L_208:
        /*00d8*/ 	.byte	0x04, 0x05
        /*00da*/ 	.short	(.L_210 - .L_209)
.L_209:
        /*00dc*/ 	.word	0x00000100
        /*00e0*/ 	.word	0x00000001
        /*00e4*/ 	.word	0x00000001


	//----- nvinfo : EIATTR_CBANK_PARAM_SIZE
	.align		4
.L_210:
        /*00e8*/ 	.byte	0x03, 0x19
        /*00ea*/ 	.short	0x0031


	//----- nvinfo : EIATTR_PARAM_CBANK
	.align		4
        /*00ec*/ 	.byte	0x04, 0x0a
        /*00ee*/ 	.short	(.L_212 - .L_211)
	.align		4
.L_211:
        /*00f0*/ 	.word	index@(.nv.constant0._ZN3cub18CUB_300001_SM_10006detail10radix_sort31DeviceRadixSortSingleTileKernelINS1_5radix10policy_hubIiNS0_8NullTypeEyE10Policy1000ELNS0_9SortOrderE0EiS6_yNS1_21identity_decomposer_tEEEvPKT1_PSB_PKT2_PSF_T3_iiT4_)
        /*00f4*/ 	.short	0x0380
        /*00f6*/ 	.short	0x0031


	//----- nvinfo : EIATTR_SW_WAR
	.align		4
.L_212:
        /*00f8*/ 	.byte	0x04, 0x36
        /*00fa*/ 	.short	(.L_214 - .L_213)
.L_213:
        /*00fc*/ 	.word	0x00000008
.L_214:


//--------------------- .nv.info._ZN3cub18CUB_300001_SM_10006detail4scan16DeviceScanKernelINS2_10policy_hubIiiijN4cuda3std3__44plusIvEEE10Policy1000EPiSC_NS0_13ScanTileStateIiLb1EEES9_NS1_10InputValueIiSC_EEjiLb0EiEEvT0_T1_T2_iT3_T4_T5_ --------------------------
	.section	.nv.info._ZN3cub18CUB_300001_SM_10006detail4scan16DeviceScanKernelINS2_10policy_hubIiiijN4cuda3std3__44plusIvEEE10Policy1000EPiSC_NS0_13ScanTileStateIiLb1EEES9_NS1_10InputValueIiSC_EEjiLb0EiEEvT0_T1_T2_iT3_T4_T5_,"",@"SHT_CUDA_INFO"
	.sectionflags	@""
	.align	4


	//----- nvinfo : EIATTR_CUDA_API_VERSION
	.align		4
        /*0000*/ 	.byte	0x04, 0x37
        /*0002*/ 	.short	(.L_216 - .L_215)
.L_215:
        /*0004*/ 	.word	0x00000082


	//----- nvinfo : EIATTR_KPARAM_INFO
	.align		4
.L_216:
        /*0008*/ 	.byte	0x04, 0x17
        /*000a*/ 	.short	(.L_218 - .L_217)
.L_217:
        /*000c*/ 	.word	0x00000000
        /*0010*/ 	.short	0x0006
        /*0012*/ 	.short	0x0030
        /*0014*/ 	.byte	0x00, 0xf0, 0x11, 0x00


	//----- nvinfo : EIATTR_KPARAM_INFO
	.align		4
.L_218:
        /*0018*/ 	.byte	0x04, 0x17
        /*001a*/ 	.short	(.L_220 - .L_219)
.L_219:
        /*001c*/ 	.word	0x00000000
        /*0020*/ 	.short	0x0005
        /*0022*/ 	.short	0x0020
        /*0024*/ 	.byte	0x00, 0xf0, 0x41, 0x00


	//----- nvinfo : EIATTR_KPARAM_INFO
	.align		4
.L_220:
        /*0028*/ 	.byte	0x04, 0x17
        /*002a*/ 	.short	(.L_222 - .L_221)
.L_221:
        /*002c*/ 	.word	0x00000000
        /*0030*/ 	.short	0x0004
        /*0032*/ 	.short	0x001c
        /*0034*/ 	.byte	0x00, 0xf0, 0x05, 0x00


	//----- nvinfo : EIATTR_KPARAM_INFO
	.align		4
.L_222:
        /*0038*/ 	.byte	0x04, 0x17
        /*003a*/ 	.short	(.L_224 - .L_223)
.L_223:
        /*003c*/ 	.word	0x00000000
        /*0040*/ 	.short	0x0003
        /*0042*/ 	.short	0x0018
        /*0044*/ 	.byte	0x00, 0xf0, 0x11, 0x00


	//----- nvinfo : EIATTR_KPARAM_INFO
	.align		4
.L_224:
        /*0048*/ 	.byte	0x04, 0x17
        /*004a*/ 	.short	(.L_226 - .L_225)
.L_225:
        /*004c*/ 	.word	0x00000000
        /*0050*/ 	.short	0x0002
        /*0052*/ 	.short	0x0010
        /*0054*/ 	.byte	0x00, 0xf0, 0x21, 0x00


	//----- nvinfo : EIATTR_KPARAM_INFO
	.align		4
.L_226:
        /*0058*/ 	.byte	0x04, 0x17
        /*005a*/ 	.short	(.L_228 - .L_227)
.L_227:
        /*005c*/ 	.word	0x00000000
        /*0060*/ 	.short	0x0001
        /*0062*/ 	.short	0x0008
        /*0064*/ 	.byte	0x00, 0xf5, 0x21, 0x00


	//----- nvinfo : EIATTR_KPARAM_INFO
	.align		4
.L_228:
        /*0068*/ 	.byte	0x04, 0x17
        /*006a*/ 	.short	(.L_230 - .L_229)
.L_229:
        /*006c*/ 	.word	0x00000000
        /*0070*/ 	.short	0x0000
        /*0072*/ 	.short	0x0000
        /*0074*/ 	.byte	0x00, 0xf5, 0x21, 0x00


	//----- nvinfo : EIATTR_SPARSE_MMA_MASK
	.align		4
.L_230:
        /*0078*/ 	.byte	0x03, 0x50
        /*007a*/ 	.short	0x0000


	//----- nvinfo : EIATTR_MAXREG_COUNT
	.align		4
        /*007c*/ 	.byte	0x03, 0x1b
        /*007e*/ 	.short	0x00a8


	//----- nvinfo : EIATTR_NUM_BARRIERS
	.align		4
        /*0080*/ 	.byte	0x02, 0x4c
        /*0082*/ 	.byte	0x01
	.zero		1


	//----- nvinfo : EIATTR_MERCURY_ISA_VERSION
	.align		4
        /*0084*/ 	.byte	0x03, 0x5f
        /*0086*/ 	.short	0x0101


	//----- nvinfo : EIATTR_UNUSED_LOAD_BYTE_OFFSET
	.align		4
        /*0088*/ 	.byte	0x04, 0x44
        /*008a*/ 	.short	(.L_232 - .L_231)


	//   ....[0]....
.L_231:
        /*008c*/ 	.word	0x000029f0
        /*0090*/ 	.word	0x00000fff


	//----- nvinfo : EIATTR_COOP_GROUP_MASK_REGIDS
	.align		4
.L_232:
        /*0094*/ 	.byte	0x04, 0x29
        /*0096*/ 	.short	(.L_234 - .L_233)


	//   ....[0]....
.L_233:
        /*0098*/ 	.word	0xffffffff


	//   ....[1]....
        /*009c*/ 	.word	0xffffffff


	//   ....[2]....
        /*00a0*/ 	.word	0xffffffff


	//   ....[3]....
        /*00a4*/ 	.word	0xffffffff


	//   ....[4]....
        /*00a8*/ 	.word	0xffffffff


	//   ....[5]....
        /*00ac*/ 	.word	0xffffffff


	//   ....[6]....
        /*00b0*/ 	.word	0xffffffff


	//   ....[7]....
        /*00b4*/ 	.word	0xffffffff


	//   ....[8]....
        /*00b8*/ 	.word	0xffffffff


	//   ....[9]....
        /*00bc*/ 	.word	0xffffffff


	//   ....[10]....
        /*00c0*/ 	.word	0xffffffff


	//   ....[11]....
        /*00c4*/ 	.word	0xffffffff


	//   ....[12]....
        /*00c8*/ 	.word	0xffffffff


	//   ....[13]....
        /*00cc*/ 	.word	0xffffffff


	//   ....[14]....
        /*00d0*/ 	.word	0xffffffff


	//   ....[15]....
        /*00d4*/ 	.word	0xffffffff


	//   ....[16]....
        /*00d8*/ 	.word	0xffffffff


	//   ....[17]....
        /*00dc*/ 	.word	0xffffffff


	//   ....[18]....
        /*00e0*/ 	.word	0xffffffff


	//   ....[19]....
        /*00e4*/ 	.word	0xffffffff


	//   ....[20]....
        /*00e8*/ 	.word	0xffffffff


	//   ....[21]....
        /*00ec*/ 	.word	0xffffffff


	//   ....[22]....
        /*00f0*/ 	.word	0xffffffff


	//   ....[23]....
        /*00f4*/ 	.word	0xffffffff


	//   ....[24]....
        /*00f8*/ 	.word	0xffffffff


	//   ....[25]....
        /*00fc*/ 	.word	0xffffffff


	//   ....[26]....
        /*0100*/ 	.word	0xffffffff


	//   ....[27]....
        /*0104*/ 	.word	0xffffffff


	//   ....[28]....
        /*0108*/ 	.word	0xffffffff


	//   ....[29]....
        /*010c*/ 	.word	0xffffffff


	//   ....[30]....
        /*0110*/ 	.word	0xffffffff


	//   ....[31]....
        /*0114*/ 	.word	0xffffffff


	//   ....[32]....
        /*0118*/ 	.word	0xffffffff


	//   ....[33]....
        /*011c*/ 	.word	0xffffffff


	//   ....[34]....
        /*0120*/ 	.word	0xffffffff


	//   ....[35]....
        /*0124*/ 	.word	0xffffffff


	//   ....[36]....
        /*0128*/ 	.word	0xffffffff


	//   ....[37]....
        /*012c*/ 	.word	0xffffffff


	//   ....[38]....
        /*0130*/ 	.word	0xffffffff


	//   ....[39]....
        /*0134*/ 	.word	0xffffffff


	//   ....[40]....
        /*0138*/ 	.word	0xffffffff


	//   ....[41]....
        /*013c*/ 	.word	0xffffffff


	//   ....[42]....
        /*0140*/ 	.word	0xffffffff


	//   ....[43]....
        /*0144*/ 	.word	0xffffffff


	//   ....[44]....
        /*0148*/ 	.word	0xffffffff


	//   ....[45]....
        /*014c*/ 	.word	0xffffffff


	//   ....[46]....
        /*0150*/ 	.word	0xffffffff


	//   ....[47]....
        /*0154*/ 	.word	0xffffffff


	//   ....[48]....
        /*0158*/ 	.word	0xffffffff


	//   ....[49]....
        /*015c*/ 	.word	0xffffffff


	//   ....[50]....
        /*0160*/ 	.word	0xffffffff


	//   ....[51]....
        /*0164*/ 	.word	0xffffffff


	//   ....[52]....
        /*0168*/ 	.word	0xffffffff


	//   ....[53]....
        /*016c*/ 	.word	0xffffffff


	//   ....[54]....
        /*0170*/ 	.word	0xffffffff


	//   ....[55]....
        /*0174*/ 	.word	0xffffffff


	//   ....[56]....
        /*0178*/ 	.word	0xffffffff


	//   ....[57]....
        /*017c*/ 	.word	0xffffffff


	//   ....[58]....
        /*0180*/ 	.word	0xffffffff


	//   ....[59]....
        /*0184*/ 	.word	0xffffffff


	//   ....[60]....
        /*0188*/ 	.word	0x05000013


	//   ....[61]....
        /*018c*/ 	.word	0x05000013


	//   ....[62]....
        /*0190*/ 	.word	0x05000013


	//   ....[63]....
        /*0194*/ 	.word	0x05000013


	//   ....[64]....
        /*0198*/ 	.word	0x05000013


	//   ....[65]....
        /*019c*/ 	.word	0x05000013


	//   ....[66]....
        /*01a0*/ 	.word	0x05000013


	//   ....[67]....
        /*01a4*/ 	.word	0x05000013


	//   ....[68]....
        /*01a8*/ 	.word	0x05000013


	//   ....[69]....
        /*01ac*/ 	.word	0x05000013


	//   ....[70]....
        /*01b0*/ 	.word	0x05000013


	//   ....[71]....
        /*01b4*/ 	.word	0x05000013


	//   ....[72]....
        /*01b8*/ 	.word	0x05000013


	//   ....[73]....
        /*01bc*/ 	.word	0x05000013


	//   ....[74]....
        /*01c0*/ 	.word	0x05000013


	//   ....[75]....
        /*01c4*/ 	.word	0x05000013


	//   ....[76]....
        /*01c8*/ 	.word	0x05000013


	//   ....[77]....
        /*01cc*/ 	.word	0x05000013


	//   ....[78]....
        /*01d0*/ 	.word	0x05000013


	//   ....[79]....
        /*01d4*/ 	.word	0x05000013


	//   ....[80]....
        /*01d8*/ 	.word	0x05000013


	//   ....[81]....
        /*01dc*/ 	.word	0x05000013


	//   ....[82]....
        /*01e0*/ 	.word	0x05000013


	//   ....[83]....
        /*01e4*/ 	.word	0x05000013


	//   ....[84]....
        /*01e8*/ 	.word	0x05000013


	//   ....[85]....
        /*01ec*/ 	.word	0x05000013


	//   ....[86]....
        /*01f0*/ 	.word	0x05000013


	//   ....[87]....
        /*01f4*/ 	.word	0x05000013


	//   ....[88]....
        /*01f8*/ 	.word	0x05000013


	//   ....[89]....
        /*01fc*/ 	.word	0x05000013


	//   ....[90]....
        /*0200*/ 	.word	0x05000013


	//   ....[91]....
        /*0204*/ 	.word	0x05000013


	//   ....[92]....
        /*0208*/ 	.word	0x05000013


	//   ....[93]....
        /*020c*/ 	.word	0x05000013


	//   ....[94]....
        /*0210*/ 	.word	0x05000013


	//   ....[95]....
        /*0214*/ 	.word	0x05000013


	//----- nvinfo : EIATTR_COOP_GROUP_INSTR_OFFSETS
	.align		4
.L_234:
        /*0218*/ 	.byte	0x04, 0x28
        /*021a*/ 	.short	(.L_236 - .L_235)


	//   ....[0]....
.L_235:
        /*021c*/ 	.word	0x00000510


	//   ....[1]....
        /*0220*/ 	.word	0x000006d0


	//   ....[2]....
        /*0224*/ 	.word	0x000006f0


	//   ....[3]....
        /*0228*/ 	.word	0x00000710


	//   ....[4]....
        /*022c*/ 	.word	0x00000730


	//   ....[5]....
        /*0230*/ 	.word	0x00000750


	//   ....[6]....
        /*0234*/ 	.word	0x00000b40


	//   ....[7]....
        /*0238*/ 	.word	0x00000b60


	//   ....[8]....
        /*023c*/ 	.word	0x00000b80


	//   ....[9]....
        /*0240*/ 	.word	0x00000ba0


	//   ....[10]....
        /*0244*/ 	.word	0x00000bc0


	//   ....[11]....
        /*0248*/ 	.word	0x00000f70


	//   ....[12]....
        /*024c*/ 	.word	0x00001140


	//   ....[13]....
        /*0250*/ 	.word	0x000011a0


	//   ....[14]....
        /*0254*/ 	.word	0x00001250


	//   ....[15]....
        /*0258*/ 	.word	0x000012a0


	//   ....[16]....
        /*025c*/ 	.word	0x000012f0


	//   ....[17]....
        /*0260*/ 	.word	0x00001340


	//   ....[18]....
        /*0264*/ 	.word	0x00001380


	//   ....[19]....
        /*0268*/ 	.word	0x00001390


	//   ....[20]....
        /*026c*/ 	.word	0x00001470


	//   ....[21]....
        /*0270*/ 	.word	0x00001640


	//   ....[22]....
        /*0274*/ 	.word	0x00001690


	//   ....[23]....
        /*0278*/ 	.word	0x000016f0


	//   ....[24]....
        /*027c*/ 	.word	0x00001750


	//   ....[25]....
        /*0280*/ 	.word	0x00001790


	//   ....[26]....
        /*0284*/ 	.word	0x000017d0


	//   ....[27]....
        /*0288*/ 	.word	0x00001810


	//   ....[28]....
        /*028c*/ 	.word	0x00001820


	//   ....[29]....
        /*0290*/ 	.word	0x00001c30


	//   ....[30]....
        /*0294*/ 	.word	0x00002710


	//   ....[31]....
        /*0298*/ 	.word	0x000028d0


	//   ....[32]....
        /*029c*/ 	.word	0x000028f0


	//   ....[33]....
        /*02a0*/ 	.word	0x00002910


	//   ....[34]....
        /*02a4*/ 	.word	0x00002930


	//   ....[35]....
        /*02a8*/ 	.word	0x00002950


	//   ....[36]....
        /*02ac*/ 	.word	0x00002ce0


	//   ....[37]....
        /*02b0*/ 	.word	0x00002d00


	//   ....[38]....
        /*02b4*/ 	.word	0x00002d20


	//   ....[39]....
        /*02b8*/ 	.word	0x00002d40


	//   ....[40]....
        /*02bc*/ 	.word	0x00002d60


	//   ....[41]....
        /*02c0*/ 	.word	0x00003120


	//   ....[42]....
        /*02c4*/ 	.word	0x000032f0


	//   ....[43]....
        /*02c8*/ 	.word	0x00003350


	//   ....[44]....
        /*02cc*/ 	.word	0x000033c0


	//   ....[45]....
        /*02d0*/ 	.word	0x00003430


	//   ....[46]....
        /*02d4*/ 	.word	0x00003480


	//   ....[47]....
        /*02d8*/ 	.word	0x000034d0


	//   ....[48]....
        /*02dc*/ 	.word	0x00003530


	//   ....[49]....
        /*02e0*/ 	.word	0x00003540


	//   ....[50]....
        /*02e4*/ 	.word	0x00003620


	//   ....[51]....
        /*02e8*/ 	.word	0x000037f0


	//   ....[52]....
        /*02ec*/ 	.word	0x00003840


	//   ....[53]....
        /*02f0*/ 	.word	0x000038b0


	//   ....[54]....
        /*02f4*/ 	.word	0x00003910


	//   ....[55]....
        /*02f8*/ 	.word	0x00003960


	//   ....[56]....
        /*02fc*/ 	.word	0x000039c0


	//   ....[57]....
        /*0300*/ 	.word	0x00003a00


	//   ....[58]....
        /*0304*/ 	.word	0x00003a10


	//   ....[59]....
        /*0308*/ 	.word	0x00003e90


	//   ....[60]....
        /*030c*/ 	.word	0x000044a0


	//   ....[61]....
        /*0310*/ 	.word	0x00004520


	//   ....[62]....
        /*0314*/ 	.word	0x000045b0


	//   ....[63]....
        /*0318*/ 	.word	0x000046b0


	//   ....[64]....
        /*031c*/ 	.word	0x00004750


	//   ....[65]....
        /*0320*/ 	.word	0x000047e0


	//   ....[66]....
        /*0324*/ 	.word	0x00004860


	//   ....[67]....
        /*0328*/ 	.word	0x000048e0


	//   ....[68]....
        /*032c*/ 	.word	0x00004910


	//   ....[69]....
        /*0330*/ 	.word	0x000049b0


	//   ....[70]....
        /*0334*/ 	.word	0x00004a30


	//   ....[71]....
        /*0338*/ 	.word	0x00004ab0


	//   ....[72]....
        /*033c*/ 	.word	0x00004b70


	//   ....[73]....
        /*0340*/ 	.word	0x00004c00


	//   ....[74]....
        /*0344*/ 	.word	0x00004c80


	//   ....[75]....
        /*0348*/ 	.word	0x00004d00


	//   ....[76]....
        /*034c*/ 	.word	0x00004d80


	//   ....[77]....
        /*0350*/ 	.word	0x00004db0


	//   ....[78]....
        /*0354*/ 	.word	0x00004e50


	//   ....[79]....
        /*0358*/ 	.word	0x00004ed0


	//   ....[80]....
        /*035c*/ 	.word	0x00004f60


	//   ....[81]....
        /*0360*/ 	.word	0x00005030


	//   ....[82]....
        /*0364*/ 	.word	0x000050d0


	//   ....[83]....
        /*0368*/ 	.word	0x00005160


	//   ....[84]....
        /*036c*/ 	.word	0x000051e0


	//   ....[85]....
        /*0370*/ 	.word	0x00005280


	//   ....[86]....
        /*0374*/ 	.word	0x000052b0


	//   ....[87]....
        /*0378*/ 	.word	0x00005370


	//   ....[88]....
        /*037c*/ 	.word	0x000053f0


	//   ....[89]....
        /*0380*/ 	.word	0x00005470


	//   ....[90]....
        /*0384*/ 	.word	0x00005530


	//   ....[91]....
        /*0388*/ 	.word	0x000055d0


	//   ....[92]....
        /*038c*/ 	.word	0x00005660


	//   ....[93]....
        /*0390*/ 	.word	0x000056f0


	//   ....[94]....
        /*0394*/ 	.word	0x00005760


	//   ....[95]....
        /*0398*/ 	.word	0x000057e0


	//----- nvinfo : EIATTR_VRC_CTA_INIT_COUNT
	.align		4
.L_236:
        /*039c*/ 	.byte	0x02, 0x4a
	.zero		1
	.zero		1


	//----- nvinfo : EIATTR_EXIT_INSTR_OFFSETS
	.align		4
        /*03a0*/ 	.byte	0x04, 0x1c
        /*03a2*/ 	.short	(.L_238 - .L_237)


	//   ....[0]....
.L_237:
        /*03a4*/ 	.word	0x00001f00


	//   ....[1]....
        /*03a8*/ 	.word	0x00001f20


	//   ....[2]....
        /*03ac*/ 	.word	0x00004430


	//   ....[3]....
        /*03b0*/ 	.word	0x00004450


	//----- nvinfo : EIATTR_MAX_THREADS
	.align		4
.L_238:
        /*03b4*/ 	.byte	0x04, 0x05
        /*03b6*/ 	.short	(.L_240 - .L_239)
.L_239:
        /*03b8*/ 	.word	0x00000180
        /*03bc*/ 	.word	0x00000001
        /*03c0*/ 	.word	0x00000001


	//----- nvinfo : EIATTR_CRS_STACK_SIZE
	.align		4
.L_240:
        /*03c4*/ 	.byte	0x04, 0x1e
        /*03c6*/ 	.short	(.L_242 - .L_241)
.L_241:
        /*03c8*/ 	.word	0x00000000


	//----- nvinfo : EIATTR_CBANK_PARAM_SIZE
	.align		4
.L_242:
        /*03cc*/ 	.byte	0x03, 0x19
        /*03ce*/ 	.short	0x0034


	//----- nvinfo : EIATTR_PARAM_CBANK
	.align		4
        /*03d0*/ 	.byte	0x04, 0x0a
        /*03d2*/ 	.short	(.L_244 - .L_243)
	.align		4
.L_243:
        /*03d4*/ 	.word	index@(.nv.constant0._ZN3cub18CUB_300001_SM_10006detail4scan16DeviceScanKernelINS2_10policy_hubIiiijN4cuda3std3__44plusIvEEE10Policy1000EPiSC_NS0_13ScanTileStateIiLb1EEES9_NS1_10InputValueIiSC_EEjiLb0EiEEvT0_T1_T2_iT3_T4_T5_)
        /*03d8*/ 	.short	0x0380
        /*03da*/ 	.short	0x0034


	//----- nvinfo : EIATTR_SW_WAR
	.align		4
.L_244:
        /*03dc*/ 	.byte	0x04, 0x36
        /*03de*/ 	.short	(.L_246 - .L_245)
.L_245:
        /*03e0*/ 	.word	0x00000008
.L_246:


//--------------------- .nv.info._ZN3cub18CUB_300001_SM_10006detail4scan20DeviceScanInitKernelINS0_13ScanTileStateIiLb1EEEEEvT_i --------------------------
	.section	.nv.info._ZN3cub18CUB_300001_SM_10006detail4scan20DeviceScanInitKernelINS0_13ScanTileStateIiLb1EEEEEvT_i,"",@"SHT_CUDA_INFO"
	.sectionflags	@""
	.align	4


	//----- nvinfo : EIATTR_CUDA_API_VERSION
	.align		4
        /*0000*/ 	.byte	0x04, 0x37
        /*0002*/ 	.short	(.L_248 - .L_247)
.L_247:
        /*0004*/ 	.word	0x00000082


	//----- nvinfo : EIATTR_KPARAM_INFO
	.align		4
.L_248:
        /*0008*/ 	.byte	0x04, 0x17
        /*000a*/ 	.short	(.L_250 - .L_249)
.L_249:
        /*000c*/ 	.word	0x00000000
        /*0010*/ 	.short	0x0001
        /*0012*/ 	.short	0x0008
        /*0014*/ 	.byte	0x00, 0xf0, 0x11, 0x00


	//----- nvinfo : EIATTR_KPARAM_INFO
	.align		4
.L_250:
        /*0018*/ 	.byte	0x04, 0x17
        /*001a*/ 	.short	(.L_252 - .L_251)
.L_251:
        /*001c*/ 	.word	0x00000000
        /*0020*/ 	.short	0x0000
        /*0022*/ 	.short	0x0000
        /*0024*/ 	.byte	0x00, 0xf0, 0x21, 0x00


	//----- nvinfo : EIATTR_SPARSE_MMA_MASK
	.align		4
.L_252:
        /*0028*/ 	.byte	0x03, 0x50
        /*002a*/ 	.short	0x0000


	//----- nvinfo : EIATTR_MAXREG_COUNT
	.align		4
        /*002c*/ 	.byte	0x03, 0x1b
        /*002e*/ 	.short	0x00ff


	//----- nvinfo : EIATTR_MERCURY_ISA_VERSION
	.align		4
        /*0030*/ 	.byte	0x03, 0x5f
        /*0032*/ 	.short	0x0101


	//----- nvinfo : EIATTR_VRC_CTA_INIT_COUNT
	.align		4
        /*0034*/ 	.byte	0x02, 0x4a
	.zero		1
	.zero		1


	//----- nvinfo : EIATTR_EXIT_INSTR_OFFSETS
	.align		4
        /*0038*/ 	.byte	0x04, 0x1c
        /*003a*/ 	.short	(.L_254 - .L_253)


	//   ....[0]....
.L_253:
        /*003c*/ 	.word	0x000000f0


	//   ....[1]....
        /*0040*/ 	.word	0x00000130


	//----- nvinfo : EIATTR_CBANK_PARAM_SIZE
	.align		4
.L_254:
        /*0044*/ 	.byte	0x03, 0x19
        /*0046*/ 	.short	0x000c


	//----- nvinfo : EIATTR_PARAM_CBANK
	.align		4
        /*0048*/ 	.byte	0x04, 0x0a
        /*004a*/ 	.short	(.L_256 - .L_255)
	.align		4
.L_255:
        /*004c*/ 	.word	index@(.nv.constant0._ZN3cub18CUB_300001_SM_10006detail4scan20DeviceScanInitKernelINS0_13ScanTileStateIiLb1EEEEEvT_i)
        /*0050*/ 	.short	0x0380
        /*0052*/ 	.short	0x000c


	//----- nvinfo : EIATTR_SW_WAR
	.align		4
.L_256:
        /*0054*/ 	.byte	0x04, 0x36
        /*0056*/ 	.short	(.L_258 - .L_257)
.L_257:
        /*0058*/ 	.word	0x00000008
.L_258:


//--------------------- .nv.info._ZN3cub18CUB_300001_SM_10006detail11EmptyKernelIvEEvv --------------------------
	.section	.nv.info._ZN3cub18CUB_300001_SM_10006detail11EmptyKernelIvEEvv,"",@"SHT_CUDA_INFO"
	.sectionflags	@""
	.align	4


	//----- nvinfo : EIATTR_CUDA_API_VERSION
	.align		4
        /*0000*/ 	.byte	0x04, 0x37
        /*0002*/ 	.short	(.L_260 - .L_259)
.L_259:
        /*0004*/ 	.word	0x00000082


	//----- nvinfo : EIATTR_SPARSE_MMA_MASK
	.align		4
.L_260:
        /*0008*/ 	.byte	0x03, 0x50
        /*000a*/ 	.short	0x0000


	//----- nvinfo : EIATTR_MAXREG_COUNT
	.align		4
        /*000c*/ 	.byte	0x03, 0x1b
        /*000e*/ 	.short	0x00ff


	//----- nvinfo : EIATTR_MERCURY_ISA_VERSION
	.align		4
        /*0010*/ 	.byte	0x03, 0x5f
        /*0012*/ 	.short	0x0101


	//----- nvinfo : EIATTR_VRC_CTA_INIT_COUNT
	.align		4
        /*0014*/ 	.byte	0x02, 0x4a
	.zero		1
	.zero		1


	//----- nvinfo : EIATTR_EXIT_INSTR_OFFSETS
	.align		4
        /*0018*/ 	.byte	0x04, 0x1c
        /*001a*/ 	.short	(.L_262 - .L_261)


	//   ....[0]....
.L_261:
        /*001c*/ 	.word	0x00000010


	//----- nvinfo : EIATTR_SW_WAR
	.align		4
.L_262:
        /*0020*/ 	.byte	0x04, 0x36
        /*0022*/ 	.short	(.L_264 - .L_263)
.L_263:
        /*0024*/ 	.word	0x00000008
.L_264:


//--------------------- .nv.info._Z20insertion_sort_rangePiii --------------------------
	.section	.nv.info._Z20insertion_sort_rangePiii,"",@"SHT_CUDA_INFO"
	.sectionflags	@""
	.align	4


	//----- nvinfo : EIATTR_CUDA_API_VERSION
	.align		4
        /*0000*/ 	.byte	0x04, 0x37
        /*0002*/ 	.short	(.L_266 - .L_265)
.L_265:
        /*0004*/ 	.word	0x00000082


	//----- nvinfo : EIATTR_KPARAM_INFO
	.align		4
.L_266:
        /*0008*/ 	.byte	0x04, 0x17
        /*000a*/ 	.short	(.L_268 - .L_267)
.L_267:
        /*000c*/ 	.word	0x00000000
        /*0010*/ 	.short	0x0002
        /*0012*/ 	.short	0x000c
        /*0014*/ 	.byte	0x00, 0xf0, 0x11, 0x00


	//----- nvinfo : EIATTR_KPARAM_INFO
	.align		4
.L_268:
        /*0018*/ 	.byte	0x04, 0x17
        /*001a*/ 	.short	(.L_270 - .L_269)
.L_269:
        /*001c*/ 	.word	0x00000000
        /*0020*/ 	.short	0x0001
        /*0022*/ 	.short	0x0008
        /*0024*/ 	.byte	0x00, 0xf0, 0x11, 0x00


	//----- nvinfo : EIATTR_KPARAM_INFO
	.align		4
.L_270:
        /*0028*/ 	.byte	0x04, 0x17
        /*002a*/ 	.short	(.L_272 - .L_271)
.L_271:
        /*002c*/ 	.word	0x00000000
        /*0030*/ 	.short	0x0000
        /*0032*/ 	.short	0x0000
        /*0034*/ 	.byte	0x00, 0xf5, 0x21, 0x00


	//----- nvinfo : EIATTR_SPARSE_MMA_MASK
	.align		4
.L_272:
        /*0038*/ 	.byte	0x03, 0x50
        /*003a*/ 	.short	0x0000


	//----- nvinfo : EIATTR_MAXREG_COUNT
	.align		4
        /*003c*/ 	.byte	0x03, 0x1b
        /*003e*/ 	.short	0x00ff


	//----- nvinfo : EIATTR_MERCURY_ISA_VERSION
	.align		4
        /*0040*/ 	.byte	0x03, 0x5f
        /*0042*/ 	.short	0x0101


	//----- nvinfo : EIATTR_VRC_CTA_INIT_COUNT
	.align		4
        /*0044*/ 	.byte	0x02, 0x4a
	.zero		1
	.zero		1


	//----- nvinfo : EIATTR_EXIT_INSTR_OFFSETS
	.align		4
        /*0048*/ 	.byte	0x04, 0x1c
        /*004a*/ 	.short	(.L_274 - .L_273)


	//   ....[0]....
.L_273:
        /*004c*/ 	.word	0x00000070


	//   ....[1]....
        /*0050*/ 	.word	0x00000230


	//----- nvinfo : EIATTR_CBANK_PARAM_SIZE
	.align		4
.L_274:
        /*0054*/ 	.byte	0x03, 0x19
        /*0056*/ 	.short	0x0010


	//----- nvinfo : EIATTR_PARAM_CBANK
	.align		4
        /*0058*/ 	.byte	0x04, 0x0a
        /*005a*/ 	.short	(.L_276 - .L_275)
	.align		4
.L_275:
        /*005c*/ 	.word	index@(.nv.constant0._Z20insertion_sort_rangePiii)
        /*0060*/ 	.short	0x0380
        /*0062*/ 	.short	0x0010


	//----- nvinfo : EIATTR_SW_WAR
	.align		4
.L_276:
        /*0064*/ 	.byte	0x04, 0x36
        /*0066*/ 	.short	(.L_278 - .L_277)
.L_277:
        /*0068*/ 	.word	0x00000008
.L_278:


//--------------------- .nv.info._Z17scatter_partitionPKiPiS0_S0_iii --------------------------
	.section	.nv.info._Z17scatter_partitionPKiPiS0_S0_iii,"",@"SHT_CUDA_INFO"
	.sectionflags	@""
	.align	4


	//----- nvinfo : EIATTR_CUDA_API_VERSION
	.align		4
        /*0000*/ 	.byte	0x04, 0x37
        /*0002*/ 	.short	(.L_280 - .L_279)
.L_279:
        /*0004*/ 	.word	0x00000082


	//----- nvinfo : EIATTR_KPARAM_INFO
	.align		4
.L_280:
        /*0008*/ 	.byte	0x04, 0x17
        /*000a*/ 	.short	(.L_282 - .L_281)
.L_281:
        /*000c*/ 	.word	0x00000000
        /*0010*/ 	.short	0x0006
        /*0012*/ 	.short	0x0028
        /*0014*/ 	.byte	0x00, 0xf0, 0x11, 0x00


	//----- nvinfo : EIATTR_KPARAM_INFO
	.align		4
.L_282:
        /*0018*/ 	.byte	0x04, 0x17
        /*001a*/ 	.short	(.L_284 - .L_283)
.L_283:
        /*001c*/ 	.word	0x00000000
        /*0020*/ 	.short	0x0005
        /*0022*/ 	.short	0x0024
        /*0024*/ 	.byte	0x00, 0xf0, 0x11, 0x00


	//----- nvinfo : EIATTR_KPARAM_INFO
	.align		4
.L_284:
        /*0028*/ 	.byte	0x04, 0x17
        /*002a*/ 	.short	(.L_286 - .L_285)
.L_285:
        /*002c*/ 	.word	0x00000000
        /*0030*/ 	.short	0x0004
        /*0032*/ 	.short	0x0020
        /*0034*/ 	.byte	0x00, 0xf0, 0x11, 0x00


	//----- nvinfo : EIATTR_KPARAM_INFO
	.align		4
.L_286:
        /*0038*/ 	.byte	0x04, 0x17
        /*003a*/ 	.short	(.L_288 - .L_287)
.L_287:
        /*003c*/ 	.word	0x00000000
        /*0040*/ 	.short	0x0003
        /*0042*/ 	.short	0x0018
        /*0044*/ 	.byte	0x00, 0xf5, 0x21, 0x00


	//----- nvinfo : EIATTR_KPARAM_INFO
	.align		4
.L_288:
        /*0048*/ 	.byte	0x04, 0x17
        /*004a*/ 	.short	(.L_290 - .L_289)
.L_289:
        /*004c*/ 	.word	0x00000000
        /*0050*/ 	.short	0x0002
        /*0052*/ 	.short	0x0010
        /*0054*/ 	.byte	0x00, 0xf5, 0x21, 0x00


	//----- nvinfo : EIATTR_KPARAM_INFO
	.align		4
.L_290:
        /*0058*/ 	.byte	0x04, 0x17
        /*005a*/ 	.short	(.L_292 - .L_291)
.L_291:
        /*005c*/ 	.word	0x00000000
        /*0060*/ 	.short	0x0001
        /*0062*/ 	.short	0x0008
        /*0064*/ 	.byte	0x00, 0xf5, 0x21, 0x00


	//----- nvinfo : EIATTR_KPARAM_INFO
	.align		4
.L_292:
        /*0068*/ 	.byte	0x04, 0x17
        /*006a*/ 	.short	(.L_294 - .L_293)
.L_293:
        /*006c*/ 	.word	0x00000000
        /*0070*/ 	.short	0x0000
        /*0072*/ 	.short	0x0000
        /*0074*/ 	.byte	0x00, 0xf5, 0x21, 0x00


	//----- nvinfo : EIATTR_SPARSE_MMA_MASK
	.align		4
.L_294:
        /*0078*/ 	.byte	0x03, 0x50
        /*007a*/ 	.short	0x0000


	//----- nvinfo : EIATTR_MAXREG_COUNT
	.align		4
        /*007c*/ 	.byte	0x03, 0x1b
        /*007e*/ 	.short	0x00ff


	//----- nvinfo : EIATTR_MERCURY_ISA_VERSION
	.align		4
        /*0080*/ 	.byte	0x03, 0x5f
        /*0082*/ 	.short	0x0101


	//----- nvinfo : EIATTR_VRC_CTA_INIT_COUNT
	.align		4
        /*0084*/ 	.byte	0x02, 0x4a
	.zero		1
	.zero		1


	//----- nvinfo : EIATTR_EXIT_INSTR_OFFSETS
	.align		4
        /*0088*/ 	.byte	0x04, 0x1c
        /*008a*/ 	.short	(.L_296 - .L_295)


	//   ....[0]....
.L_295:
        /*008c*/ 	.word	0x00000080


	//   ....[1]....
        /*0090*/ 	.word	0x000001a0


	//----- nvinfo : EIATTR_CBANK_PARAM_SIZE
	.align		4
.L_296:
        /*0094*/ 	.byte	0x03, 0x19
        /*0096*/ 	.short	0x002c


	//----- nvinfo : EIATTR_PARAM_CBANK
	.align		4
        /*0098*/ 	.byte	0x04, 0x0a
        /*009a*/ 	.short	(.L_298 - .L_297)
	.align		4
.L_297:
        /*009c*/ 	.word	index@(.nv.constant0._Z17scatter_partitionPKiPiS0_S0_iii)
        /*00a0*/ 	.short	0x0380
        /*00a2*/ 	.short	0x002c


	//----- nvinfo : EIATTR_SW_WAR
	.align		4
.L_298:
        /*00a4*/ 	.byte	0x04, 0x36
        /*00a6*/ 	.short	(.L_300 - .L_299)
.L_299:
        /*00a8*/ 	.word	0x00000008
.L_300:


//--------------------- .nv.info._Z10make_flagsPKiPiiii --------------------------
	.section	.nv.info._Z10make_flagsPKiPiiii,"",@"SHT_CUDA_INFO"
	.sectionflags	@""
	.align	4


	//----- nvinfo : EIATTR_CUDA_API_VERSION
	.align		4
        /*0000*/ 	.byte	0x04, 0x37
        /*0002*/ 	.short	(.L_302 - .L_301)
.L_301:
        /*0004*/ 	.word	0x00000082


	//----- nvinfo : EIATTR_KPARAM_INFO
	.align		4
.L_302:
        /*0008*/ 	.byte	0x04, 0x17
        /*000a*/ 	.short	(.L_304 - .L_303)
.L_303:
        /*000c*/ 	.word	0x00000000
        /*0010*/ 	.short	0x0004
        /*0012*/ 	.short	0x0018
        /*0014*/ 	.byte	0x00, 0xf0, 0x11, 0x00


	//----- nvinfo : EIATTR_KPARAM_INFO
	.align		4
.L_304:
        /*0018*/ 	.byte	0x04, 0x17
        /*001a*/ 	.short	(.L_306 - .L_305)
.L_305:
        /*001c*/ 	.word	0x00000000
        /*0020*/ 	.short	0x0003
        /*0022*/ 	.short	0x0014
        /*0024*/ 	.byte	0x00, 0xf0, 0x11, 0x00


	//----- nvinfo : EIATTR_KPARAM_INFO
	.align		4
.L_306:
        /*0028*/ 	.byte	0x04, 0x17
        /*002a*/ 	.short	(.L_308 - .L_307)
.L_307:
        /*002c*/ 	.word	0x00000000
        /*0030*/ 	.short	0x0002
        /*0032*/ 	.short	0x0010
        /*0034*/ 	.byte	0x00, 0xf0, 0x11, 0x00


	//----- nvinfo : EIATTR_KPARAM_INFO
	.align		4
.L_308:
        /*0038*/ 	.byte	0x04, 0x17
        /*003a*/ 	.short	(.L_310 - .L_309)
.L_309:
        /*003c*/ 	.word	0x00000000
        /*0040*/ 	.short	0x0001
        /*0042*/ 	.short	0x0008
        /*0044*/ 	.byte	0x00, 0xf5, 0x21, 0x00


	//----- nvinfo : EIATTR_KPARAM_INFO
	.align		4
.L_310:
        /*0048*/ 	.byte	0x04, 0x17
        /*004a*/ 	.short	(.L_312 - .L_311)
.L_311:
        /*004c*/ 	.word	0x00000000
        /*0050*/ 	.short	0x0000
        /*0052*/ 	.short	0x0000
        /*0054*/ 	.byte	0x00, 0xf5, 0x21, 0x00


	//----- nvinfo : EIATTR_SPARSE_MMA_MASK
	.align		4
.L_312:
        /*0058*/ 	.byte	0x03, 0x50
        /*005a*/ 	.short	0x0000


	//----- nvinfo : EIATTR_MAXREG_COUNT
	.align		4
        /*005c*/ 	.byte	0x03, 0x1b
        /*005e*/ 	.short	0x00ff


	//----- nvinfo : EIATTR_MERCURY_ISA_VERSION
	.align		4
        /*0060*/ 	.byte	0x03, 0x5f
        /*0062*/ 	.short	0x0101


	//----- nvinfo : EIATTR_VRC_CTA_INIT_COUNT
	.align		4
        /*0064*/ 	.byte	0x02, 0x4a
	.zero		1
	.zero		1


	//----- nvinfo : EIATTR_EXIT_INSTR_OFFSETS
	.align		4
        /*0068*/ 	.byte	0x04, 0x1c
        /*006a*/ 	.short	(.L_314 - .L_313)


	//   ....[0]....
.L_313:
        /*006c*/ 	.word	0x00000080


	//   ....[1]....
        /*0070*/ 	.word	0x00000130


	//----- nvinfo : EIATTR_CBANK_PARAM_SIZE
	.align		4
.L_314:
        /*0074*/ 	.byte	0x03, 0x19
        /*0076*/ 	.short	0x001c


	//----- nvinfo : EIATTR_PARAM_CBANK
	.align		4
        /*0078*/ 	.byte	0x04, 0x0a
        /*007a*/ 	.short	(.L_316 - .L_315)
	.align		4
.L_315:
        /*007c*/ 	.word	index@(.nv.constant0._Z10make_flagsPKiPiiii)
        /*0080*/ 	.short	0x0380
        /*0082*/ 	.short	0x001c


	//----- nvinfo : EIATTR_SW_WAR
	.align		4
.L_316:
        /*0084*/ 	.byte	0x04, 0x36
        /*0086*/ 	.short	(.L_318 - .L_317)
.L_317:
        /*0088*/ 	.word	0x00000008
.L_318:


//--------------------- .nv.callgraph             --------------------------
	.section	.nv.callgraph,"",@"SHT_CUDA_CALLGRAPH"
	.align	4
	.sectionentsize	8
	.align		4
        /*0000*/ 	.word	0x00000000
	.align		4
        /*0004*/ 	.word	0xffffffff
	.align		4
        /*0008*/ 	.word	0x00000000
	.align		4
        /*000c*/ 	.word	0xfffffffe
	.align		4
        /*0010*/ 	.word	0x00000000
	.align		4
        /*0014*/ 	.word	0xfffffffd
	.align		4
        /*0018*/ 	.word	0x00000000
	.align		4
        /*001c*/ 	.word	0xfffffffc


//--------------------- .nv.constant4             --------------------------
	.section	.nv.constant4,"a",@progbits
	.align	8
	.align		8
.nv.constant4:
        /*0000*/ 	.dword	_ZN34_INTERNAL_d7563c21_4_k_cu_2d872c4a4cuda3std3__45__cpo5beginE
	.align		8
        /*0008*/ 	.dword	_ZN34_INTERNAL_d7563c21_4_k_cu_2d872c4a4cuda3std3__45__cpo3endE
	.align		8
        /*0010*/ 	.dword	_ZN34_INTERNAL_d7563c21_4_k_cu_2d872c4a4cuda3std3__45__cpo6cbeginE
	.align		8
        /*0018*/ 	.dword	_ZN34_INTERNAL_d7563c21_4_k_cu_2d872c4a4cuda3std3__45__cpo4cendE
	.align		8
        /*0020*/ 	.dword	_ZN34_INTERNAL_d7563c21_4_k_cu_2d872c4a4cuda3std3__45__cpo6rbeginE
	.align		8
        /*0028*/ 	.dword	_ZN34_INTERNAL_d7563c21_4_k_cu_2d872c4a4cuda3std3__45__cpo4rendE
	.align		8
        /*0030*/ 	.dword	_ZN34_INTERNAL_d7563c21_4_k_cu_2d872c4a4cuda3std3__45__cpo7crbeginE
	.align		8
        /*0038*/ 	.dword	_ZN34_INTERNAL_d7563c21_4_k_cu_2d872c4a4cuda3std3__45__cpo5crendE
	.align		8
        /*0040*/ 	.dword	_ZN34_INTERNAL_d7563c21_4_k_cu_2d872c4a4cuda3std3__436_GLOBAL__N__d7563c21_4_k_cu_2d872c4a6ignoreE
	.align		8
        /*0048*/ 	.dword	_ZN34_INTERNAL_d7563c21_4_k_cu_2d872c4a4cuda3std3__419piecewise_constructE
	.align		8
        /*0050*/ 	.dword	_ZN34_INTERNAL_d7563c21_4_k_cu_2d872c4a4cuda3std3__48in_placeE
	.align		8
        /*0058*/ 	.dword	_ZN34_INTERNAL_d7563c21_4_k_cu_2d872c4a4cuda3std3__420unreachable_sentinelE
	.align		8
        /*0060*/ 	.dword	_ZN34_INTERNAL_d7563c21_4_k_cu_2d872c4a4cuda3std3__47nulloptE
	.align		8
        /*0068*/ 	.dword	_ZN34_INTERNAL_d7563c21_4_k_cu_2d872c4a4cuda3std3__48unexpectE
	.align		8
        /*0070*/ 	.dword	_ZN34_INTERNAL_d7563c21_4_k_cu_2d872c4a4cuda3std6ranges3__45__cpo4swapE
	.align		8
        /*0078*/ 	.dword	_ZN34_INTERNAL_d7563c21_4_k_cu_2d872c4a4cuda3std6ranges3__45__cpo9iter_moveE
	.align		8
        /*0080*/ 	.dword	_ZN34_INTERNAL_d7563c21_4_k_cu_2d872c4a4cuda3std6ranges3__45__cpo5beginE
	.align		8
        /*0088*/ 	.dword	_ZN34_INTERNAL_d7563c21_4_k_cu_2d872c4a4cuda3std6ranges3__45__cpo3endE
	.align		8
        /*0090*/ 	.dword	_ZN34_INTERNAL_d7563c21_4_k_cu_2d872c4a4cuda3std6ranges3__45__cpo6cbeginE
	.align		8
        /*0098*/ 	.dword	_ZN34_INTERNAL_d7563c21_4_k_cu_2d872c4a4cuda3std6ranges3__45__cpo4cendE
	.align		8
        /*00a0*/ 	.dword	_ZN34_INTERNAL_d7563c21_4_k_cu_2d872c4a4cuda3std6ranges3__45__cpo7advanceE
	.align		8
        /*00a8*/ 	.dword	_ZN34_INTERNAL_d7563c21_4_k_cu_2d872c4a4cuda3std6ranges3__45__cpo9iter_swapE
	.align		8
        /*00b0*/ 	.dword	_ZN34_INTERNAL_d7563c21_4_k_cu_2d872c4a4cuda3std6ranges3__45__cpo4nextE
	.align		8
        /*00b8*/ 	.dword	_ZN34_INTERNAL_d7563c21_4_k_cu_2d872c4a4cuda3std6ranges3__45__cpo4prevE
	.align		8
        /*00c0*/ 	.dword	_ZN34_INTERNAL_d7563c21_4_k_cu_2d872c4a4cuda3std6ranges3__45__cpo4dataE
	.align		8
        /*00c8*/ 	.dword	_ZN34_INTERNAL_d7563c21_4_k_cu_2d872c4a4cuda3std6ranges3__45__cpo5cdataE
	.align		8
        /*00d0*/ 	.dword	_ZN34_INTERNAL_d7563c21_4_k_cu_2d872c4a4cuda3std6ranges3__45__cpo4sizeE
	.align		8
        /*00d8*/ 	.dword	_ZN34_INTERNAL_d7563c21_4_k_cu_2d872c4a4cuda3std6ranges3__45__cpo5ssizeE
	.align		8
        /*00e0*/ 	.dword	_ZN34_INTERNAL_d7563c21_4_k_cu_2d872c4a4cuda3std6ranges3__45__cpo8distanceE
	.align		8
        /*00e8*/ 	.dword	_ZN34_INTERNAL_d7563c21_4_k_cu_2d872c4a6thrust24THRUST_300001_SM_1000_NS8cuda_cub3parE
	.align		8
        /*00f0*/ 	.dword	_ZN34_INTERNAL_d7563c21_4_k_cu_2d872c4a6thrust24THRUST_300001_SM_1000_NS8cuda_cub10par_nosyncE
	.align		8
        /*00f8*/ 	.dword	_ZN34_INTERNAL_d7563c21_4_k_cu_2d872c4a6thrust24THRUST_300001_SM_1000_NS6system6detail10sequential3seqE
	.align		8
        /*0100*/ 	.dword	_ZN34_INTERNAL_d7563c21_4_k_cu_2d872c4a6thrust24THRUST_300001_SM_1000_NS6system3cpp3parE
	.align		8
        /*0108*/ 	.dword	_ZN34_INTERNAL_d7563c21_4_k_cu_2d872c4a6thrust24THRUST_300001_SM_1000_NS12placeholders2_1E
	.align		8
        /*0110*/ 	.dword	_ZN34_INTERNAL_d7563c21_4_k_cu_2d872c4a6thrust24THRUST_300001_SM_1000_NS12placeholders2_2E
	.align		8
        /*0118*/ 	.dword	_ZN34_INTERNAL_d7563c21_4_k_cu_2d872c4a6thrust24THRUST_300001_SM_1000_NS12placeholders2_3E
	.align		8
        /*0120*/ 	.dword	_ZN34_INTERNAL_d7563c21_4_k_cu_2d872c4a6thrust24THRUST_300001_SM_1000_NS12placeholders2_4E
	.align		8
        /*0128*/ 	.dword	_ZN34_INTERNAL_d7563c21_4_k_cu_2d872c4a6thrust24THRUST_300001_SM_1000_NS12placeholders2_5E
	.align		8
        /*0130*/ 	.dword	_ZN34_INTERNAL_d7563c21_4_k_cu_2d872c4a6thrust24THRUST_300001_SM_1000_NS12placeholders2_6E
	.align		8
        /*0138*/ 	.dword	_ZN34_INTERNAL_d7563c21_4_k_cu_2d872c4a6thrust24THRUST_300001_SM_1000_NS12placeholders2_7E
	.align		8
        /*0140*/ 	.dword	_ZN34_INTERNAL_d7563c21_4_k_cu_2d872c4a6thrust24THRUST_300001_SM_1000_NS12placeholders2_8E
	.align		8
        /*0148*/ 	.dword	_ZN34_INTERNAL_d7563c21_4_k_cu_2d872c4a6thrust24THRUST_300001_SM_1000_NS12placeholders2_9E
	.align		8
        /*0150*/ 	.dword	_ZN34_INTERNAL_d7563c21_4_k_cu_2d872c4a6thrust24THRUST_300001_SM_1000_NS12placeholders3_10E
	.align		8
        /*0158*/ 	.dword	_ZN34_INTERNAL_d7563c21_4_k_cu_2d872c4a6thrust24THRUST_300001_SM_1000_NS3seqE
	.align		8
        /*0160*/ 	.dword	_ZN34_INTERNAL_d7563c21_4_k_cu_2d872c4a6thrust24THRUST_300001_SM_1000_NS6deviceE


//--------------------- .text._ZN3cub18CUB_300001_SM_10006detail10radix_sort29DeviceRadixSortOnesweepKernelINS1_5radix10policy_hubIiNS0_8NullTypeEyE10Policy1000ELNS0_9SortOrderE0EiS6_yiiNS1_21identity_decomposer_tEEEvPT5_SC_PT3_PKSD_PT1_PKSH_PT2_PKSL_T4_iiT6_ --------------------------
	.section	.text._ZN3cub18CUB_300001_SM_10006detail10radix_sort29DeviceRadixSortOnesweepKernelINS1_5radix10policy_hubIiNS0_8NullTypeEyE10Policy1000ELNS0_9SortOrderE0EiS6_yiiNS1_21identity_decomposer_tEEEvPT5_SC_PT3_PKSD_PT1_PKSH_PT2_PKSL_T4_iiT6_,"ax",@progbits
	.align	128
        .global         _ZN3cub18CUB_300001_SM_10006detail10radix_sort29DeviceRadixSortOnesweepKernelINS1_5radix10policy_hubIiNS0_8NullTypeEyE10Policy1000ELNS0_9SortOrderE0EiS6_yiiNS1_21identity_decomposer_tEEEvPT5_SC_PT3_PKSD_PT1_PKSH_PT2_PKSL_T4_iiT6_
        .type           _ZN3cub18CUB_300001_SM_10006detail10radix_sort29DeviceRadixSortOnesweepKernelINS1_5radix10policy_hubIiNS0_8NullTypeEyE10Policy1000ELNS0_9SortOrderE0EiS6_yiiNS1_21identity_decomposer_tEEEvPT5_SC_PT3_PKSD_PT1_PKSH_PT2_PKSL_T4_iiT6_,@function
        .size           _ZN3cub18CUB_300001_SM_10006detail10radix_sort29DeviceRadixSortOnesweepKernelINS1_5radix10policy_hubIiNS0_8NullTypeEyE10Policy1000ELNS0_9SortOrderE0EiS6_yiiNS1_21identity_decomposer_tEEEvPT5_SC_PT3_PKSD_PT1_PKSH_PT2_PKSL_T4_iiT6_,(.L_x_323 - _ZN3cub18CUB_300001_SM_10006detail10radix_sort29DeviceRadixSortOnesweepKernelINS1_5radix10policy_hubIiNS0_8NullTypeEyE10Policy1000ELNS0_9SortOrderE0EiS6_yiiNS1_21identity_decomposer_tEEEvPT5_SC_PT3_PKSD_PT1_PKSH_PT2_PKSL_T4_iiT6_)
        .other          _ZN3cub18CUB_300001_SM_10006detail10radix_sort29DeviceRadixSortOnesweepKernelINS1_5radix10policy_hubIiNS0_8NullTypeEyE10Policy1000ELNS0_9SortOrderE0EiS6_yiiNS1_21identity_decomposer_tEEEvPT5_SC_PT3_PKSD_PT1_PKSH_PT2_PKSL_T4_iiT6_,@"STO_CUDA_ENTRY STV_DEFAULT"
_ZN3cub18CUB_300001_SM_10006detail10radix_sort29DeviceRadixSortOnesweepKernelINS1_5radix10policy_hubIiNS0_8NullTypeEyE10Policy1000ELNS0_9SortOrderE0EiS6_yiiNS1_21identity_decomposer_tEEEvPT5_SC_PT3_PKSD_PT1_PKSH_PT2_PKSL_T4_iiT6_:
.text._ZN3cub18CUB_300001_SM_10006detail10radix_sort29DeviceRadixSortOnesweepKernelINS1_5radix10policy_hubIiNS0_8NullTypeEyE10Policy1000ELNS0_9SortOrderE0EiS6_yiiNS1_21identity_decomposer_tEEEvPT5_SC_PT3_PKSD_PT1_PKSH_PT2_PKSL_T4_iiT6_:
[----:B------:R-:W-:Y:S01]  /*0000*/  LDC R1, c[0x0][0x37c] ;  /* 0x0000df00ff017b82 */ /* 0x000fe20000000800 */
[----:B------:R-:W0:Y:S01]  /*0010*/  S2R R3, SR_TID.X ;  /* 0x0000000000037919 */ /* 0x000e220000002100 */
[----:B------:R-:W1:Y:S01]  /*0020*/  LDCU.64 UR8, c[0x0][0x358] ;  /* 0x00006b00ff0877ac */ /* 0x000e620008000a00 */
[----:B------:R-:W-:Y:S01]  /*0030*/  BSSY.RECONVERGENT B0, `(.L_x_0) ;  /* 0x000000a000007945 */ /* 0x000fe20003800200 */
[----:B0-----:R-:W-:-:S13]  /*0040*/  ISETP.NE.AND P0, PT, R3, RZ, PT ;  /* 0x000000ff0300720c */ /* 0x001fda0003f05270 */
[----:B-1----:R-:W-:Y:S05]  /*0050*/  @P0 BRA `(.L_x_1) ;  /* 0x00000000001c0947 */ /* 0x002fea0003800000 */
[----:B------:R-:W0:Y:S01]  /*0060*/  LDC.64 R4, c[0x0][0x388] ;  /* 0x0000e200ff047b82 */ /* 0x000e220000000a00 */
[----:B------:R-:W-:-:S05]  /*0070*/  IMAD.MOV.U32 R7, RZ, RZ, 0x1 ;  /* 0x00000001ff077424 */ /* 0x000fca00078e00ff */
[----:B0-----:R-:W2:Y:S02]  /*0080*/  ATOMG.E.ADD.STRONG.GPU PT, R4, desc[UR8][R4.64], R7 ;  /* 0x80000007040479a8 */ /* 0x001ea400081ef108 */
[----:B------:R-:W0:Y:S01]  /*0090*/  S2UR UR5, SR_CgaCtaId ;  /* 0x00000000000579c3 */ /* 0x000e220000008800 */
[----:B------:R-:W-:Y:S02]  /*00a0*/  UMOV UR4, 0x400 ;  /* 0x0000040000047882 */ /* 0x000fe40000000000 */
[----:B0-----:R-:W-:-:S09]  /*00b0*/  ULEA UR4, UR5, UR4, 0x18 ;  /* 0x0000000405047291 */ /* 0x001fd2000f8ec0ff */
[----:B--2---:R0:W-:Y:S03]  /*00c0*/  STS [UR4+0x7200], R4 ;  /* 0x00720004ff007988 */ /* 0x0041e60008000804 */
.L_x_1:
[----:B------:R-:W-:Y:S05]  /*00d0*/  BSYNC.RECONVERGENT B0 ;  /* 0x0000000000007941 */ /* 0x000fea0003800200 */
.L_x_0:
[----:B------:R-:W1:Y:S08]  /*00e0*/  S2UR UR5, SR_CgaCtaId ;  /* 0x00000000000579c3 */ /* 0x000e700000008800 */
[----:B------:R-:W-:Y:S06]  /*00f0*/  BAR.SYNC.DEFER_BLOCKING 0x0 ;  /* 0x0000000000007b1d */ /* 0x000fec0000010000 */
[----:B------:R-:W-:Y:S01]  /*0100*/  UMOV UR4, 0x400 ;  /* 0x0000040000047882 */ /* 0x000fe20000000000 */
[----:B------:R-:W2:Y:S01]  /*0110*/  S2R R46, SR_LANEID ;  /* 0x00000000002e7919 */ /* 0x000ea20000000000 */
[----:B-1----:R-:W-:Y:S01]  /*0120*/  ULEA UR4, UR5, UR4, 0x18 ;  /* 0x0000000405047291 */ /* 0x002fe2000f8ec0ff */
[----:B------:R-:W1:Y:S08]  /*0130*/  LDCU UR5, c[0x0][0x3c0] ;  /* 0x00007800ff0577ac */ /* 0x000e700008000800 */
[----:B------:R-:W3:Y:S02]  /*0140*/  LDS R0, [UR4+0x7200] ;  /* 0x00720004ff007984 */ /* 0x000ee40008000800 */
[----:B---3--:R-:W-:-:S13]  /*0150*/  R2UR UR7, R0 ;  /* 0x00000000000772ca */ /* 0x008fda00000e0000 */
[----:B------:R-:W-:-:S04]  /*0160*/  UIMAD UR6, UR7, 0x1c80, URZ ;  /* 0x00001c80070678a4 */ /* 0x000fc8000f8e02ff */
[----:B------:R-:W-:Y:S02]  /*0170*/  UIADD3 UR10, UPT, UPT, UR6, 0x1c80, URZ ;  /* 0x00001c80060a7890 */ /* 0x000fe4000fffe0ff */
[----:B------:R-:W-:Y:S02]  /*0180*/  USHF.R.S32.HI UR11, URZ, 0x1f, UR6 ;  /* 0x0000001fff0b7899 */ /* 0x000fe40008011406 */
[----:B-1----:R-:W-:-:S09]  /*0190*/  UISETP.GT.AND UP0, UPT, UR10, UR5, UPT ;  /* 0x000000050a00728c */ /* 0x002fd2000bf04270 */
[----:B--2---:R-:W-:Y:S05]  /*01a0*/  BRA.U UP0, `(.L_x_2) ;  /* 0x0000000100707547 */ /* 0x004fea000b800000 */
[----:B------:R-:W0:Y:S01]  /*01b0*/  LDCU.64 UR12, c[0x0][0x3a8] ;  /* 0x00007500ff0c77ac */ /* 0x000e220008000a00 */
[C---:B------:R-:W-:Y:S02]  /*01c0*/  LOP3.LUT R0, R3.reuse, 0x1f, RZ, 0xc0, !PT ;  /* 0x0000001f03007812 */ /* 0x040fe400078ec0ff */
[----:B------:R-:W-:-:S05]  /*01d0*/  LOP3.LUT R5, R3, 0x3e0, RZ, 0xc0, !PT ;  /* 0x000003e003057812 */ /* 0x000fca00078ec0ff */
[----:B------:R-:W-:-:S05]  /*01e0*/  IMAD R0, R5, 0x13, R0 ;  /* 0x0000001305007824 */ /* 0x000fca00078e0200 */
[----:B------:R-:W-:-:S05]  /*01f0*/  IADD3 R0, P0, PT, R0, UR6, RZ ;  /* 0x0000000600007c10 */ /* 0x000fca000ff1e0ff */
[----:B------:R-:W-:Y:S01]  /*0200*/  IMAD.X R5, RZ, RZ, UR11, P0 ;  /* 0x0000000bff057e24 */ /* 0x000fe200080e06ff */
[----:B0-----:R-:W-:-:S04]  /*0210*/  LEA R4, P0, R0, UR12, 0x2 ;  /* 0x0000000c00047c11 */ /* 0x001fc8000f8010ff */
[----:B------:R-:W-:-:S05]  /*0220*/  LEA.HI.X R5, R0, UR13, R5, 0x2, P0 ;  /* 0x0000000d00057c11 */ /* 0x000fca00080f1405 */
[----:B------:R0:W5:Y:S04]  /*0230*/  LDG.E R44, desc[UR8][R4.64] ;  /* 0x00000008042c7981 */ /* 0x000168000c1e1900 */
        /* <DEDUP_REMOVED lines=17> */
[----:B------:R0:W5:Y:S01]  /*0350*/  LDG.E R24, desc[UR8][R4.64+0x900] ;  /* 0x0009000804187981 */ /* 0x000162000c1e1900 */
[----:B------:R-:W-:Y:S05]  /*0360*/  BRA `(.L_x_3) ;  /* 0x0000000400507947 */ /* 0x000fea0003800000 */
.L_x_2:
[C---:B------:R-:W-:Y:S01]  /*0370*/  LOP3.LUT R0, R3.reuse, 0x1f, RZ, 0xc0, !PT ;  /* 0x0000001f03007812 */ /* 0x040fe200078ec0ff */
[----:B------:R-:W1:Y:S01]  /*0380*/  LDCU.64 UR12, c[0x0][0x3a8] ;  /* 0x00007500ff0c77ac */ /* 0x000e620008000a00 */
[----:B------:R-:W-:Y:S01]  /*0390*/  LOP3.LUT R5, R3, 0x3e0, RZ, 0xc0, !PT ;  /* 0x000003e003057812 */ /* 0x000fe200078ec0ff */
[----:B------:R-:W-:Y:S01]  /*03a0*/  IMAD.MOV.U32 R44, RZ, RZ, 0x7fffffff ;  /* 0x7fffffffff2c7424 */ /* 0x000fe200078e00ff */
[----:B------:R-:W-:Y:S01]  /*03b0*/  UIADD3 UR5, UPT, UPT, -UR6, UR5, URZ ;  /* 0x0000000506057290 */ /* 0x000fe2000fffe1ff */
[----:B------:R-:W-:Y:S02]  /*03c0*/  IMAD.MOV.U32 R42, RZ, RZ, 0x7fffffff ;  /* 0x7fffffffff2a7424 */ /* 0x000fe400078e00ff */
[----:B------:R-:W-:Y:S02]  /*03d0*/  IMAD R7, R5, 0x13, R0 ;  /* 0x0000001305077824 */ /* 0x000fe400078e0200 */
[----:B------:R-:W-:Y:S02]  /*03e0*/  IMAD.MOV.U32 R43, RZ, RZ, 0x7fffffff ;  /* 0x7fffffffff2b7424 */ /* 0x000fe400078e00ff */
[C---:B------:R-:W-:Y:S01]  /*03f0*/  VIADD R0, R7.reuse, 0x20 ;  /* 0x0000002007007836 */ /* 0x040fe20000000000 */
[C---:B------:R-:W-:Y:S01]  /*0400*/  ISETP.GE.AND P1, PT, R7.reuse, UR5, PT ;  /* 0x0000000507007c0c */ /* 0x040fe2000bf26270 */
[----:B------:R-:W-:-:S02]  /*0410*/  VIADD R5, R7, 0x60 ;  /* 0x0000006007057836 */ /* 0x000fc40000000000 */
[C---:B0-----:R-:W-:Y:S01]  /*0420*/  VIADD R4, R7.reuse, 0x40 ;  /* 0x0000004007047836 */ /* 0x041fe20000000000 */
[----:B------:R-:W-:Y:S01]  /*0430*/  ISETP.GE.AND P2, PT, R0, UR5, PT ;  /* 0x0000000500007c0c */ /* 0x000fe2000bf46270 */
[C---:B------:R-:W-:Y:S01]  /*0440*/  VIADD R8, R7.reuse, 0xa0 ;  /* 0x000000a007087836 */ /* 0x040fe20000000000 */
[C---:B------:R-:W-:Y:S01]  /*0450*/  IADD3 R0, P0, PT, R7.reuse, UR6, RZ ;  /* 0x0000000607007c10 */ /* 0x040fe2000ff1e0ff */
[----:B------:R-:W-:Y:S01]  /*0460*/  VIADD R6, R7, 0x80 ;  /* 0x0000008007067836 */ /* 0x000fe20000000000 */
[----:B------:R-:W-:Y:S01]  /*0470*/  ISETP.GE.AND P4, PT, R5, UR5, PT ;  /* 0x0000000505007c0c */ /* 0x000fe2000bf86270 */
[----:B------:R-:W-:Y:S01]  /*0480*/  VIADD R9, R7, 0xc0 ;  /* 0x000000c007097836 */ /* 0x000fe20000000000 */
[----:B------:R-:W-:Y:S01]  /*0490*/  ISETP.GE.AND P3, PT, R4, UR5, PT ;  /* 0x0000000504007c0c */ /* 0x000fe2000bf66270 */
[----:B------:R-:W-:Y:S01]  /*04a0*/  IMAD.X R5, RZ, RZ, UR11, P0 ;  /* 0x0000000bff057e24 */ /* 0x000fe200080e06ff */
[----:B-1----:R-:W-:Y:S02]  /*04b0*/  LEA R4, P0, R0, UR12, 0x2 ;  /* 0x0000000c00047c11 */ /* 0x002fe4000f8010ff */
[----:B------:R-:W-:-:S02]  /*04c0*/  ISETP.GE.AND P6, PT, R8, UR5, PT ;  /* 0x0000000508007c0c */ /* 0x000fc4000bfc6270 */
[----:B------:R-:W-:Y:S01]  /*04d0*/  LEA.HI.X R5, R0, UR13, R5, 0x2, P0 ;  /* 0x0000000d00057c11 */ /* 0x000fe200080f1405 */
[----:B------:R-:W-:Y:S01]  /*04e0*/  VIADD R0, R7, 0xe0 ;  /* 0x000000e007007836 */ /* 0x000fe20000000000 */
[----:B------:R-:W-:Y:S01]  /*04f0*/  ISETP.GE.AND P5, PT, R6, UR5, PT ;  /* 0x0000000506007c0c */ /* 0x000fe2000bfa6270 */
[----:B------:R-:W-:Y:S01]  /*0500*/  IMAD.MOV.U32 R8, RZ, RZ, 0x7fffffff ;  /* 0x7fffffffff087424 */ /* 0x000fe200078e00ff */
[----:B------:R-:W-:Y:S01]  /*0510*/  ISETP.GE.AND P0, PT, R9, UR5, PT ;  /* 0x0000000509007c0c */ /* 0x000fe2000bf06270 */
[----:B------:R1:W5:Y:S01]  /*0520*/  @!P1 LDG.E R44, desc[UR8][R4.64] ;  /* 0x00000008042c9981 */ /* 0x000362000c1e1900 */
[----:B------:R-:W-:Y:S01]  /*0530*/  ISETP.GE.AND P1, PT, R0, UR5, PT ;  /* 0x0000000500007c0c */ /* 0x000fe2000bf26270 */
[C---:B------:R-:W-:Y:S02]  /*0540*/  VIADD R0, R7.reuse, 0x120 ;  /* 0x0000012007007836 */ /* 0x040fe40000000000 */
[----:B------:R1:W5:Y:S01]  /*0550*/  @!P3 LDG.E R42, desc[UR8][R4.64+0x100] ;  /* 0x00010008042ab981 */ /* 0x000362000c1e1900 */
[----:B------:R-:W-:-:S02]  /*0560*/  VIADD R6, R7, 0x100 ;  /* 0x0000010007067836 */ /* 0x000fc40000000000 */
[----:B------:R-:W-:Y:S01]  /*0570*/  ISETP.GE.AND P3, PT, R0, UR5, PT ;  /* 0x0000000500007c0c */ /* 0x000fe2000bf66270 */
[----:B------:R-:W-:Y:S01]  /*0580*/  VIADD R0, R7, 0x140 ;  /* 0x0000014007007836 */ /* 0x000fe20000000000 */
[----:B------:R1:W5:Y:S01]  /*0590*/  @!P4 LDG.E R8, desc[UR8][R4.64+0x180] ;  /* 0x000180080408c981 */ /* 0x000362000c1e1900 */
[----:B------:R-:W-:-:S03]  /*05a0*/  IMAD.MOV.U32 R10, RZ, RZ, 0x7fffffff ;  /* 0x7fffffffff0a7424 */ /* 0x000fc600078e00ff */
[----:B------:R-:W-:Y:S01]  /*05b0*/  ISETP.GE.AND P4, PT, R0, UR5, PT ;  /* 0x0000000500007c0c */ /* 0x000fe2000bf86270 */
[C---:B------:R-:W-:Y:S01]  /*05c0*/  VIADD R0, R7.reuse, 0x180 ;  /* 0x0000018007007836 */ /* 0x040fe20000000000 */
[----:B------:R1:W5:Y:S01]  /*05d0*/  @!P2 LDG.E R43, desc[UR8][R4.64+0x80] ;  /* 0x00008008042ba981 */ /* 0x000362000c1e1900 */
[----:B------:R-:W-:Y:S01]  /*05e0*/  ISETP.GE.AND P2, PT, R6, UR5, PT ;  /* 0x0000000506007c0c */ /* 0x000fe2000bf46270 */
[----:B------:R-:W-:Y:S02]  /*05f0*/  IMAD.MOV.U32 R12, RZ, RZ, 0x7fffffff ;  /* 0x7fffffffff0c7424 */ /* 0x000fe400078e00ff */
[----:B------:R1:W5:Y:S01]  /*0600*/  @!P6 LDG.E R10, desc[UR8][R4.64+0x280] ;  /* 0x00028008040ae981 */ /* 0x000362000c1e1900 */
[----:B------:R-:W-:Y:S01]  /*0610*/  ISETP.GE.AND P6, PT, R0, UR5, PT ;  /* 0x0000000500007c0c */ /* 0x000fe2000bfc6270 */
[C---:B------:R-:W-:Y:S02]  /*0620*/  VIADD R0, R7.reuse, 0x1a0 ;  /* 0x000001a007007836 */ /* 0x040fe40000000000 */
[----:B------:R-:W-:Y:S01]  /*0630*/  IMAD.MOV.U32 R9, RZ, RZ, 0x7fffffff ;  /* 0x7fffffffff097424 */ /* 0x000fe200078e00ff */
[----:B------:R1:W5:Y:S01]  /*0640*/  @!P0 LDG.E R12, desc[UR8][R4.64+0x300] ;  /* 0x00030008040c8981 */ /* 0x000362000c1e1900 */
[----:B------:R-:W-:Y:S01]  /*0650*/  VIADD R6, R7, 0x160 ;  /* 0x0000016007067836 */ /* 0x000fe20000000000 */
[----:B------:R-:W-:Y:S01]  /*0660*/  ISETP.GE.AND P0, PT, R0, UR5, PT ;  /* 0x0000000500007c0c */ /* 0x000fe2000bf06270 */
[----:B------:R-:W-:-:S02]  /*0670*/  IMAD.MOV.U32 R14, RZ, RZ, 0x7fffffff ;  /* 0x7fffffffff0e7424 */ /* 0x000fc400078e00ff */
[C---:B------:R-:W-:Y:S01]  /*0680*/  VIADD R0, R7.reuse, 0x1e0 ;  /* 0x000001e007007836 */ /* 0x040fe20000000000 */
[----:B------:R1:W5:Y:S01]  /*0690*/  @!P5 LDG.E R9, desc[UR8][R4.64+0x200] ;  /* 0x000200080409d981 */ /* 0x000362000c1e1900 */
[----:B------:R-:W-:Y:S01]  /*06a0*/  ISETP.GE.AND P5, PT, R6, UR5, PT ;  /* 0x0000000506007c0c */ /* 0x000fe2000bfa6270 */
[----:B------:R-:W-:Y:S02]  /*06b0*/  IMAD.MOV.U32 R13, RZ, RZ, 0x7fffffff ;  /* 0x7fffffffff0d7424 */ /* 0x000fe400078e00ff */
[----:B------:R1:W5:Y:S01]  /*06c0*/  @!P2 LDG.E R14, desc[UR8][R4.64+0x400] ;  /* 0x00040008040ea981 */ /* 0x000362000c1e1900 */
[----:B------:R-:W-:Y:S01]  /*06d0*/  IMAD.MOV.U32 R15, RZ, RZ, 0x7fffffff ;  /* 0x7fffffffff0f7424 */ /* 0x000fe200078e00ff */
[----:B------:R-:W-:Y:S01]  /*06e0*/  ISETP.GE.AND P2, PT, R0, UR5, PT ;  /* 0x0000000500007c0c */ /* 0x000fe2000bf46270 */
[C---:B------:R-:W-:Y:S01]  /*06f0*/  VIADD R6, R7.reuse, 0x1c0 ;  /* 0x000001c007067836 */ /* 0x040fe20000000000 */
[----:B------:R1:W5:Y:S01]  /*0700*/  @!P1 LDG.E R13, desc[UR8][R4.64+0x380] ;  /* 0x00038008040d9981 */ /* 0x000362000c1e1900 */
[----:B------:R-:W-:-:S02]  /*0710*/  VIADD R0, R7, 0x200 ;  /* 0x0000020007007836 */ /* 0x000fc40000000000 */
[----:B------:R-:W-:Y:S01]  /*0720*/  IMAD.MOV.U32 R16, RZ, RZ, 0x7fffffff ;  /* 0x7fffffffff107424 */ /* 0x000fe200078e00ff */
[----:B------:R1:W5:Y:S01]  /*0730*/  @!P3 LDG.E R15, desc[UR8][R4.64+0x480] ;  /* 0x00048008040fb981 */ /* 0x000362000c1e1900 */
[----:B------:R-:W-:Y:S01]  /*0740*/  IMAD.MOV.U32 R17, RZ, RZ, 0x7fffffff ;  /* 0x7fffffffff117424 */ /* 0x000fe200078e00ff */
[----:B------:R-:W-:Y:S01]  /*0750*/  ISETP.GE.AND P1, PT, R6, UR5, PT ;  /* 0x0000000506007c0c */ /* 0x000fe2000bf26270 */
[C---:B------:R-:W-:Y:S01]  /*0760*/  VIADD R6, R7.reuse, 0x220 ;  /* 0x0000022007067836 */ /* 0x040fe20000000000 */
[----:B------:R-:W-:Y:S01]  /*0770*/  ISETP.GE.AND P3, PT, R0, UR5, PT ;  /* 0x0000000500007c0c */ /* 0x000fe2000bf66270 */
[----:B------:R-:W-:Y:S01]  /*0780*/  VIADD R0, R7, 0x240 ;  /* 0x0000024007007836 */ /* 0x000fe20000000000 */
[----:B------:R1:W5:Y:S02]  /*0790*/  @!P4 LDG.E R16, desc[UR8][R4.64+0x500] ;  /* 0x000500080410c981 */ /* 0x000364000c1e1900 */
[----:B------:R-:W-:Y:S02]  /*07a0*/  ISETP.GE.AND P4, PT, R6, UR5, PT ;  /* 0x0000000506007c0c */ /* 0x000fe4000bf86270 */
[----:B------:R1:W5:Y:S01]  /*07b0*/  @!P5 LDG.E R17, desc[UR8][R4.64+0x580] ;  /* 0x000580080411d981 */ /* 0x000362000c1e1900 */
[----:B------:R-:W-:Y:S01]  /*07c0*/  ISETP.GE.AND P5, PT, R0, UR5, PT ;  /* 0x0000000500007c0c */ /* 0x000fe2000bfa6270 */
[----:B------:R-:W-:-:S02]  /*07d0*/  IMAD.MOV.U32 R18, RZ, RZ, 0x7fffffff ;  /* 0x7fffffffff127424 */ /* 0x000fc400078e00ff */
[----:B------:R-:W-:Y:S02]  /*07e0*/  IMAD.MOV.U32 R19, RZ, RZ, 0x7fffffff ;  /* 0x7fffffffff137424 */ /* 0x000fe400078e00ff */
[----:B------:R-:W-:Y:S02]  /*07f0*/  IMAD.MOV.U32 R20, RZ, RZ, 0x7fffffff ;  /* 0x7fffffffff147424 */ /* 0x000fe400078e00ff */
[----:B------:R-:W-:Y:S01]  /*0800*/  IMAD.MOV.U32 R21, RZ, RZ, 0x7fffffff ;  /* 0x7fffffffff157424 */ /* 0x000fe200078e00ff */
[----:B------:R1:W5:Y:S01]  /*0810*/  @!P6 LDG.E R18, desc[UR8][R4.64+0x600] ;  /* 0x000600080412e981 */ /* 0x000362000c1e1900 */
[----:B------:R-:W-:Y:S02]  /*0820*/  IMAD.MOV.U32 R22, RZ, RZ, 0x7fffffff ;  /* 0x7fffffffff167424 */ /* 0x000fe400078e00ff */
[----:B------:R-:W-:Y:S01]  /*0830*/  IMAD.MOV.U32 R23, RZ, RZ, 0x7fffffff ;  /* 0x7fffffffff177424 */ /* 0x000fe200078e00ff */
[----:B------:R1:W5:Y:S01]  /*0840*/  @!P0 LDG.E R19, desc[UR8][R4.64+0x680] ;  /* 0x0006800804138981 */ /* 0x000362000c1e1900 */
[----:B------:R-:W-:-:S03]  /*0850*/  IMAD.MOV.U32 R24, RZ, RZ, 0x7fffffff ;  /* 0x7fffffffff187424 */ /* 0x000fc600078e00ff */
[----:B------:R1:W5:Y:S04]  /*0860*/  @!P1 LDG.E R20, desc[UR8][R4.64+0x700] ;  /* 0x0007000804149981 */ /* 0x000368000c1e1900 */
[----:B------:R1:W5:Y:S04]  /*0870*/  @!P2 LDG.E R21, desc[UR8][R4.64+0x780] ;  /* 0x000780080415a981 */ /* 0x000368000c1e1900 */
[----:B------:R1:W5:Y:S04]  /*0880*/  @!P3 LDG.E R22, desc[UR8][R4.64+0x800] ;  /* 0x000800080416b981 */ /* 0x000368000c1e1900 */
[----:B------:R1:W5:Y:S04]  /*0890*/  @!P4 LDG.E R23, desc[UR8][R4.64+0x880] ;  /* 0x000880080417c981 */ /* 0x000368000c1e1900 */
[----:B------:R1:W5:Y:S02]  /*08a0*/  @!P5 LDG.E R24, desc[UR8][R4.64+0x900] ;  /* 0x000900080418d981 */ /* 0x000364000c1e1900 */
.L_x_3:
[----:B01----:R-:W-:Y:S01]  /*08b0*/  VIMNMX R5, PT, PT, R46, 0xe0, !PT ;  /* 0x000000e02e057848 */ /* 0x003fe20007fe0100 */
[----:B------:R-:W0:Y:S01]  /*08c0*/  LDCU UR5, c[0x0][0x3c8] ;  /* 0x00007900ff0577ac */ /* 0x000e220008000800 */
[----:B------:R-:W-:Y:S01]  /*08d0*/  SHF.R.U32.HI R0, RZ, 0x5, R3 ;  /* 0x00000005ff007819 */ /* 0x000fe20000011603 */
[----:B------:R-:W-:Y:S01]  /*08e0*/  BSSY.RECONVERGENT B0, `(.L_x_4) ;  /* 0x0000026000007945 */ /* 0x000fe20003800200 */
[--C-:B------:R-:W-:Y:S01]  /*08f0*/  IADD3 R5, PT, PT, R5, 0x1f, -R46.reuse ;  /* 0x0000001f05057810 */ /* 0x100fe20007ffe82e */
[----:B------:R-:W-:Y:S01]  /*0900*/  UMOV UR6, 0xffffffff ;  /* 0xffffffff00067882 */ /* 0x000fe20000000000 */
[----:B------:R-:W-:Y:S02]  /*0910*/  IMAD.MOV.U32 R7, RZ, RZ, R46 ;  /* 0x000000ffff077224 */ /* 0x000fe400078e002e */
[C---:B------:R-:W-:Y:S02]  /*0920*/  ISETP.GE.U32.AND P0, PT, R5.reuse, 0x1e0, PT ;  /* 0x000001e00500780c */ /* 0x040fe40003f06070 */
[----:B------:R-:W-:Y:S01]  /*0930*/  LEA.HI R6, R5, 0x1, RZ, 0x1b ;  /* 0x0000000105067811 */ /* 0x000fe200078fd8ff */
[----:B------:R-:W-:-:S03]  /*0940*/  IMAD.SHL.U32 R5, R0, 0x400, RZ ;  /* 0x0000040000057824 */ /* 0x000fc600078e00ff */
[----:B------:R-:W-:-:S04]  /*0950*/  LOP3.LUT R25, R6, 0xf, RZ, 0xc0, !PT ;  /* 0x0000000f06197812 */ /* 0x000fc800078ec0ff */
[----:B------:R-:W-:Y:S01]  /*0960*/  ISETP.NE.AND P1, PT, R25, RZ, PT ;  /* 0x000000ff1900720c */ /* 0x000fe20003f25270 */
[----:B0-----:R-:W-:Y:S02]  /*0970*/  USHF.L.U32 UR5, UR6, UR5, URZ ;  /* 0x0000000506057299 */ /* 0x001fe400080006ff */
[----:B------:R-:W-:Y:S10]  /*0980*/  @!P0 BRA `(.L_x_5) ;  /* 0x00000000006c8947 */ /* 0x000ff40003800000 */
[----:B------:R-:W-:Y:S01]  /*0990*/  IMAD R4, R46, 0x4, R5 ;  /* 0x000000042e047824 */ /* 0x000fe200078e0205 */
[----:B------:R-:W-:Y:S01]  /*09a0*/  LOP3.LUT R0, R6, 0xffffff0, RZ, 0xc0, !PT ;  /* 0x0ffffff006007812 */ /* 0x000fe200078ec0ff */
[----:B------:R-:W-:Y:S02]  /*09b0*/  IMAD.U32 R11, RZ, RZ, UR4 ;  /* 0x00000004ff0b7e24 */ /* 0x000fe4000f8e00ff */
[----:B------:R-:W-:Y:S02]  /*09c0*/  IMAD.MOV.U32 R7, RZ, RZ, R46 ;  /* 0x000000ffff077224 */ /* 0x000fe400078e002e */
[----:B------:R-:W-:Y:S01]  /*09d0*/  IMAD.MOV R0, RZ, RZ, -R0 ;  /* 0x000000ffff007224 */ /* 0x000fe200078e0a00 */
[----:B------:R-:W-:-:S07]  /*09e0*/  IADD3 R4, PT, PT, R4, 0x400, R11 ;  /* 0x0000040004047810 */ /* 0x000fce0007ffe00b */
.L_x_6:
[----:B------:R-:W-:Y:S01]  /*09f0*/  VIADD R0, R0, 0x10 ;  /* 0x0000001000007836 */ /* 0x000fe20000000000 */
[----:B------:R-:W-:Y:S01]  /*0a00*/  STS [R4+-0x400], RZ ;  /* 0xfffc00ff04007388 */ /* 0x000fe20000000800 */
[----:B------:R-:W-:-:S03]  /*0a10*/  VIADD R7, R7, 0x200 ;  /* 0x0000020007077836 */ /* 0x000fc60000000000 */
[----:B------:R-:W-:Y:S01]  /*0a20*/  ISETP.NE.AND P0, PT, R0, RZ, PT ;  /* 0x000000ff0000720c */ /* 0x000fe20003f05270 */
[----:B------:R-:W-:Y:S04]  /*0a30*/  STS [R4+-0x380], RZ ;  /* 0xfffc80ff04007388 */ /* 0x000fe80000000800 */
[----:B------:R-:W-:Y:S04]  /*0a40*/  STS [R4+-0x300], RZ ;  /* 0xfffd00ff04007388 */ /* 0x000fe80000000800 */
[----:B------:R-:W-:Y:S04]  /*0a50*/  STS [R4+-0x280], RZ ;  /* 0xfffd80ff04007388 */ /* 0x000fe80000000800 */
[----:B------:R-:W-:Y:S04]  /*0a60*/  STS [R4+-0x200], RZ ;  /* 0xfffe00ff04007388 */ /* 0x000fe80000000800 */
[----:B------:R-:W-:Y:S04]  /*0a70*/  STS [R4+-0x180], RZ ;  /* 0xfffe80ff04007388 */ /* 0x000fe80000000800 */
[----:B------:R-:W-:Y:S04]  /*0a80*/  STS [R4+-0x100], RZ ;  /* 0xffff00ff04007388 */ /* 0x000fe80000000800 */
[----:B------:R-:W-:Y:S04]  /*0a90*/  STS [R4+-0x80], RZ ;  /* 0xffff80ff04007388 */ /* 0x000fe80000000800 */
[----:B------:R-:W-:Y:S04]  /*0aa0*/  STS [R4], RZ ;  /* 0x000000ff04007388 */ /* 0x000fe80000000800 */
[----:B------:R-:W-:Y:S04]  /*0ab0*/  STS [R4+0x80], RZ ;  /* 0x000080ff04007388 */ /* 0x000fe80000000800 */
[----:B------:R-:W-:Y:S04]  /*0ac0*/  STS [R4+0x100], RZ ;  /* 0x000100ff04007388 */ /* 0x000fe80000000800 */
[----:B------:R-:W-:Y:S04]  /*0ad0*/  STS [R4+0x180], RZ ;  /* 0x000180ff04007388 */ /* 0x000fe80000000800 */
[----:B------:R-:W-:Y:S04]  /*0ae0*/  STS [R4+0x200], RZ ;  /* 0x000200ff04007388 */ /* 0x000fe80000000800 */
[----:B------:R-:W-:Y:S04]  /*0af0*/  STS [R4+0x280], RZ ;  /* 0x000280ff04007388 */ /* 0x000fe80000000800 */
[----:B------:R-:W-:Y:S04]  /*0b00*/  STS [R4+0x300], RZ ;  /* 0x000300ff04007388 */ /* 0x000fe80000000800 */
[----:B------:R0:W-:Y:S02]  /*0b10*/  STS [R4+0x380], RZ ;  /* 0x000380ff04007388 */ /* 0x0001e40000000800 */
[----:B0-----:R-:W-:Y:S01]  /*0b20*/  VIADD R4, R4, 0x800 ;  /* 0x0000080004047836 */ /* 0x001fe20000000000 */
[----:B------:R-:W-:Y:S06]  /*0b30*/  @P0 BRA `(.L_x_6) ;  /* 0xfffffffc00ac0947 */ /* 0x000fec000383ffff */
.L_x_5:
[----:B------:R-:W-:Y:S05]  /*0b40*/  BSYNC.RECONVERGENT B0 ;  /* 0x0000000000007941 */ /* 0x000fea0003800200 */
.L_x_4:
[----:B------:R-:W-:Y:S01]  /*0b50*/  BSSY.RECONVERGENT B0, `(.L_x_7) ;  /* 0x0000026000007945 */ /* 0x000fe20003800200 */
[----:B------:R-:W-:-:S03]  /*0b60*/  VIADD R4, R5, UR4 ;  /* 0x0000000405047c36 */ /* 0x000fc60008000000 */
[----:B------:R-:W-:Y:S05]  /*0b70*/  @!P1 BRA `(.L_x_8) ;  /* 0x00000000008c9947 */ /* 0x000fea0003800000 */
[----:B------:R-:W-:Y:S01]  /*0b80*/  ISETP.GE.U32.AND P0, PT, R25, 0x8, PT ;  /* 0x000000081900780c */ /* 0x000fe20003f06070 */
[----:B------:R-:W-:Y:S01]  /*0b90*/  BSSY.RECONVERGENT B1, `(.L_x_9) ;  /* 0x000000e000017945 */ /* 0x000fe20003800200 */
[----:B------:R-:W-:-:S04]  /*0ba0*/  LOP3.LUT R11, R6, 0x7, RZ, 0xc0, !PT ;  /* 0x00000007060b7812 */ /* 0x000fc800078ec0ff */
[----:B------:R-:W-:-:S07]  /*0bb0*/  ISETP.NE.AND P1, PT, R11, RZ, PT ;  /* 0x000000ff0b00720c */ /* 0x000fce0003f25270 */
[----:B------:R-:W-:Y:S06]  /*0bc0*/  @!P0 BRA `(.L_x_10) ;  /* 0x0000000000288947 */ /* 0x000fec0003800000 */
[C---:B------:R-:W-:Y:S02]  /*0bd0*/  IMAD R0, R7.reuse, 0x4, R4 ;  /* 0x0000000407007824 */ /* 0x040fe400078e0204 */
[----:B------:R-:W-:-:S03]  /*0be0*/  VIADD R7, R7, 0x100 ;  /* 0x0000010007077836 */ /* 0x000fc60000000000 */
[----:B------:R0:W-:Y:S04]  /*0bf0*/  STS [R0], RZ ;  /* 0x000000ff00007388 */ /* 0x0001e80000000800 */
[----:B------:R0:W-:Y:S04]  /*0c00*/  STS [R0+0x80], RZ ;  /* 0x000080ff00007388 */ /* 0x0001e80000000800 */
[----:B------:R0:W-:Y:S04]  /*0c10*/  STS [R0+0x100], RZ ;  /* 0x000100ff00007388 */ /* 0x0001e80000000800 */
[----:B------:R0:W-:Y:S04]  /*0c20*/  STS [R0+0x180], RZ ;  /* 0x000180ff00007388 */ /* 0x0001e80000000800 */
[----:B------:R0:W-:Y:S04]  /*0c30*/  STS [R0+0x200], RZ ;  /* 0x000200ff00007388 */ /* 0x0001e80000000800 */
[----:B------:R0:W-:Y:S04]  /*0c40*/  STS [R0+0x280], RZ ;  /* 0x000280ff00007388 */ /* 0x0001e80000000800 */
[----:B------:R0:W-:Y:S04]  /*0c50*/  STS [R0+0x300], RZ ;  /* 0x000300ff00007388 */ /* 0x0001e80000000800 */
[----:B------:R0:W-:Y:S02]  /*0c60*/  STS [R0+0x380], RZ ;  /* 0x000380ff00007388 */ /* 0x0001e40000000800 */
.L_x_10:
[----:B------:R-:W-:Y:S05]  /*0c70*/  BSYNC.RECONVERGENT B1 ;  /* 0x0000000000017941 */ /* 0x000fea0003800200 */
.L_x_9:
[----:B------:R-:W-:Y:S05]  /*0c80*/  @!P1 BRA `(.L_x_8) ;  /* 0x0000000000489947 */ /* 0x000fea0003800000 */
[----:B------:R-:W-:Y:S02]  /*0c90*/  ISETP.GE.U32.AND P0, PT, R11, 0x4, PT ;  /* 0x000000040b00780c */ /* 0x000fe40003f06070 */
[----:B------:R-:W-:-:S04]  /*0ca0*/  LOP3.LUT R6, R6, 0x3, RZ, 0xc0, !PT ;  /* 0x0000000306067812 */ /* 0x000fc800078ec0ff */
[----:B------:R-:W-:-:S07]  /*0cb0*/  ISETP.NE.AND P1, PT, R6, RZ, PT ;  /* 0x000000ff0600720c */ /* 0x000fce0003f25270 */
[C---:B0-----:R-:W-:Y:S02]  /*0cc0*/  @P0 IMAD R0, R7.reuse, 0x4, R4 ;  /* 0x0000000407000824 */ /* 0x041fe400078e0204 */
[----:B------:R-:W-:-:S03]  /*0cd0*/  @P0 VIADD R7, R7, 0x80 ;  /* 0x0000008007070836 */ /* 0x000fc60000000000 */
[----:B------:R1:W-:Y:S04]  /*0ce0*/  @P0 STS [R0], RZ ;  /* 0x000000ff00000388 */ /* 0x0003e80000000800 */
[----:B------:R1:W-:Y:S04]  /*0cf0*/  @P0 STS [R0+0x80], RZ ;  /* 0x000080ff00000388 */ /* 0x0003e80000000800 */
[----:B------:R1:W-:Y:S04]  /*0d00*/  @P0 STS [R0+0x100], RZ ;  /* 0x000100ff00000388 */ /* 0x0003e80000000800 */
[----:B------:R1:W-:Y:S01]  /*0d10*/  @P0 STS [R0+0x180], RZ ;  /* 0x000180ff00000388 */ /* 0x0003e20000000800 */
[----:B------:R-:W-:Y:S05]  /*0d20*/  @!P1 BRA `(.L_x_8) ;  /* 0x0000000000209947 */ /* 0x000fea0003800000 */
[----:B------:R-:W-:Y:S02]  /*0d30*/  IMAD R5, R7, 0x4, R5 ;  /* 0x0000000407057824 */ /* 0x000fe400078e0205 */
[----:B------:R-:W-:Y:S02]  /*0d40*/  IMAD.MOV R6, RZ, RZ, -R6 ;  /* 0x000000ffff067224 */ /* 0x000fe400078e0a06 */
[----:B------:R-:W-:-:S07]  /*0d50*/  VIADD R5, R5, UR4 ;  /* 0x0000000405057c36 */ /* 0x000fce0008000000 */
.L_x_11:
[----:B------:R-:W-:Y:S01]  /*0d60*/  VIADD R6, R6, 0x1 ;  /* 0x0000000106067836 */ /* 0x000fe20000000000 */
[----:B------:R0:W-:Y:S04]  /*0d70*/  STS [R5], RZ ;  /* 0x000000ff05007388 */ /* 0x0001e80000000800 */
[----:B------:R-:W-:Y:S01]  /*0d80*/  ISETP.NE.AND P0, PT, R6, RZ, PT ;  /* 0x000000ff0600720c */ /* 0x000fe20003f05270 */
[----:B0-----:R-:W-:-:S12]  /*0d90*/  VIADD R5, R5, 0x80 ;  /* 0x0000008005057836 */ /* 0x001fd80000000000 */
[----:B------:R-:W-:Y:S05]  /*0da0*/  @P0 BRA `(.L_x_11) ;  /* 0xfffffffc00ec0947 */ /* 0x000fea000383ffff */
.L_x_8:
[----:B------:R-:W-:Y:S05]  /*0db0*/  BSYNC.RECONVERGENT B0 ;  /* 0x0000000000007941 */ /* 0x000fea0003800200 */
.L_x_7:
[----:B------:R-:W2:Y:S01]  /*0dc0*/  LDCU UR6, c[0x0][0x3c4] ;  /* 0x00007880ff0677ac */ /* 0x000ea20008000800 */
[----:B-----5:R-:W-:Y:S01]  /*0dd0*/  LOP3.LUT R45, R44, 0x80000000, RZ, 0x3c, !PT ;  /* 0x800000002c2d7812 */ /* 0x020fe200078e3cff */
[----:B------:R-:W-:Y:S01]  /*0de0*/  BSSY.RECONVERGENT B0, `(.L_x_12) ;  /* 0x0000089000007945 */ /* 0x000fe20003800200 */
[----:B------:R-:W-:Y:S02]  /*0df0*/  LOP3.LUT R6, R43, 0x80000000, RZ, 0x3c, !PT ;  /* 0x800000002b067812 */ /* 0x000fe400078e3cff */
[----:B01----:R-:W-:Y:S02]  /*0e00*/  LOP3.LUT R0, R42, 0x80000000, RZ, 0x3c, !PT ;  /* 0x800000002a007812 */ /* 0x003fe400078e3cff */
[----:B------:R-:W-:Y:S02]  /*0e10*/  LOP3.LUT R41, R8, 0x80000000, RZ, 0x3c, !PT ;  /* 0x8000000008297812 */ /* 0x000fe400078e3cff */
[----:B------:R-:W-:Y:S02]  /*0e20*/  LOP3.LUT R40, R9, 0x80000000, RZ, 0x3c, !PT ;  /* 0x8000000009287812 */ /* 0x000fe400078e3cff */
[----:B------:R-:W-:-:S02]  /*0e30*/  LOP3.LUT R39, R10, 0x80000000, RZ, 0x3c, !PT ;  /* 0x800000000a277812 */ /* 0x000fc400078e3cff */
[----:B------:R-:W-:Y:S02]  /*0e40*/  LOP3.LUT R38, R13, 0x80000000, RZ, 0x3c, !PT ;  /* 0x800000000d267812 */ /* 0x000fe400078e3cff */
[----:B------:R-:W-:Y:S02]  /*0e50*/  LOP3.LUT R37, R14, 0x80000000, RZ, 0x3c, !PT ;  /* 0x800000000e257812 */ /* 0x000fe400078e3cff */
[----:B------:R-:W-:Y:S02]  /*0e60*/  LOP3.LUT R36, R15, 0x80000000, RZ, 0x3c, !PT ;  /* 0x800000000f247812 */ /* 0x000fe400078e3cff */
[----:B--2---:R-:W-:Y:S02]  /*0e70*/  SHF.R.U32.HI R47, RZ, UR6, R45 ;  /* 0x00000006ff2f7c19 */ /* 0x004fe4000801162d */
[----:B------:R-:W-:Y:S02]  /*0e80*/  SHF.R.U32.HI R7, RZ, UR6, R6 ;  /* 0x00000006ff077c19 */ /* 0x000fe40008011606 */
[----:B------:R-:W-:-:S02]  /*0e90*/  LOP3.LUT R47, R47, UR5, RZ, 0x30, !PT ;  /* 0x000000052f2f7c12 */ /* 0x000fc4000f8e30ff */
[----:B------:R-:W-:Y:S02]  /*0ea0*/  SHF.R.U32.HI R11, RZ, UR6, R0 ;  /* 0x00000006ff0b7c19 */ /* 0x000fe40008011600 */
[----:B------:R-:W-:Y:S01]  /*0eb0*/  SHF.R.U32.HI R25, RZ, UR6, R41 ;  /* 0x00000006ff197c19 */ /* 0x000fe20008011629 */
[----:B------:R-:W-:Y:S01]  /*0ec0*/  IMAD R5, R47, 0x4, R4 ;  /* 0x000000042f057824 */ /* 0x000fe200078e0204 */
[----:B------:R-:W-:Y:S01]  /*0ed0*/  LOP3.LUT R7, R7, UR5, RZ, 0x30, !PT ;  /* 0x0000000507077c12 */ /* 0x000fe2000f8e30ff */
[----:B------:R-:W-:Y:S01]  /*0ee0*/  NOP ;  /* 0x0000000000007918 */ /* 0x000fe20000000000 */
[----:B------:R-:W-:Y:S02]  /*0ef0*/  SHF.R.U32.HI R26, RZ, UR6, R40 ;  /* 0x00000006ff1a7c19 */ /* 0x000fe40008011628 */
[----:B------:R0:W-:Y:S01]  /*0f00*/  ATOMS.POPC.INC.32 RZ, [R5+URZ] ;  /* 0x0000000005ff7f8c */ /* 0x0001e2000d8000ff */
[----:B------:R-:W-:Y:S01]  /*0f10*/  LOP3.LUT R11, R11, UR5, RZ, 0x30, !PT ;  /* 0x000000050b0b7c12 */ /* 0x000fe2000f8e30ff */
[----:B------:R-:W-:Y:S01]  /*0f20*/  IMAD R7, R7, 0x4, R4 ;  /* 0x0000000407077824 */ /* 0x000fe200078e0204 */
[----:B------:R-:W-:-:S02]  /*0f30*/  SHF.R.U32.HI R27, RZ, UR6, R39 ;  /* 0x00000006ff1b7c19 */ /* 0x000fc40008011627 */
[----:B------:R-:W-:Y:S01]  /*0f40*/  LOP3.LUT R25, R25, UR5, RZ, 0x30, !PT ;  /* 0x0000000519197c12 */ /* 0x000fe2000f8e30ff */
[--C-:B------:R-:W-:Y:S01]  /*0f50*/  IMAD R11, R11, 0x4, R4.reuse ;  /* 0x000000040b0b7824 */ /* 0x100fe200078e0204 */
[----:B------:R-:W-:Y:S01]  /*0f60*/  LOP3.LUT R27, R27, UR5, RZ, 0x30, !PT ;  /* 0x000000051b1b7c12 */ /* 0x000fe2000f8e30ff */
[----:B------:R1:W-:Y:S01]  /*0f70*/  ATOMS.POPC.INC.32 RZ, [R7+URZ] ;  /* 0x0000000007ff7f8c */ /* 0x0003e2000d8000ff */
[----:B0-----:R-:W-:Y:S01]  /*0f80*/  LOP3.LUT R5, R26, UR5, RZ, 0x30, !PT ;  /* 0x000000051a057c12 */ /* 0x001fe2000f8e30ff */
[--C-:B------:R-:W-:Y:S01]  /*0f90*/  IMAD R25, R25, 0x4, R4.reuse ;  /* 0x0000000419197824 */ /* 0x100fe200078e0204 */
[----:B------:R-:W-:Y:S01]  /*0fa0*/  LOP3.LUT R26, R12, 0x80000000, RZ, 0x3c, !PT ;  /* 0x800000000c1a7812 */ /* 0x000fe200078e3cff */
[----:B------:R0:W-:Y:S01]  /*0fb0*/  ATOMS.POPC.INC.32 RZ, [R11+URZ] ;  /* 0x000000000bff7f8c */ /* 0x0001e2000d8000ff */
[----:B------:R-:W-:Y:S01]  /*0fc0*/  LOP3.LUT R35, R16, 0x80000000, RZ, 0x3c, !PT ;  /* 0x8000000010237812 */ /* 0x000fe200078e3cff */
[----:B------:R-:W-:Y:S01]  /*0fd0*/  IMAD R5, R5, 0x4, R4 ;  /* 0x0000000405057824 */ /* 0x000fe200078e0204 */
[----:B------:R-:W-:Y:S01]  /*0fe0*/  SHF.R.U32.HI R26, RZ, UR6, R26 ;  /* 0x00000006ff1a7c19 */ /* 0x000fe2000801161a */
[----:B------:R-:W-:Y:S01]  /*0ff0*/  IMAD R27, R27, 0x4, R4 ;  /* 0x000000041b1b7824 */ /* 0x000fe200078e0204 */
[----:B------:R2:W-:Y:S01]  /*1000*/  ATOMS.POPC.INC.32 RZ, [R25+URZ] ;  /* 0x0000000019ff7f8c */ /* 0x0005e2000d8000ff */
[----:B-1----:R-:W-:-:S02]  /*1010*/  SHF.R.U32.HI R7, RZ, UR6, R37 ;  /* 0x00000006ff077c19 */ /* 0x002fc40008011625 */
[----:B0-----:R-:W-:Y:S01]  /*1020*/  SHF.R.U32.HI R11, RZ, UR6, R38 ;  /* 0x00000006ff0b7c19 */ /* 0x001fe20008011626 */
[----:B------:R0:W-:Y:S01]  /*1030*/  ATOMS.POPC.INC.32 RZ, [R5+URZ] ;  /* 0x0000000005ff7f8c */ /* 0x0001e2000d8000ff */
[----:B------:R-:W-:Y:S02]  /*1040*/  SHF.R.U32.HI R28, RZ, UR6, R36 ;  /* 0x00000006ff1c7c19 */ /* 0x000fe40008011624 */
[----:B------:R-:W-:Y:S01]  /*1050*/  LOP3.LUT R11, R11, UR5, RZ, 0x30, !PT ;  /* 0x000000050b0b7c12 */ /* 0x000fe2000f8e30ff */
[----:B------:R1:W-:Y:S01]  /*1060*/  ATOMS.POPC.INC.32 RZ, [R27+URZ] ;  /* 0x000000001bff7f8c */ /* 0x0003e2000d8000ff */
[----:B--2---:R-:W-:Y:S02]  /*1070*/  LOP3.LUT R25, R26, UR5, RZ, 0x30, !PT ;  /* 0x000000051a197c12 */ /* 0x004fe4000f8e30ff */
[----:B------:R-:W-:Y:S01]  /*1080*/  SHF.R.U32.HI R26, RZ, UR6, R35 ;  /* 0x00000006ff1a7c19 */ /* 0x000fe20008011623 */
[--C-:B0-----:R-:W-:Y:S01]  /*1090*/  IMAD R5, R11, 0x4, R4.reuse ;  /* 0x000000040b057824 */ /* 0x101fe200078e0204 */
[----:B------:R-:W-:Y:S01]  /*10a0*/  LOP3.LUT R7, R7, UR5, RZ, 0x30, !PT ;  /* 0x0000000507077c12 */ /* 0x000fe2000f8e30ff */
[----:B------:R-:W-:Y:S01]  /*10b0*/  IMAD R25, R25, 0x4, R4 ;  /* 0x0000000419197824 */ /* 0x000fe200078e0204 */
[----:B------:R-:W-:-:S02]  /*10c0*/  LOP3.LUT R29, R26, UR5, RZ, 0x30, !PT ;  /* 0x000000051a1d7c12 */ /* 0x000fc4000f8e30ff */
[----:B-1----:R-:W-:Y:S01]  /*10d0*/  LOP3.LUT R27, R28, UR5, RZ, 0x30, !PT ;  /* 0x000000051c1b7c12 */ /* 0x002fe2000f8e30ff */
[--C-:B------:R-:W-:Y:S01]  /*10e0*/  IMAD R26, R7, 0x4, R4.reuse ;  /* 0x00000004071a7824 */ /* 0x100fe200078e0204 */
[----:B------:R-:W-:Y:S01]  /*10f0*/  LOP3.LUT R34, R17, 0x80000000, RZ, 0x3c, !PT ;  /* 0x8000000011227812 */ /* 0x000fe200078e3cff */
[--C-:B------:R-:W-:Y:S01]  /*1100*/  IMAD R28, R29, 0x4, R4.reuse ;  /* 0x000000041d1c7824 */ /* 0x100fe200078e0204 */
[----:B------:R-:W-:Y:S01]  /*1110*/  LOP3.LUT R48, R18, 0x80000000, RZ, 0x3c, !PT ;  /* 0x8000000012307812 */ /* 0x000fe200078e3cff */
[----:B------:R-:W-:Y:S01]  /*1120*/  IMAD R27, R27, 0x4, R4 ;  /* 0x000000041b1b7824 */ /* 0x000fe200078e0204 */
[----:B------:R-:W-:Y:S01]  /*1130*/  ATOMS.POPC.INC.32 RZ, [R25+URZ] ;  /* 0x0000000019ff7f8c */ /* 0x000fe2000d8000ff */
[----:B------:R-:W-:Y:S02]  /*1140*/  LOP3.LUT R33, R19, 0x80000000, RZ, 0x3c, !PT ;  /* 0x8000000013217812 */ /* 0x000fe400078e3cff */
[----:B------:R-:W-:Y:S01]  /*1150*/  LOP3.LUT R32, R20, 0x80000000, RZ, 0x3c, !PT ;  /* 0x8000000014207812 */ /* 0x000fe200078e3cff */
[----:B------:R-:W-:Y:S01]  /*1160*/  ATOMS.POPC.INC.32 RZ, [R5+URZ] ;  /* 0x0000000005ff7f8c */ /* 0x000fe2000d8000ff */
[----:B------:R-:W-:-:S02]  /*1170*/  LOP3.LUT R31, R21, 0x80000000, RZ, 0x3c, !PT ;  /* 0x80000000151f7812 */ /* 0x000fc400078e3cff */
[----:B------:R-:W-:Y:S01]  /*1180*/  SHF.R.U32.HI R53, RZ, UR6, R34 ;  /* 0x00000006ff357c19 */ /* 0x000fe20008011622 */
[----:B------:R-:W-:Y:S01]  /*1190*/  ATOMS.POPC.INC.32 RZ, [R26+URZ] ;  /* 0x000000001aff7f8c */ /* 0x000fe2000d8000ff */
[----:B------:R-:W-:Y:S02]  /*11a0*/  LOP3.LUT R30, R22, 0x80000000, RZ, 0x3c, !PT ;  /* 0x80000000161e7812 */ /* 0x000fe400078e3cff */
[----:B------:R-:W-:Y:S01]  /*11b0*/  SHF.R.U32.HI R48, RZ, UR6, R48 ;  /* 0x00000006ff307c19 */ /* 0x000fe20008011630 */
[----:B------:R0:W-:Y:S01]  /*11c0*/  ATOMS.POPC.INC.32 RZ, [R27+URZ] ;  /* 0x000000001bff7f8c */ /* 0x0001e2000d8000ff */
[----:B------:R-:W-:Y:S02]  /*11d0*/  LOP3.LUT R29, R23, 0x80000000, RZ, 0x3c, !PT ;  /* 0x80000000171d7812 */ /* 0x000fe400078e3cff */
[----:B------:R-:W-:Y:S01]  /*11e0*/  SHF.R.U32.HI R50, RZ, UR6, R33 ;  /* 0x00000006ff327c19 */ /* 0x000fe20008011621 */
[----:B------:R1:W-:Y:S01]  /*11f0*/  ATOMS.POPC.INC.32 RZ, [R28+URZ] ;  /* 0x000000001cff7f8c */ /* 0x0003e2000d8000ff */
[----:B------:R-:W-:-:S02]  /*1200*/  SHF.R.U32.HI R51, RZ, UR6, R32 ;  /* 0x00000006ff337c19 */ /* 0x000fc40008011620 */
[----:B------:R-:W-:Y:S02]  /*1210*/  LOP3.LUT R53, R53, UR5, RZ, 0x30, !PT ;  /* 0x0000000535357c12 */ /* 0x000fe4000f8e30ff */
[----:B0-----:R-:W-:Y:S02]  /*1220*/  SHF.R.U32.HI R27, RZ, UR6, R31 ;  /* 0x00000006ff1b7c19 */ /* 0x001fe4000801161f */
[----:B------:R-:W-:Y:S01]  /*1230*/  LOP3.LUT R48, R48, UR5, RZ, 0x30, !PT ;  /* 0x0000000530307c12 */ /* 0x000fe2000f8e30ff */
[----:B------:R-:W-:Y:S01]  /*1240*/  IMAD R26, R53, 0x4, R4 ;  /* 0x00000004351a7824 */ /* 0x000fe200078e0204 */
[----:B-1----:R-:W-:Y:S02]  /*1250*/  LOP3.LUT R28, R24, 0x80000000, RZ, 0x3c, !PT ;  /* 0x80000000181c7812 */ /* 0x002fe400078e3cff */
[----:B------:R-:W-:Y:S01]  /*1260*/  SHF.R.U32.HI R25, RZ, UR6, R30 ;  /* 0x00000006ff197c19 */ /* 0x000fe2000801161e */
[----:B------:R-:W-:Y:S01]  /*1270*/  IMAD R48, R48, 0x4, R4 ;  /* 0x0000000430307824 */ /* 0x000fe200078e0204 */
[----:B------:R-:W-:Y:S01]  /*1280*/  LOP3.LUT R50, R50, UR5, RZ, 0x30, !PT ;  /* 0x0000000532327c12 */ /* 0x000fe2000f8e30ff */
[----:B------:R0:W-:Y:S01]  /*1290*/  ATOMS.POPC.INC.32 RZ, [R26+URZ] ;  /* 0x000000001aff7f8c */ /* 0x0001e2000d8000ff */
[----:B------:R-:W-:-:S02]  /*12a0*/  SHF.R.U32.HI R5, RZ, UR6, R29 ;  /* 0x00000006ff057c19 */ /* 0x000fc4000801161d */
[----:B------:R-:W-:Y:S01]  /*12b0*/  LOP3.LUT R51, R51, UR5, RZ, 0x30, !PT ;  /* 0x0000000533337c12 */ /* 0x000fe2000f8e30ff */
[----:B------:R-:W-:Y:S01]  /*12c0*/  IMAD R50, R50, 0x4, R4 ;  /* 0x0000000432327824 */ /* 0x000fe200078e0204 */
[----:B------:R-:W-:Y:S01]  /*12d0*/  SHF.R.U32.HI R49, RZ, UR6, R28 ;  /* 0x00000006ff317c19 */ /* 0x000fe2000801161c */
[----:B------:R0:W-:Y:S01]  /*12e0*/  ATOMS.POPC.INC.32 RZ, [R48+URZ] ;  /* 0x0000000030ff7f8c */ /* 0x0001e2000d8000ff */
[----:B------:R-:W-:Y:S01]  /*12f0*/  LOP3.LUT R27, R27, UR5, RZ, 0x30, !PT ;  /* 0x000000051b1b7c12 */ /* 0x000fe2000f8e30ff */
[--C-:B------:R-:W-:Y:S01]  /*1300*/  IMAD R51, R51, 0x4, R4.reuse ;  /* 0x0000000433337824 */ /* 0x100fe200078e0204 */
[----:B------:R-:W-:Y:S01]  /*1310*/  LOP3.LUT R25, R25, UR5, RZ, 0x30, !PT ;  /* 0x0000000519197c12 */ /* 0x000fe2000f8e30ff */
[----:B------:R0:W-:Y:S01]  /*1320*/  ATOMS.POPC.INC.32 RZ, [R50+URZ] ;  /* 0x0000000032ff7f8c */ /* 0x0001e2000d8000ff */
[----:B------:R-:W-:Y:S01]  /*1330*/  LOP3.LUT R5, R5, UR5, RZ, 0x30, !PT ;  /* 0x0000000505057c12 */ /* 0x000fe2000f8e30ff */
[--C-:B------:R-:W-:Y:S01]  /*1340*/  IMAD R52, R27, 0x4, R4.reuse ;  /* 0x000000041b347824 */ /* 0x100fe200078e0204 */
[----:B------:R-:W-:Y:S01]  /*1350*/  ISETP.GT.U32.AND P1, PT, R3, 0xff, PT ;  /* 0x000000ff0300780c */ /* 0x000fe20003f24070 */
[--C-:B------:R-:W-:Y:S01]  /*1360*/  IMAD R25, R25, 0x4, R4.reuse ;  /* 0x0000000419197824 */ /* 0x100fe200078e0204 */
[----:B------:R-:W-:Y:S01]  /*1370*/  LOP3.LUT R49, R49, UR5, RZ, 0x30, !PT ;  /* 0x0000000531317c12 */ /* 0x000fe2000f8e30ff */
[----:B------:R-:W-:Y:S01]  /*1380*/  IMAD R5, R5, 0x4, R4 ;  /* 0x0000000405057824 */ /* 0x000fe200078e0204 */
[----:B------:R0:W-:Y:S01]  /*1390*/  ATOMS.POPC.INC.32 RZ, [R51+URZ] ;  /* 0x0000000033ff7f8c */ /* 0x0001e2000d8000ff */
[----:B------:R-:W-:Y:S01]  /*13a0*/  P2R R53, PR, RZ, 0x2 ;  /* 0x00000002ff357803 */ /* 0x000fe20000000000 */
[----:B------:R-:W-:-:S02]  /*13b0*/  IMAD.MOV.U32 R27, RZ, RZ, RZ ;  /* 0x000000ffff1b7224 */ /* 0x000fc400078e00ff */
[----:B------:R-:W-:Y:S01]  /*13c0*/  IMAD R49, R49, 0x4, R4 ;  /* 0x0000000431317824 */ /* 0x000fe200078e0204 */
[----:B------:R0:W-:Y:S01]  /*13d0*/  ATOMS.POPC.INC.32 RZ, [R52+URZ] ;  /* 0x0000000034ff7f8c */ /* 0x0001e2000d8000ff */
[----:B------:R-:W-:-:S03]  /*13e0*/  LEA R4, R3, UR4, 0x2 ;  /* 0x0000000403047c11 */ /* 0x000fc6000f8e10ff */
[----:B------:R0:W-:Y:S04]  /*13f0*/  ATOMS.POPC.INC.32 RZ, [R25+URZ] ;  /* 0x0000000019ff7f8c */ /* 0x0001e8000d8000ff */
[----:B------:R0:W-:Y:S04]  /*1400*/  ATOMS.POPC.INC.32 RZ, [R5+URZ] ;  /* 0x0000000005ff7f8c */ /* 0x0001e8000d8000ff */
[----:B------:R0:W-:Y:S01]  /*1410*/  ATOMS.POPC.INC.32 RZ, [R49+URZ] ;  /* 0x0000000031ff7f8c */ /* 0x0001e2000d8000ff */
[----:B------:R-:W-:Y:S06]  /*1420*/  BAR.SYNC.DEFER_BLOCKING 0x0 ;  /* 0x0000000000007b1d */ /* 0x000fec0000010000 */
[----:B------:R-:W-:Y:S05]  /*1430*/  @P1 BRA `(.L_x_13) ;  /* 0x00000000008c1947 */ /* 0x000fea0003800000 */
[----:B0-----:R-:W0:Y:S04]  /*1440*/  LDS R51, [R4] ;  /* 0x0000000004337984 */ /* 0x001e280000000800 */
[----:B------:R-:W1:Y:S04]  /*1450*/  LDS R26, [R4+0x400] ;  /* 0x00040000041a7984 */ /* 0x000e680000000800 */
[----:B------:R-:W2:Y:S04]  /*1460*/  LDS R5, [R4+0x800] ;  /* 0x0008000004057984 */ /* 0x000ea80000000800 */
[----:B------:R-:W3:Y:S04]  /*1470*/  LDS R48, [R4+0xc00] ;  /* 0x000c000004307984 */ /* 0x000ee80000000800 */
[----:B------:R-:W4:Y:S04]  /*1480*/  LDS R49, [R4+0x1000] ;  /* 0x0010000004317984 */ /* 0x000f280000000800 */
[----:B------:R-:W5:Y:S04]  /*1490*/  LDS R50, [R4+0x1400] ;  /* 0x0014000004327984 */ /* 0x000f680000000800 */
[----:B------:R-:W-:Y:S04]  /*14a0*/  LDS R27, [R4+0x2000] ;  /* 0x00200000041b7984 */ /* 0x000fe80000000800 */
[----:B------:R-:W-:Y:S04]  /*14b0*/  STS [R4], RZ ;  /* 0x000000ff04007388 */ /* 0x000fe80000000800 */
[----:B0-----:R-:W-:Y:S01]  /*14c0*/  STS [R4+0x400], R51 ;  /* 0x0004003304007388 */ /* 0x001fe20000000800 */
[----:B-1----:R-:W-:-:S03]  /*14d0*/  IMAD.IADD R52, R51, 0x1, R26 ;  /* 0x0000000133347824 */ /* 0x002fc600078e021a */
[----:B------:R-:W-:Y:S01]  /*14e0*/  LDS R26, [R4+0x2400] ;  /* 0x00240000041a7984 */ /* 0x000fe20000000800 */
[----:B--2---:R-:W-:-:S03]  /*14f0*/  IMAD.IADD R25, R52, 0x1, R5 ;  /* 0x0000000134197824 */ /* 0x004fc600078e0205 */
[----:B------:R-:W0:Y:S04]  /*1500*/  LDS R5, [R4+0x1800] ;  /* 0x0018000004057984 */ /* 0x000e280000000800 */
[----:B------:R3:W-:Y:S04]  /*1510*/  STS [R4+0x800], R52 ;  /* 0x0008003404007388 */ /* 0x0007e80000000800 */
[----:B------:R-:W-:Y:S01]  /*1520*/  STS [R4+0xc00], R25 ;  /* 0x000c001904007388 */ /* 0x000fe20000000800 */
[----:B---3--:R-:W-:-:S03]  /*1530*/  IMAD.IADD R52, R25, 0x1, R48 ;  /* 0x0000000119347824 */ /* 0x008fc600078e0230 */
[----:B------:R-:W1:Y:S01]  /*1540*/  LDS R48, [R4+0x1c00] ;  /* 0x001c000004307984 */ /* 0x000e620000000800 */
[----:B----4-:R-:W-:-:S03]  /*1550*/  IMAD.IADD R49, R52, 0x1, R49 ;  /* 0x0000000134317824 */ /* 0x010fc600078e0231 */
[----:B------:R-:W2:Y:S01]  /*1560*/  LDS R25, [R4+0x2800] ;  /* 0x0028000004197984 */ /* 0x000ea20000000800 */
[----:B-----5:R-:W-:-:S03]  /*1570*/  IMAD.IADD R51, R49, 0x1, R50 ;  /* 0x0000000131337824 */ /* 0x020fc600078e0232 */
[----:B------:R-:W3:Y:S04]  /*1580*/  LDS R50, [R4+0x2c00] ;  /* 0x002c000004327984 */ /* 0x000ee80000000800 */
[----:B------:R-:W-:Y:S04]  /*1590*/  STS [R4+0x1000], R52 ;  /* 0x0010003404007388 */ /* 0x000fe80000000800 */
[----:B------:R-:W-:Y:S04]  /*15a0*/  STS [R4+0x1400], R49 ;  /* 0x0014003104007388 */ /* 0x000fe80000000800 */
[----:B------:R-:W-:Y:S01]  /*15b0*/  STS [R4+0x1800], R51 ;  /* 0x0018003304007388 */ /* 0x000fe20000000800 */
[----:B0-----:R-:W-:-:S05]  /*15c0*/  IMAD.IADD R5, R51, 0x1, R5 ;  /* 0x0000000133057824 */ /* 0x001fca00078e0205 */
[----:B------:R-:W-:Y:S01]  /*15d0*/  STS [R4+0x1c00], R5 ;  /* 0x001c000504007388 */ /* 0x000fe20000000800 */
[----:B-1----:R-:W-:-:S04]  /*15e0*/  IMAD.IADD R48, R5, 0x1, R48 ;  /* 0x0000000105307824 */ /* 0x002fc800078e0230 */
[----:B------:R-:W-:Y:S01]  /*15f0*/  IMAD.IADD R27, R48, 0x1, R27 ;  /* 0x00000001301b7824 */ /* 0x000fe200078e021b */
[----:B------:R-:W-:Y:S03]  /*1600*/  STS [R4+0x2000], R48 ;  /* 0x0020003004007388 */ /* 0x000fe60000000800 */
[----:B------:R-:W-:Y:S01]  /*1610*/  IMAD.IADD R26, R27, 0x1, R26 ;  /* 0x000000011b1a7824 */ /* 0x000fe200078e021a */
[----:B------:R3:W-:Y:S03]  /*1620*/  STS [R4+0x2400], R27 ;  /* 0x0024001b04007388 */ /* 0x0007e60000000800 */
[----:B--2---:R-:W-:Y:S01]  /*1630*/  IMAD.IADD R25, R26, 0x1, R25 ;  /* 0x000000011a197824 */ /* 0x004fe200078e0219 */
[----:B------:R1:W-:Y:S04]  /*1640*/  STS [R4+0x2800], R26 ;  /* 0x0028001a04007388 */ /* 0x0003e80000000800 */
[----:B------:R1:W-:Y:S01]  /*1650*/  STS [R4+0x2c00], R25 ;  /* 0x002c001904007388 */ /* 0x0003e20000000800 */
[----:B---3--:R-:W-:-:S07]  /*1660*/  IMAD.IADD R27, R25, 0x1, R50 ;  /* 0x00000001191b7824 */ /* 0x008fce00078e0232 */
.L_x_13:
[----:B------:R-:W-:Y:S05]  /*1670*/  BSYNC.RECONVERGENT B0 ;  /* 0x0000000000007941 */ /* 0x000fea0003800200 */
.L_x_12:
[----:B01----:R-:W0:Y:S01]  /*1680*/  LDC.64 R4, c[0x0][0x380] ;  /* 0x0000e000ff047b82 */ /* 0x003e220000000a00 */
[C---:B------:R-:W-:Y:S01]  /*1690*/  ISETP.NE.AND P0, PT, R27.reuse, 0x1c80, PT ;  /* 0x00001c801b00780c */ /* 0x040fe20003f05270 */
[----:B------:R-:W-:Y:S01]  /*16a0*/  IMAD.U32 R25, RZ, RZ, UR7 ;  /* 0x00000007ff197e24 */ /* 0x000fe2000f8e00ff */
[----:B------:R-:W-:Y:S02]  /*16b0*/  @!P1 LOP3.LUT R49, R27, 0x40000000, RZ, 0xfc, !PT ;  /* 0x400000001b319812 */ /* 0x000fe400078efcff */
[----:B------:R-:W-:Y:S01]  /*16c0*/  ISETP.LT.U32.AND P0, PT, R3, 0x100, !P0 ;  /* 0x000001000300780c */ /* 0x000fe20004701070 */
[----:B------:R-:W-:Y:S01]  /*16d0*/  IMAD R25, R25, 0x100, R3 ;  /* 0x0000010019197824 */ /* 0x000fe200078e0203 */
[----:B------:R-:W-:-:S03]  /*16e0*/  LOP3.LUT R26, R18, 0x80000000, RZ, 0x3c, !PT ;  /* 0x80000000121a7812 */ /* 0x000fc600078e3cff */
[----:B0-----:R-:W-:Y:S01]  /*16f0*/  IMAD.WIDE R4, R25, 0x4, R4 ;  /* 0x0000000419047825 */ /* 0x001fe200078e0204 */
[----:B------:R-:W-:-:S04]  /*1700*/  LOP3.LUT R25, R12, 0x80000000, RZ, 0x3c, !PT ;  /* 0x800000000c197812 */ /* 0x000fc800078e3cff */
[----:B------:R0:W-:Y:S03]  /*1710*/  @!P1 STG.E.STRONG.SYS desc[UR8][R4.64], R49 ;  /* 0x0000003104009986 */ /* 0x0001e6000c115908 */
[----:B------:R-:W-:Y:S06]  /*1720*/  BAR.RED.OR.DEFER_BLOCKING 0x0, P0 ;  /* 0x0000000000007b1d */ /* 0x000fec0000014800 */
[----:B------:R-:W1:Y:S02]  /*1730*/  B2R.RESULT RZ, P0 ;  /* 0x0000000000ff731c */ /* 0x000e640000004000 */
[----:B01----:R-:W-:Y:S05]  /*1740*/  @!P0 BRA `(.L_x_14) ;  /* 0x0000000800908947 */ /* 0x003fea0003800000 */
[C---:B------:R-:W-:Y:S01]  /*1750*/  ISETP.GT.U32.AND P0, PT, R3.reuse, R47, PT ;  /* 0x0000002f0300720c */ /* 0x040fe20003f04070 */
[----:B------:R-:W-:Y:S01]  /*1760*/  BSSY B1, `(.L_x_15) ;  /* 0x000002e000017945 */ /* 0x000fe20003800000 */
[----:B------:R-:W-:Y:S02]  /*1770*/  LEA R11, R3, UR4, 0x3 ;  /* 0x00000004030b7c11 */ /* 0x000fe4000f8e18ff */
[----:B------:R-:W-:Y:S01]  /*1780*/  SEL R0, RZ, 0x1c80, !P0 ;  /* 0x00001c80ff007807 */ /* 0x000fe20004000000 */
[----:B------:R-:W-:Y:S08]  /*1790*/  @P1 BRA `(.L_x_16) ;  /* 0x0000000000a81947 */ /* 0x000ff00003800000 */
[----:B------:R-:W0:Y:S02]  /*17a0*/  LDC.64 R28, c[0x0][0x398] ;  /* 0x0000e600ff1c7b82 */ /* 0x000e240000000a00 */
[----:B0-----:R-:W-:-:S06]  /*17b0*/  IMAD.WIDE.U32 R28, R3, 0x8, R28 ;  /* 0x00000008031c7825 */ /* 0x001fcc00078e001c */
[----:B------:R-:W2:Y:S01]  /*17c0*/  LDG.E.64 R28, desc[UR8][R28.64] ;  /* 0x000000081c1c7981 */ /* 0x000ea2000c1e1b00 */
[----:B------:R-:W-:Y:S01]  /*17d0*/  UISETP.GE.AND UP0, UPT, UR7, 0x1, UPT ;  /* 0x000000010700788c */ /* 0x000fe2000bf06270 */
[----:B------:R-:W-:Y:S01]  /*17e0*/  IMAD.MOV.U32 R26, RZ, RZ, R27 ;  /* 0x000000ffff1a7224 */ /* 0x000fe200078e001b */
[----:B--2---:R-:W-:-:S04]  /*17f0*/  IADD3 R6, P0, PT, -R0, R28, RZ ;  /* 0x0000001c00067210 */ /* 0x004fc80007f1e1ff */
[----:B------:R-:W-:-:S05]  /*1800*/  IADD3.X R7, PT, PT, R29, -0x1, RZ, P0, !PT ;  /* 0xffffffff1d077810 */ /* 0x000fca00007fe4ff */
[----:B------:R0:W-:Y:S01]  /*1810*/  STS.64 [R11+0x7200], R6 ;  /* 0x007200060b007388 */ /* 0x0001e20000000a00 */
[----:B------:R-:W-:Y:S05]  /*1820*/  BRA.U !UP0, `(.L_x_17) ;  /* 0x00000001086c7547 */ /* 0x000fea000b800000 */
[----:B------:R-:W-:Y:S01]  /*1830*/  BSSY B0, `(.L_x_18) ;  /* 0x0000019000007945 */ /* 0x000fe20003800000 */
[----:B------:R-:W-:Y:S02]  /*1840*/  IMAD.MOV.U32 R25, RZ, RZ, -0x1 ;  /* 0xffffffffff197424 */ /* 0x000fe400078e00ff */
[----:B------:R-:W-:Y:S02]  /*1850*/  IMAD.U32 R28, RZ, RZ, UR7 ;  /* 0x00000007ff1c7e24 */ /* 0x000fe4000f8e00ff */
[----:B------:R-:W-:-:S07]  /*1860*/  IMAD.MOV.U32 R26, RZ, RZ, R27 ;  /* 0x000000ffff1a7224 */ /* 0x000fce00078e001b */
.L_x_22:
[----:B0-----:R-:W0:Y:S01]  /*1870*/  LDC.64 R6, c[0x0][0x380] ;  /* 0x0000e000ff067b82 */ /* 0x001e220000000a00 */
[----:B------:R-:W-:Y:S01]  /*1880*/  VIADD R31, R28, 0xffffffff ;  /* 0xffffffff1c1f7836 */ /* 0x000fe20000000000 */
[----:B------:R-:W-:Y:S03]  /*1890*/  BSSY B2, `(.L_x_19) ;  /* 0x0000008000027945 */ /* 0x000fe60003800000 */
[----:B------:R-:W-:-:S04]  /*18a0*/  IMAD R29, R31, 0x100, R3 ;  /* 0x000001001f1d7824 */ /* 0x000fc800078e0203 */
[----:B0-----:R-:W-:-:S07]  /*18b0*/  IMAD.WIDE R6, R29, 0x4, R6 ;  /* 0x000000041d067825 */ /* 0x001fce00078e0206 */
.L_x_20:
[----:B------:R-:W-:Y:S05]  /*18c0*/  YIELD ;  /* 0x0000000000007946 */ /* 0x000fea0003800000 */
[----:B------:R0:W-:Y:S06]  /*18d0*/  MEMBAR.SC.CTA ;  /* 0x0000000000007992 */ /* 0x0001ec0000000000 */
[----:B0-----:R-:W2:Y:S02]  /*18e0*/  LDG.E.STRONG.SYS R29, desc[UR8][R6.64] ;  /* 0x00000008061d7981 */ /* 0x001ea4000c1f5900 */
[----:B--2---:R-:W-:-:S13]  /*18f0*/  ISETP.NE.AND P0, PT, R29, RZ, PT ;  /* 0x000000ff1d00720c */ /* 0x004fda0003f05270 */
[----:B------:R-:W-:Y:S05]  /*1900*/  @!P0 BRA `(.L_x_20) ;  /* 0xfffffffc00ec8947 */ /* 0x000fea000383ffff */
[----:B------:R-:W-:Y:S05]  /*1910*/  BSYNC B2 ;  /* 0x0000000000027941 */ /* 0x000fea0003800000 */
.L_x_19:
[----:B------:R-:W-:Y:S01]  /*1920*/  BSSY.RECONVERGENT B2, `(.L_x_21) ;  /* 0x0000006000027945 */ /* 0x000fe20003800200 */
[C---:B------:R-:W-:Y:S02]  /*1930*/  ISETP.GT.AND P0, PT, R29.reuse, -0x1, PT ;  /* 0xffffffff1d00780c */ /* 0x040fe40003f04270 */
[----:B------:R-:W-:Y:S01]  /*1940*/  LOP3.LUT R29, R29, 0x3fffffff, RZ, 0xc0, !PT ;  /* 0x3fffffff1d1d7812 */ /* 0x000fe200078ec0ff */
[----:B------:R-:W-:Y:S05]  /*1950*/  WARPSYNC.EXCLUSIVE R25 ;  /* 0x0000000019007348 */ /* 0x000fea0003a00000 */
[----:B------:R-:W-:-:S05]  /*1960*/  IMAD.IADD R26, R29, 0x1, R26 ;  /* 0x000000011d1a7824 */ /* 0x000fca00078e021a */
[----:B------:R-:W-:-:S07]  /*1970*/  VOTE.ANY R25, PT, P0 ;  /* 0x0000000000197806 */ /* 0x000fce00000e0100 */
[----:B------:R-:W-:Y:S05]  /*1980*/  BSYNC.RECONVERGENT B2 ;  /* 0x0000000000027941 */ /* 0x000fea0003800200 */
.L_x_21:
[----:B------:R-:W-:Y:S01]  /*1990*/  ISETP.GT.U32.AND P1, PT, R28, 0x1, PT ;  /* 0x000000011c00780c */ /* 0x000fe20003f24070 */
[----:B------:R-:W-:-:S12]  /*19a0*/  IMAD.MOV.U32 R28, RZ, RZ, R31 ;  /* 0x000000ffff1c7224 */ /* 0x000fd800078e001f */
[----:B------:R-:W-:Y:S05]  /*19b0*/  @P0 BRA P1, `(.L_x_22) ;  /* 0xfffffffc00ac0947 */ /* 0x000fea000083ffff */
[----:B------:R-:W-:Y:S05]  /*19c0*/  BSYNC B0 ;  /* 0x0000000000007941 */ /* 0x000fea0003800000 */
.L_x_18:
[----:B------:R1:W2:Y:S02]  /*19d0*/  LDS.64 R6, [R11+0x7200] ;  /* 0x007200000b067984 */ /* 0x0002a40000000a00 */
.L_x_17:
[C---:B------:R-:W-:Y:S01]  /*19e0*/  IMAD.IADD R29, R26.reuse, 0x1, -R27 ;  /* 0x000000011a1d7824 */ /* 0x040fe200078e0a1b */
[----:B------:R-:W-:-:S04]  /*19f0*/  LOP3.LUT R25, R26, 0x80000000, RZ, 0xfc, !PT ;  /* 0x800000001a197812 */ /* 0x000fc800078efcff */
[C---:B0-2---:R-:W-:Y:S01]  /*1a00*/  IADD3 R6, P0, PT, R29.reuse, R6, RZ ;  /* 0x000000061d067210 */ /* 0x045fe20007f1e0ff */
[----:B------:R0:W-:Y:S03]  /*1a10*/  STG.E.STRONG.SYS desc[UR8][R4.64], R25 ;  /* 0x0000001904007986 */ /* 0x0001e6000c115908 */
[----:B------:R-:W-:-:S05]  /*1a20*/  LEA.HI.X.SX32 R7, R29, R7, 0x1, P0 ;  /* 0x000000071d077211 */ /* 0x000fca00000f0eff */
[----:B------:R0:W-:Y:S04]  /*1a30*/  STS.64 [R11+0x7200], R6 ;  /* 0x007200060b007388 */ /* 0x0001e80000000a00 */
.L_x_16:
[----:B------:R-:W-:Y:S05]  /*1a40*/  BSYNC B1 ;  /* 0x0000000000017941 */ /* 0x000fea0003800000 */
.L_x_15:
[----:B------:R-:W2:Y:S01]  /*1a50*/  LDC R26, c[0x0][0x3c0] ;  /* 0x0000f000ff1a7b82 */ /* 0x000ea20000000800 */
[----:B------:R-:W-:-:S07]  /*1a60*/  LEA R47, R47, UR4, 0x3 ;  /* 0x000000042f2f7c11 */ /* 0x000fce000f8e18ff */
[----:B0-----:R-:W0:Y:S01]  /*1a70*/  LDC.64 R4, c[0x0][0x390] ;  /* 0x0000e400ff047b82 */ /* 0x001e220000000a00 */
[----:B--2---:R-:W-:Y:S02]  /*1a80*/  ISETP.LE.AND P0, PT, R26, UR10, PT ;  /* 0x0000000a1a007c0c */ /* 0x004fe4000bf03270 */
[----:B0-----:R-:W-:-:S04]  /*1a90*/  ISETP.EQ.U32.AND P1, PT, R4, RZ, PT ;  /* 0x000000ff0400720c */ /* 0x001fc80003f22070 */
[----:B------:R-:W-:-:S04]  /*1aa0*/  ISETP.EQ.OR.EX P0, PT, R5, RZ, !P0, P1 ;  /* 0x000000ff0500720c */ /* 0x000fc80004702710 */
[----:B------:R-:W-:-:S13]  /*1ab0*/  ISETP.GT.U32.OR P0, PT, R3, 0xff, P0 ;  /* 0x000000ff0300780c */ /* 0x000fda0000704470 */
[----:B------:R-:W-:Y:S05]  /*1ac0*/  @P0 BRA `(.L_x_23) ;  /* 0x00000000001c0947 */ /* 0x000fea0003800000 */
[----:B------:R-:W0:Y:S01]  /*1ad0*/  LDS.64 R6, [R11+0x7200] ;  /* 0x007200000b067984 */ /* 0x000e220000000a00 */
[C---:B------:R-:W-:Y:S02]  /*1ae0*/  LEA R4, P2, R3.reuse, R4, 0x3 ;  /* 0x0000000403047211 */ /* 0x040fe400078418ff */
[--C-:B------:R-:W-:Y:S02]  /*1af0*/  SHF.R.S32.HI R25, RZ, 0x1f, R27.reuse ;  /* 0x0000001fff197819 */ /* 0x100fe4000001141b */
[----:B------:R-:W-:Y:S02]  /*1b00*/  LEA.HI.X R5, R3, R5, RZ, 0x3, P2 ;  /* 0x0000000503057211 */ /* 0x000fe400010f1cff */
[----:B0-----:R-:W-:-:S04]  /*1b10*/  IADD3 R6, P0, P1, R6, R0, R27 ;  /* 0x0000000006067210 */ /* 0x001fc8000791e01b */
[----:B------:R-:W-:-:S05]  /*1b20*/  IADD3.X R7, PT, PT, R7, RZ, R25, P0, P1 ;  /* 0x000000ff07077210 */ /* 0x000fca00007e2419 */
[----:B------:R0:W-:Y:S04]  /*1b30*/  STG.E.64 desc[UR8][R4.64], R6 ;  /* 0x0000000604007986 */ /* 0x0001e8000c101b08 */
.L_x_23:
[----:B------:R-:W-:Y:S05]  /*1b40*/  WARPSYNC.ALL ;  /* 0x0000000000007948 */ /* 0x000fea0003800000 */
[----:B------:R-:W-:Y:S01]  /*1b50*/  BAR.SYNC.DEFER_BLOCKING 0x0 ;  /* 0x0000000000007b1d */ /* 0x000fe20000010000 */
[----:B------:R-:W-:-:S05]  /*1b60*/  ISETP.LT.AND P0, PT, R26, UR10, PT ;  /* 0x0000000a1a007c0c */ /* 0x000fca000bf01270 */
[----:B0-----:R0:W2:Y:S08]  /*1b70*/  LDS.64 R4, [R47+0x7200] ;  /* 0x007200002f047984 */ /* 0x0010b00000000a00 */
[----:B0-----:R-:W-:Y:S05]  /*1b80*/  @P0 BRA `(.L_x_24) ;  /* 0x0000000000700947 */ /* 0x001fea0003800000 */
[----:B------:R-:W0:Y:S01]  /*1b90*/  LDCU.64 UR12, c[0x0][0x3a0] ;  /* 0x00007400ff0c77ac */ /* 0x000e220008000a00 */
[C---:B------:R-:W-:Y:S02]  /*1ba0*/  LOP3.LUT R7, R3.reuse, 0x3e0, RZ, 0xc0, !PT ;  /* 0x000003e003077812 */ /* 0x040fe400078ec0ff */
[----:B------:R-:W-:-:S05]  /*1bb0*/  LOP3.LUT R2, R3, 0x1f, RZ, 0xc0, !PT ;  /* 0x0000001f03027812 */ /* 0x000fca00078ec0ff */
[----:B------:R-:W-:-:S05]  /*1bc0*/  IMAD R7, R7, 0x13, R2 ;  /* 0x0000001307077824 */ /* 0x000fca00078e0202 */
[----:B--2---:R-:W-:-:S05]  /*1bd0*/  IADD3 R0, P0, PT, R7, R4, RZ ;  /* 0x0000000407007210 */ /* 0x004fca0007f1e0ff */
[----:B------:R-:W-:Y:S01]  /*1be0*/  IMAD.X R5, RZ, RZ, R5, P0 ;  /* 0x000000ffff057224 */ /* 0x000fe200000e0605 */
[----:B0-----:R-:W-:-:S04]  /*1bf0*/  LEA R2, P0, R0, UR12, 0x2 ;  /* 0x0000000c00027c11 */ /* 0x001fc8000f8010ff */
[----:B------:R-:W-:-:S05]  /*1c00*/  LEA.HI.X R3, R0, UR13, R5, 0x2, P0 ;  /* 0x0000000d00037c11 */ /* 0x000fca00080f1405 */
[----:B------:R-:W-:Y:S04]  /*1c10*/  STG.E desc[UR8][R2.64], R44 ;  /* 0x0000002c02007986 */ /* 0x000fe8000c101908 */
        /* <DEDUP_REMOVED lines=17> */
[----:B------:R-:W-:Y:S01]  /*1d30*/  STG.E desc[UR8][R2.64+0x900], R24 ;  /* 0x0009001802007986 */ /* 0x000fe2000c101908 */
[----:B------:R-:W-:Y:S05]  /*1d40*/  EXIT ;  /* 0x000000000000794d */ /* 0x000fea0003800000 */
.L_x_24:
[C---:B------:R-:W-:Y:S01]  /*1d50*/  LOP3.LUT R7, R3.reuse, 0x3e0, RZ, 0xc0, !PT ;  /* 0x000003e003077812 */ /* 0x040fe200078ec0ff */
[----:B------:R-:W0:Y:S01]  /*1d60*/  LDCU.64 UR12, c[0x0][0x3a0] ;  /* 0x00007400ff0c77ac */ /* 0x000e220008000a00 */
[----:B------:R-:W-:Y:S01]  /*1d70*/  LOP3.LUT R2, R3, 0x1f, RZ, 0xc0, !PT ;  /* 0x0000001f03027812 */ /* 0x000fe200078ec0ff */
[----:B-1----:R-:W-:-:S04]  /*1d80*/  IMAD.U32 R11, RZ, RZ, UR7 ;  /* 0x00000007ff0b7e24 */ /* 0x002fc8000f8e00ff */
[----:B------:R-:W-:Y:S02]  /*1d90*/  IMAD R7, R7, 0x13, R2 ;  /* 0x0000001307077824 */ /* 0x000fe400078e0202 */
[----:B------:R-:W-:Y:S02]  /*1da0*/  IMAD R0, R11, -0x1c80, R26 ;  /* 0xffffe3800b007824 */ /* 0x000fe400078e021a */
[C---:B------:R-:W-:Y:S01]  /*1db0*/  VIADD R11, R7.reuse, 0x20 ;  /* 0x00000020070b7836 */ /* 0x040fe20000000000 */
[C---:B--2---:R-:W-:Y:S01]  /*1dc0*/  IADD3 R3, P0, PT, R7.reuse, R4, RZ ;  /* 0x0000000407037210 */ /* 0x044fe20007f1e0ff */
[C---:B------:R-:W-:Y:S01]  /*1dd0*/  VIADD R25, R7.reuse, 0x60 ;  /* 0x0000006007197836 */ /* 0x040fe20000000000 */
[-C--:B------:R-:W-:Y:S02]  /*1de0*/  ISETP.GE.AND P1, PT, R7, R0.reuse, PT ;  /* 0x000000000700720c */ /* 0x080fe40003f26270 */
[-C--:B------:R-:W-:Y:S01]  /*1df0*/  ISETP.GE.AND P2, PT, R11, R0.reuse, PT ;  /* 0x000000000b00720c */ /* 0x080fe20003f46270 */
[----:B------:R-:W-:Y:S01]  /*1e00*/  IMAD.X R4, RZ, RZ, R5, P0 ;  /* 0x000000ffff047224 */ /* 0x000fe200000e0605 */
[----:B------:R-:W-:Y:S01]  /*1e10*/  ISETP.GE.AND P4, PT, R25, R0, PT ;  /* 0x000000001900720c */ /* 0x000fe20003f86270 */
[----:B------:R-:W-:Y:S01]  /*1e20*/  VIADD R5, R7, 0x40 ;  /* 0x0000004007057836 */ /* 0x000fe20000000000 */
[----:B0-----:R-:W-:Y:S01]  /*1e30*/  LEA R2, P0, R3, UR12, 0x2 ;  /* 0x0000000c03027c11 */ /* 0x001fe2000f8010ff */
[----:B------:R-:W-:-:S02]  /*1e40*/  VIADD R11, R7, 0xa0 ;  /* 0x000000a0070b7836 */ /* 0x000fc40000000000 */
[----:B------:R-:W-:Y:S01]  /*1e50*/  VIADD R25, R7, 0xc0 ;  /* 0x000000c007197836 */ /* 0x000fe20000000000 */
[-C--:B------:R-:W-:Y:S01]  /*1e60*/  ISETP.GE.AND P3, PT, R5, R0.reuse, PT ;  /* 0x000000000500720c */ /* 0x080fe20003f66270 */
[----:B------:R-:W-:Y:S01]  /*1e70*/  VIADD R5, R7, 0x80 ;  /* 0x0000008007057836 */ /* 0x000fe20000000000 */
[----:B------:R-:W-:Y:S02]  /*1e80*/  LEA.HI.X R3, R3, UR13, R4, 0x2, P0 ;  /* 0x0000000d03037c11 */ /* 0x000fe400080f1404 */
[-C--:B------:R-:W-:Y:S01]  /*1e90*/  ISETP.GE.AND P6, PT, R11, R0.reuse, PT ;  /* 0x000000000b00720c */ /* 0x080fe20003fc6270 */
[----:B------:R-:W-:Y:S01]  /*1ea0*/  VIADD R11, R7, 0x100 ;  /* 0x00000100070b7836 */ /* 0x000fe20000000000 */
[-C--:B------:R-:W-:Y:S01]  /*1eb0*/  ISETP.GE.AND P5, PT, R5, R0.reuse, PT ;  /* 0x000000000500720c */ /* 0x080fe20003fa6270 */
[----:B------:R-:W-:Y:S01]  /*1ec0*/  VIADD R5, R7, 0xe0 ;  /* 0x000000e007057836 */ /* 0x000fe20000000000 */
[----:B------:R-:W-:Y:S01]  /*1ed0*/  @!P1 STG.E desc[UR8][R2.64], R44 ;  /* 0x0000002c02009986 */ /* 0x000fe2000c101908 */
[----:B------:R-:W-:-:S03]  /*1ee0*/  ISETP.GE.AND P0, PT, R25, R0, PT ;  /* 0x000000001900720c */ /* 0x000fc60003f06270 */
[-C--:B------:R-:W-:Y:S01]  /*1ef0*/  ISETP.GE.AND P1, PT, R5, R0.reuse, PT ;  /* 0x000000000500720c */ /* 0x080fe20003f26270 */
[----:B------:R-:W-:Y:S01]  /*1f00*/  VIADD R5, R7, 0x120 ;  /* 0x0000012007057836 */ /* 0x000fe20000000000 */
[----:B------:R-:W-:Y:S04]  /*1f10*/  @!P3 STG.E desc[UR8][R2.64+0x100], R42 ;  /* 0x0001002a0200b986 */ /* 0x000fe8000c101908 */
[-C--:B------:R-:W-:Y:S01]  /*1f20*/  ISETP.GE.AND P3, PT, R5, R0.reuse, PT ;  /* 0x000000000500720c */ /* 0x080fe20003f66270 */
[----:B------:R-:W-:Y:S01]  /*1f30*/  VIADD R5, R7, 0x160 ;  /* 0x0000016007057836 */ /* 0x000fe20000000000 */
[----:B------:R-:W-:Y:S01]  /*1f40*/  @!P2 STG.E desc[UR8][R2.64+0x80], R43 ;  /* 0x0000802b0200a986 */ /* 0x000fe2000c101908 */
[----:B------:R-:W-:Y:S01]  /*1f50*/  ISETP.GE.AND P2, PT, R11, R0, PT ;  /* 0x000000000b00720c */ /* 0x000fe20003f46270 */
[----:B------:R-:W-:-:S02]  /*1f60*/  VIADD R11, R7, 0x140 ;  /* 0x00000140070b7836 */ /* 0x000fc40000000000 */
[----:B------:R0:W-:Y:S01]  /*1f70*/  @!P5 STG.E desc[UR8][R2.64+0x200], R9 ;  /* 0x000200090200d986 */ /* 0x0001e2000c101908 */
[-C--:B------:R-:W-:Y:S01]  /*1f80*/  ISETP.GE.AND P5, PT, R5, R0.reuse, PT ;  /* 0x000000000500720c */ /* 0x080fe20003fa6270 */
[----:B------:R-:W-:Y:S02]  /*1f90*/  VIADD R5, R7, 0x1a0 ;  /* 0x000001a007057836 */ /* 0x000fe40000000000 */
[----:B------:R1:W-:Y:S01]  /*1fa0*/  @!P4 STG.E desc[UR8][R2.64+0x180], R8 ;  /* 0x000180080200c986 */ /* 0x0003e2000c101908 */
[-C--:B------:R-:W-:Y:S01]  /*1fb0*/  ISETP.GE.AND P4, PT, R11, R0.reuse, PT ;  /* 0x000000000b00720c */ /* 0x080fe20003f86270 */
[----:B------:R-:W-:Y:S02]  /*1fc0*/  VIADD R11, R7, 0x180 ;  /* 0x00000180070b7836 */ /* 0x000fe40000000000 */
[----:B------:R1:W-:Y:S01]  /*1fd0*/  @!P0 STG.E desc[UR8][R2.64+0x300], R12 ;  /* 0x0003000c02008986 */ /* 0x0003e2000c101908 */
[----:B------:R-:W-:Y:S01]  /*1fe0*/  ISETP.GE.AND P0, PT, R5, R0, PT ;  /* 0x000000000500720c */ /* 0x000fe20003f06270 */
[----:B------:R-:W-:-:S02]  /*1ff0*/  VIADD R5, R7, 0x1e0 ;  /* 0x000001e007057836 */ /* 0x000fc40000000000 */
[----:B------:R1:W-:Y:S01]  /*2000*/  @!P6 STG.E desc[UR8][R2.64+0x280], R10 ;  /* 0x0002800a0200e986 */ /* 0x0003e2000c101908 */
[-C--:B------:R-:W-:Y:S01]  /*2010*/  ISETP.GE.AND P6, PT, R11, R0.reuse, PT ;  /* 0x000000000b00720c */ /* 0x080fe20003fc6270 */
[----:B------:R-:W-:Y:S02]  /*2020*/  VIADD R11, R7, 0x1c0 ;  /* 0x000001c0070b7836 */ /* 0x000fe40000000000 */
[----:B------:R1:W-:Y:S01]  /*2030*/  @!P2 STG.E desc[UR8][R2.64+0x400], R14 ;  /* 0x0004000e0200a986 */ /* 0x0003e2000c101908 */
[-C--:B------:R-:W-:Y:S01]  /*2040*/  ISETP.GE.AND P2, PT, R5, R0.reuse, PT ;  /* 0x000000000500720c */ /* 0x080fe20003f46270 */
[C---:B0-----:R-:W-:Y:S02]  /*2050*/  VIADD R9, R7.reuse, 0x200 ;  /* 0x0000020007097836 */ /* 0x041fe40000000000 */
[C---:B------:R-:W-:Y:S01]  /*2060*/  VIADD R5, R7.reuse, 0x220 ;  /* 0x0000022007057836 */ /* 0x040fe20000000000 */
[----:B------:R1:W-:Y:S01]  /*2070*/  @!P1 STG.E desc[UR8][R2.64+0x380], R13 ;  /* 0x0003800d02009986 */ /* 0x0003e2000c101908 */
[----:B------:R-:W-:Y:S01]  /*2080*/  VIADD R7, R7, 0x240 ;  /* 0x0000024007077836 */ /* 0x000fe20000000000 */
[----:B------:R-:W-:-:S02]  /*2090*/  ISETP.GE.AND P1, PT, R11, R0, PT ;  /* 0x000000000b00720c */ /* 0x000fc40003f26270 */
[----:B------:R1:W-:Y:S01]  /*20a0*/  @!P3 STG.E desc[UR8][R2.64+0x480], R15 ;  /* 0x0004800f0200b986 */ /* 0x0003e2000c101908 */
[----:B------:R-:W-:-:S03]  /*20b0*/  ISETP.GE.AND P3, PT, R9, R0, PT ;  /* 0x000000000900720c */ /* 0x000fc60003f66270 */
[----:B------:R1:W-:Y:S01]  /*20c0*/  @!P4 STG.E desc[UR8][R2.64+0x500], R16 ;  /* 0x000500100200c986 */ /* 0x0003e2000c101908 */
[----:B------:R-:W-:-:S03]  /*20d0*/  ISETP.GE.AND P4, PT, R5, R0, PT ;  /* 0x000000000500720c */ /* 0x000fc60003f86270 */
[----:B------:R1:W-:Y:S01]  /*20e0*/  @!P5 STG.E desc[UR8][R2.64+0x580], R17 ;  /* 0x000580110200d986 */ /* 0x0003e2000c101908 */
[----:B------:R-:W-:-:S03]  /*20f0*/  ISETP.GE.AND P5, PT, R7, R0, PT ;  /* 0x000000000700720c */ /* 0x000fc60003fa6270 */
[----:B------:R1:W-:Y:S04]  /*2100*/  @!P6 STG.E desc[UR8][R2.64+0x600], R18 ;  /* 0x000600120200e986 */ /* 0x0003e8000c101908 */
[----:B------:R1:W-:Y:S04]  /*2110*/  @!P0 STG.E desc[UR8][R2.64+0x680], R19 ;  /* 0x0006801302008986 */ /* 0x0003e8000c101908 */
[----:B------:R1:W-:Y:S04]  /*2120*/  @!P1 STG.E desc[UR8][R2.64+0x700], R20 ;  /* 0x0007001402009986 */ /* 0x0003e8000c101908 */
[----:B------:R1:W-:Y:S04]  /*2130*/  @!P2 STG.E desc[UR8][R2.64+0x780], R21 ;  /* 0x000780150200a986 */ /* 0x0003e8000c101908 */
[----:B------:R1:W-:Y:S04]  /*2140*/  @!P3 STG.E desc[UR8][R2.64+0x800], R22 ;  /* 0x000800160200b986 */ /* 0x0003e8000c101908 */
[----:B------:R1:W-:Y:S01]  /*2150*/  @!P4 STG.E desc[UR8][R2.64+0x880], R23 ;  /* 0x000880170200c986 */ /* 0x0003e2000c101908 */
[----:B------:R-:W-:Y:S05]  /*2160*/  @P5 EXIT ;  /* 0x000000000000594d */ /* 0x000fea0003800000 */
[----:B------:R-:W-:Y:S01]  /*2170*/  STG.E desc[UR8][R2.64+0x900], R24 ;  /* 0x0009001802007986 */ /* 0x000fe2000c101908 */
[----:B------:R-:W-:Y:S05]  /*2180*/  EXIT ;  /* 0x000000000000794d */ /* 0x000fea0003800000 */
.L_x_14:
[----:B------:R-:W-:Y:S01]  /*2190*/  IMAD.MOV.U32 R2, RZ, RZ, RZ ;  /* 0x000000ffff027224 */ /* 0x000fe200078e00ff */
[C---:B------:R-:W-:Y:S01]  /*21a0*/  ISETP.GT.U32.AND P0, PT, R3.reuse, 0x1f, PT ;  /* 0x0000001f0300780c */ /* 0x040fe20003f04070 */
[----:B------:R-:W-:Y:S05]  /*21b0*/  WARPSYNC.ALL ;  /* 0x0000000000007948 */ /* 0x000fea0003800000 */
[----:B------:R-:W-:-:S05]  /*21c0*/  IMAD.HI.U32 R24, R3, 0x15555556, R2 ;  /* 0x1555555603187827 */ /* 0x000fca00078e0002 */
[----:B------:R-:W-:-:S05]  /*21d0*/  LEA R24, R24, UR4, 0x2 ;  /* 0x0000000418187c11 */ /* 0x000fca000f8e10ff */
[----:B------:R0:W-:Y:S01]  /*21e0*/  STS [R24+0x3410], R27 ;  /* 0x0034101b18007388 */ /* 0x0001e20000000800 */
[----:B------:R-:W-:Y:S06]  /*21f0*/  BAR.SYNC.DEFER_BLOCKING 0x0 ;  /* 0x0000000000007b1d */ /* 0x000fec0000010000 */
[----:B------:R-:W-:Y:S05]  /*2200*/  @P0 BRA `(.L_x_25) ;  /* 0x0000000000e00947 */ /* 0x000fea0003800000 */
[----:B------:R-:W-:Y:S01]  /*2210*/  IMAD.MOV.U32 R5, RZ, RZ, 0x34 ;  /* 0x00000034ff057424 */ /* 0x000fe200078e00ff */
[----:B------:R-:W-:-:S03]  /*2220*/  UMOV UR11, 0xffffffff ;  /* 0xffffffff000b7882 */ /* 0x000fc60000000000 */
[----:B------:R-:W-:-:S05]  /*2230*/  IMAD R18, R3, R5, UR4 ;  /* 0x0000000403127e24 */ /* 0x000fca000f8e0205 */
[----:B------:R-:W-:Y:S04]  /*2240*/  LDS R16, [R18+0x3410] ;  /* 0x0034100012107984 */ /* 0x000fe80000000800 */
[----:B------:R-:W-:Y:S04]  /*2250*/  LDS R17, [R18+0x3414] ;  /* 0x0034140012117984 */ /* 0x000fe80000000800 */
[----:B------:R-:W1:Y:S04]  /*2260*/  LDS R14, [R18+0x3418] ;  /* 0x00341800120e7984 */ /* 0x000e680000000800 */
[----:B------:R-:W-:Y:S04]  /*2270*/  LDS R15, [R18+0x341c] ;  /* 0x00341c00120f7984 */ /* 0x000fe80000000800 */
[----:B------:R-:W2:Y:S04]  /*2280*/  LDS R12, [R18+0x3420] ;  /* 0x00342000120c7984 */ /* 0x000ea80000000800 */
[----:B------:R-:W-:Y:S04]  /*2290*/  LDS R13, [R18+0x3424] ;  /* 0x00342400120d7984 */ /* 0x000fe80000000800 */
[----:B------:R-:W3:Y:S04]  /*22a0*/  LDS R10, [R18+0x3428] ;  /* 0x00342800120a7984 */ /* 0x000ee80000000800 */
[----:B------:R-:W-:Y:S04]  /*22b0*/  LDS R9, [R18+0x342c] ;  /* 0x00342c0012097984 */ /* 0x000fe80000000800 */
[----:B------:R-:W4:Y:S04]  /*22c0*/  LDS R8, [R18+0x3430] ;  /* 0x0034300012087984 */ /* 0x000f280000000800 */
[----:B------:R-:W-:Y:S04]  /*22d0*/  LDS R5, [R18+0x3434] ;  /* 0x0034340012057984 */ /* 0x000fe80000000800 */
[----:B------:R-:W5:Y:S04]  /*22e0*/  LDS R4, [R18+0x3438] ;  /* 0x0034380012047984 */ /* 0x000f680000000800 */
[----:B------:R-:W0:Y:S01]  /*22f0*/  LDS R19, [R18+0x343c] ;  /* 0x00343c0012137984 */ /* 0x000e220000000800 */
[----:B-1----:R-:W-:-:S04]  /*2300*/  IADD3 R20, PT, PT, R14, R17, R16 ;  /* 0x000000110e147210 */ /* 0x002fc80007ffe010 */
[----:B--2---:R-:W-:-:S04]  /*2310*/  IADD3 R20, PT, PT, R12, R20, R15 ;  /* 0x000000140c147210 */ /* 0x004fc80007ffe00f */
[----:B---3--:R-:W-:-:S04]  /*2320*/  IADD3 R20, PT, PT, R10, R20, R13 ;  /* 0x000000140a147210 */ /* 0x008fc80007ffe00d */
[----:B----4-:R-:W-:-:S04]  /*2330*/  IADD3 R20, PT, PT, R8, R20, R9 ;  /* 0x0000001408147210 */ /* 0x010fc80007ffe009 */
[----:B-----5:R-:W-:-:S05]  /*2340*/  IADD3 R20, PT, PT, R4, R20, R5 ;  /* 0x0000001404147210 */ /* 0x020fca0007ffe005 */
[----:B0-----:R-:W-:Y:S01]  /*2350*/  IMAD.IADD R19, R19, 0x1, R20 ;  /* 0x0000000113137824 */ /* 0x001fe200078e0214 */
[----:B------:R-:W-:Y:S06]  /*2360*/  BRA.DIV UR11, `(.L_x_26) ;  /* 0x0000005e0be47947 */ /* 0x000fec000b800000 */
[----:B------:R-:W0:Y:S02]  /*2370*/  SHFL.UP P0, R20, R19, 0x1, RZ ;  /* 0x0420000013147989 */ /* 0x000e2400000000ff */
[----:B0-----:R-:W-:-:S05]  /*2380*/  @P0 IMAD.IADD R20, R19, 0x1, R20 ;  /* 0x0000000113140824 */ /* 0x001fca00078e0214 */
[----:B------:R-:W0:Y:S02]  /*2390*/  SHFL.UP P0, R21, R20, 0x2, RZ ;  /* 0x0440000014157989 */ /* 0x000e2400000000ff */
[----:B0-----:R-:W-:-:S05]  /*23a0*/  @P0 IMAD.IADD R21, R20, 0x1, R21 ;  /* 0x0000000114150824 */ /* 0x001fca00078e0215 */
[----:B------:R-:W0:Y:S02]  /*23b0*/  SHFL.UP P0, R22, R21, 0x4, RZ ;  /* 0x0480000015167989 */ /* 0x000e2400000000ff */
[----:B0-----:R-:W-:-:S05]  /*23c0*/  @P0 IMAD.IADD R22, R21, 0x1, R22 ;  /* 0x0000000115160824 */ /* 0x001fca00078e0216 */
[----:B------:R-:W0:Y:S02]  /*23d0*/  SHFL.UP P0, R23, R22, 0x8, RZ ;  /* 0x0500000016177989 */ /* 0x000e2400000000ff */
[----:B0-----:R-:W-:-:S05]  /*23e0*/  @P0 IMAD.IADD R23, R22, 0x1, R23 ;  /* 0x0000000116170824 */ /* 0x001fca00078e0217 */
[----:B------:R0:W1:Y:S02]  /*23f0*/  SHFL.UP P0, R48, R23, 0x10, RZ ;  /* 0x0600000017307989 */ /* 0x00006400000000ff */
.L_x_118:
[----:B-1----:R-:W-:-:S04]  /*2400*/  @P0 IMAD.IADD R48, R23, 0x1, R48 ;  /* 0x0000000117300824 */ /* 0x002fc800078e0230 */
[----:B------:R-:W-:-:S04]  /*2410*/  IMAD.IADD R19, R48, 0x1, -R19 ;  /* 0x0000000130137824 */ /* 0x000fc800078e0a13 */
[----:B------:R-:W-:Y:S01]  /*2420*/  IMAD.IADD R16, R16, 0x1, R19 ;  /* 0x0000000110107824 */ /* 0x000fe200078e0213 */
[----:B------:R1:W-:Y:S03]  /*2430*/  STS [R18+0x3410], R19 ;  /* 0x0034101312007388 */ /* 0x0003e60000000800 */
        /* <DEDUP_REMOVED lines=19> */
[----:B------:R1:W-:Y:S04]  /*2570*/  STS [R18+0x3438], R5 ;  /* 0x0034380512007388 */ /* 0x0003e80000000800 */
[----:B------:R1:W-:Y:S02]  /*2580*/  STS [R18+0x343c], R21 ;  /* 0x00343c1512007388 */ /* 0x0003e40000000800 */
.L_x_25:
[----:B------:R-:W-:Y:S05]  /*2590*/  WARPSYNC.ALL ;  /* 0x0000000000007948 */ /* 0x000fea0003800000 */
[----:B------:R-:W-:Y:S01]  /*25a0*/  BAR.SYNC.DEFER_BLOCKING 0x0 ;  /* 0x0000000000007b1d */ /* 0x000fe20000010000 */
[----:B------:R-:W-:Y:S02]  /*25b0*/  ISETP.NE.AND P0, PT, R53, RZ, PT ;  /* 0x000000ff3500720c */ /* 0x000fe40003f05270 */
[----:B-1----:R-:W-:-:S03]  /*25c0*/  SHF.R.U32.HI R5, RZ, UR6, R45 ;  /* 0x00000006ff057c19 */ /* 0x002fc6000801162d */
[----:B------:R-:W-:Y:S01]  /*25d0*/  BSSY.RECONVERGENT B0, `(.L_x_27) ;  /* 0x0000029000007945 */ /* 0x000fe20003800200 */
[----:B------:R-:W-:Y:S01]  /*25e0*/  LOP3.LUT R5, R5, UR5, RZ, 0x30, !PT ;  /* 0x0000000505057c12 */ /* 0x000fe2000f8e30ff */
[----:B0-----:R-:W0:Y:S06]  /*25f0*/  LDS R24, [R24+0x3410] ;  /* 0x0034100018187984 */ /* 0x001e2c0000000800 */
[----:B------:R-:W-:Y:S05]  /*2600*/  @P0 BRA `(.L_x_28) ;  /* 0x0000000000940947 */ /* 0x000fea0003800000 */
[----:B------:R-:W-:-:S05]  /*2610*/  LEA R4, R3, UR4, 0x2 ;  /* 0x0000000403047c11 */ /* 0x000fca000f8e10ff */
[----:B------:R-:W0:Y:S04]  /*2620*/  LDS R13, [R4] ;  /* 0x00000000040d7984 */ /* 0x000e280000000800 */
[----:B------:R-:W1:Y:S04]  /*2630*/  LDS R15, [R4+0x400] ;  /* 0x00040000040f7984 */ /* 0x000e680000000800 */
[----:B------:R-:W2:Y:S04]  /*2640*/  LDS R17, [R4+0x800] ;  /* 0x0008000004117984 */ /* 0x000ea80000000800 */
[----:B------:R-:W3:Y:S04]  /*2650*/  LDS R19, [R4+0xc00] ;  /* 0x000c000004137984 */ /* 0x000ee80000000800 */
[----:B------:R-:W4:Y:S04]  /*2660*/  LDS R21, [R4+0x1000] ;  /* 0x0010000004157984 */ /* 0x000f280000000800 */
[----:B------:R-:W5:Y:S04]  /*2670*/  LDS R23, [R4+0x1400] ;  /* 0x0014000004177984 */ /* 0x000f680000000800 */
[----:B------:R-:W5:Y:S04]  /*2680*/  LDS R45, [R4+0x1800] ;  /* 0x00180000042d7984 */ /* 0x000f680000000800 */
[----:B------:R-:W5:Y:S04]  /*2690*/  LDS R47, [R4+0x1c00] ;  /* 0x001c0000042f7984 */ /* 0x000f680000000800 */
[----:B------:R-:W5:Y:S04]  /*26a0*/  LDS R49, [R4+0x2000] ;  /* 0x0020000004317984 */ /* 0x000f680000000800 */
[----:B------:R-:W5:Y:S04]  /*26b0*/  LDS R51, [R4+0x2400] ;  /* 0x0024000004337984 */ /* 0x000f680000000800 */
[----:B------:R-:W5:Y:S01]  /*26c0*/  LDS R8, [R4+0x2800] ;  /* 0x0028000004087984 */ /* 0x000f620000000800 */
[----:B0-----:R-:W-:-:S03]  /*26d0*/  IMAD.IADD R13, R24, 0x1, R13 ;  /* 0x00000001180d7824 */ /* 0x001fc600078e020d */
[----:B------:R-:W0:Y:S01]  /*26e0*/  LDS R9, [R4+0x2c00] ;  /* 0x002c000004097984 */ /* 0x000e220000000800 */
[----:B-1----:R-:W-:-:S03]  /*26f0*/  IMAD.IADD R15, R24, 0x1, R15 ;  /* 0x00000001180f7824 */ /* 0x002fc600078e020f */
[----:B------:R1:W-:Y:S01]  /*2700*/  STS [R4], R13 ;  /* 0x0000000d04007388 */ /* 0x0003e20000000800 */
[C---:B--2---:R-:W-:Y:S02]  /*2710*/  IMAD.IADD R17, R24.reuse, 0x1, R17 ;  /* 0x0000000118117824 */ /* 0x044fe400078e0211 */
[C---:B---3--:R-:W-:Y:S01]  /*2720*/  IMAD.IADD R19, R24.reuse, 0x1, R19 ;  /* 0x0000000118137824 */ /* 0x048fe200078e0213 */
[----:B------:R2:W-:Y:S01]  /*2730*/  STS [R4+0x400], R15 ;  /* 0x0004000f04007388 */ /* 0x0005e20000000800 */
[----:B----4-:R-:W-:-:S03]  /*2740*/  IMAD.IADD R21, R24, 0x1, R21 ;  /* 0x0000000118157824 */ /* 0x010fc600078e0215 */
[----:B------:R2:W-:Y:S01]  /*2750*/  STS [R4+0x800], R17 ;  /* 0x0008001104007388 */ /* 0x0005e20000000800 */
[----:B-----5:R-:W-:-:S03]  /*2760*/  IMAD.IADD R23, R24, 0x1, R23 ;  /* 0x0000000118177824 */ /* 0x020fc600078e0217 */
[----:B------:R2:W-:Y:S01]  /*2770*/  STS [R4+0xc00], R19 ;  /* 0x000c001304007388 */ /* 0x0005e20000000800 */
[----:B------:R-:W-:-:S03]  /*2780*/  IMAD.IADD R45, R24, 0x1, R45 ;  /* 0x00000001182d7824 */ /* 0x000fc600078e022d */
[----:B------:R2:W-:Y:S01]  /*2790*/  STS [R4+0x1000], R21 ;  /* 0x0010001504007388 */ /* 0x0005e20000000800 */
[----:B------:R-:W-:-:S03]  /*27a0*/  IMAD.IADD R47, R24, 0x1, R47 ;  /* 0x00000001182f7824 */ /* 0x000fc600078e022f */
[----:B------:R2:W-:Y:S01]  /*27b0*/  STS [R4+0x1400], R23 ;  /* 0x0014001704007388 */ /* 0x0005e20000000800 */
[----:B------:R-:W-:-:S03]  /*27c0*/  IMAD.IADD R49, R24, 0x1, R49 ;  /* 0x0000000118317824 */ /* 0x000fc600078e0231 */
[----:B------:R2:W-:Y:S01]  /*27d0*/  STS [R4+0x1800], R45 ;  /* 0x0018002d04007388 */ /* 0x0005e20000000800 */
[----:B------:R-:W-:-:S03]  /*27e0*/  IMAD.IADD R51, R24, 0x1, R51 ;  /* 0x0000000118337824 */ /* 0x000fc600078e0233 */
[----:B------:R2:W-:Y:S01]  /*27f0*/  STS [R4+0x1c00], R47 ;  /* 0x001c002f04007388 */ /* 0x0005e20000000800 */
[----:B-1----:R-:W-:-:S03]  /*2800*/  IMAD.IADD R13, R24, 0x1, R8 ;  /* 0x00000001180d7824 */ /* 0x002fc600078e0208 */
[----:B------:R2:W-:Y:S01]  /*2810*/  STS [R4+0x2000], R49 ;  /* 0x0020003104007388 */ /* 0x0005e20000000800 */
[----:B0-----:R-:W-:-:S03]  /*2820*/  IMAD.IADD R9, R24, 0x1, R9 ;  /* 0x0000000118097824 */ /* 0x001fc600078e0209 */
[----:B------:R2:W-:Y:S04]  /*2830*/  STS [R4+0x2400], R51 ;  /* 0x0024003304007388 */ /* 0x0005e80000000800 */
[----:B------:R2:W-:Y:S04]  /*2840*/  STS [R4+0x2800], R13 ;  /* 0x0028000d04007388 */ /* 0x0005e80000000800 */
[----:B------:R2:W-:Y:S02]  /*2850*/  STS [R4+0x2c00], R9 ;  /* 0x002c000904007388 */ /* 0x0005e40000000800 */
.L_x_28:
[----:B------:R-:W-:Y:S05]  /*2860*/  BSYNC.RECONVERGENT B0 ;  /* 0x0000000000007941 */ /* 0x000fea0003800200 */
.L_x_27:
[----:B------:R-:W-:Y:S01]  /*2870*/  BAR.SYNC.DEFER_BLOCKING 0x0 ;  /* 0x0000000000007b1d */ /* 0x000fe20000010000 */
[----:B------:R-:W-:Y:S01]  /*2880*/  R2P PR, R5, 0x7f ;  /* 0x0000007f05007804 */ /* 0x000fe20000000000 */
[----:B------:R-:W-:-:S04]  /*2890*/  IMAD.MOV.U32 R8, RZ, RZ, RZ ;  /* 0x000000ffff087224 */ /* 0x000fc800078e00ff */
[----:B------:R-:W-:Y:S01]  /*28a0*/  BSSY.RECONVERGENT B0, `(.L_x_29) ;  /* 0x0000026000007945 */ /* 0x000fe20003800200 */
[----:B--2---:R-:W1:Y:S07]  /*28b0*/  S2R R23, SR_LEMASK ;  /* 0x0000000000177919 */ /* 0x004e6e0000003a00 */
[----:B------:R-:W-:Y:S02]  /*28c0*/  VOTE.ANY R4, PT, P0 ;  /* 0x0000000000047806 */ /* 0x000fe400000e0100 */
[----:B------:R-:W-:-:S02]  /*28d0*/  VOTE.ANY R9, PT, P1 ;  /* 0x0000000000097806 */ /* 0x000fc400008e0100 */
[----:B------:R-:W-:Y:S02]  /*28e0*/  @!P0 LOP3.LUT R4, RZ, R4, RZ, 0x33, !PT ;  /* 0x00000004ff048212 */ /* 0x000fe400078e33ff */
[----:B------:R-:W-:Y:S02]  /*28f0*/  VOTE.ANY R13, PT, P2 ;  /* 0x00000000000d7806 */ /* 0x000fe400010e0100 */
[----:B------:R-:W-:Y:S02]  /*2900*/  @!P1 LOP3.LUT R9, RZ, R9, RZ, 0x33, !PT ;  /* 0x00000009ff099212 */ /* 0x000fe400078e33ff */
[----:B------:R-:W-:Y:S02]  /*2910*/  VOTE.ANY R15, PT, P3 ;  /* 0x00000000000f7806 */ /* 0x000fe400018e0100 */
[----:B------:R-:W-:Y:S02]  /*2920*/  @!P2 LOP3.LUT R13, RZ, R13, RZ, 0x33, !PT ;  /* 0x0000000dff0da212 */ /* 0x000fe400078e33ff */
[----:B------:R-:W-:-:S02]  /*2930*/  LOP3.LUT R4, R9, R4, RZ, 0xc0, !PT ;  /* 0x0000000409047212 */ /* 0x000fc400078ec0ff */
[----:B------:R-:W-:Y:S02]  /*2940*/  @!P3 LOP3.LUT R15, RZ, R15, RZ, 0x33, !PT ;  /* 0x0000000fff0fb212 */ /* 0x000fe400078e33ff */
[----:B------:R-:W-:Y:S02]  /*2950*/  LOP3.LUT R4, R13, R4, RZ, 0xc0, !PT ;  /* 0x000000040d047212 */ /* 0x000fe400078ec0ff */
[----:B------:R-:W-:Y:S02]  /*2960*/  VOTE.ANY R9, PT, P4 ;  /* 0x0000000000097806 */ /* 0x000fe400020e0100 */
[----:B------:R-:W-:Y:S02]  /*2970*/  LOP3.LUT P0, RZ, R5, 0x80, RZ, 0xc0, !PT ;  /* 0x0000008005ff7812 */ /* 0x000fe4000780c0ff */
[----:B------:R-:W-:Y:S02]  /*2980*/  LOP3.LUT R4, R15, R4, RZ, 0xc0, !PT ;  /* 0x000000040f047212 */ /* 0x000fe400078ec0ff */
[----:B------:R-:W-:-:S02]  /*2990*/  VOTE.ANY R13, PT, P5 ;  /* 0x00000000000d7806 */ /* 0x000fc400028e0100 */
[----:B------:R-:W-:Y:S02]  /*29a0*/  @!P4 LOP3.LUT R9, RZ, R9, RZ, 0x33, !PT ;  /* 0x00000009ff09c212 */ /* 0x000fe400078e33ff */
[----:B------:R-:W-:Y:S02]  /*29b0*/  @!P5 LOP3.LUT R13, RZ, R13, RZ, 0x33, !PT ;  /* 0x0000000dff0dd212 */ /* 0x000fe400078e33ff */
[----:B------:R-:W-:Y:S02]  /*29c0*/  LOP3.LUT R4, R9, R4, RZ, 0xc0, !PT ;  /* 0x0000000409047212 */ /* 0x000fe400078ec0ff */
[----:B------:R-:W-:Y:S02]  /*29d0*/  VOTE.ANY R9, PT, P6 ;  /* 0x0000000000097806 */ /* 0x000fe400030e0100 */
[----:B------:R-:W-:Y:S02]  /*29e0*/  LOP3.LUT R4, R13, R4, RZ, 0xc0, !PT ;  /* 0x000000040d047212 */ /* 0x000fe400078ec0ff */
[----:B------:R-:W-:-:S02]  /*29f0*/  VOTE.ANY R13, PT, P0 ;  /* 0x00000000000d7806 */ /* 0x000fc400000e0100 */
[----:B------:R-:W-:Y:S02]  /*2a00*/  @!P6 LOP3.LUT R9, RZ, R9, RZ, 0x33, !PT ;  /* 0x00000009ff09e212 */ /* 0x000fe400078e33ff */
[----:B------:R-:W-:Y:S02]  /*2a10*/  @!P0 LOP3.LUT R13, RZ, R13, RZ, 0x33, !PT ;  /* 0x0000000dff0d8212 */ /* 0x000fe400078e33ff */
[----:B------:R-:W-:Y:S02]  /*2a20*/  LOP3.LUT R4, R9, R4, RZ, 0xc0, !PT ;  /* 0x0000000409047212 */ /* 0x000fe400078ec0ff */
[----:B------:R-:W-:Y:S02]  /*2a30*/  SHF.R.U32.HI R9, RZ, UR6, R6 ;  /* 0x00000006ff097c19 */ /* 0x000fe40008011606 */
[----:B------:R-:W-:Y:S01]  /*2a40*/  LOP3.LUT R10, R13, R4, RZ, 0xc0, !PT ;  /* 0x000000040d0a7212 */ /* 0x000fe200078ec0ff */
[----:B------:R-:W-:Y:S01]  /*2a50*/  IMAD.SHL.U32 R4, R3, 0x20, RZ ;  /* 0x0000002003047824 */ /* 0x000fe200078e00ff */
[----:B------:R-:W-:-:S02]  /*2a60*/  LOP3.LUT R9, R9, UR5, RZ, 0x30, !PT ;  /* 0x0000000509097c12 */ /* 0x000fc4000f8e30ff */
[----:B------:R-:W2:Y:S01]  /*2a70*/  FLO.U32 R15, R10 ;  /* 0x0000000a000f7300 */ /* 0x000ea200000e0000 */
[----:B-1----:R-:W-:Y:S02]  /*2a80*/  LOP3.LUT R14, R23, R10, RZ, 0xc0, !PT ;  /* 0x0000000a170e7212 */ /* 0x002fe400078ec0ff */
[----:B------:R-:W-:-:S05]  /*2a90*/  LOP3.LUT R4, R4, 0x7c00, RZ, 0xc0, !PT ;  /* 0x00007c0004047812 */ /* 0x000fca00078ec0ff */
[----:B------:R-:W1:Y:S01]  /*2aa0*/  POPC R14, R14 ;  /* 0x0000000e000e7309 */ /* 0x000e620000000000 */
[----:B------:R-:W-:Y:S01]  /*2ab0*/  VIADD R22, R4, UR4 ;  /* 0x0000000404167c36 */ /* 0x000fe20008000000 */
[----:B--2---:R-:W-:-:S13]  /*2ac0*/  ISETP.NE.AND P0, PT, R46, R15, PT ;  /* 0x0000000f2e00720c */ /* 0x004fda0003f05270 */
[----:B-1----:R-:W-:Y:S05]  /*2ad0*/  @P0 BRA `(.L_x_30) ;  /* 0x0000000000080947 */ /* 0x002fea0003800000 */
[----:B------:R-:W-:-:S05]  /*2ae0*/  IMAD R5, R5, 0x4, R22 ;  /* 0x0000000405057824 */ /* 0x000fca00078e0216 */
[----:B------:R1:W2:Y:S02]  /*2af0*/  ATOMS.ADD R8, [R5], R14 ;  /* 0x0000000e0508738c */ /* 0x0002a40000000000 */
.L_x_30:
[----:B------:R-:W-:Y:S05]  /*2b00*/  BSYNC.RECONVERGENT B0 ;  /* 0x0000000000007941 */ /* 0x000fea0003800200 */
.L_x_29:
[----:B------:R-:W-:Y:S01]  /*2b10*/  R2P PR, R9, 0x7f ;  /* 0x0000007f09007804 */ /* 0x000fe20000000000 */
[----:B--2---:R2:W3:Y:S01]  /*2b20*/  SHFL.IDX PT, R8, R8, R15, 0x1f ;  /* 0x00001f0f08087589 */ /* 0x0044e200000e0000 */
[----:B------:R-:W-:Y:S01]  /*2b30*/  BSSY.RECONVERGENT B0, `(.L_x_31) ;  /* 0x0000023000007945 */ /* 0x000fe20003800200 */
[----:B------:R-:W-:-:S10]  /*2b40*/  IMAD.MOV.U32 R12, RZ, RZ, RZ ;  /* 0x000000ffff0c7224 */ /* 0x000fd400078e00ff */
[----:B------:R-:W-:Y:S02]  /*2b50*/  VOTE.ANY R4, PT, P0 ;  /* 0x0000000000047806 */ /* 0x000fe400000e0100 */
[----:B-1----:R-:W-:Y:S02]  /*2b60*/  VOTE.ANY R5, PT, P1 ;  /* 0x0000000000057806 */ /* 0x002fe400008e0100 */
[----:B------:R-:W-:Y:S02]  /*2b70*/  @!P0 LOP3.LUT R4, RZ, R4, RZ, 0x33, !PT ;  /* 0x00000004ff048212 */ /* 0x000fe400078e33ff */
[----:B------:R-:W-:Y:S02]  /*2b80*/  VOTE.ANY R13, PT, P2 ;  /* 0x00000000000d7806 */ /* 0x000fe400010e0100 */
[----:B------:R-:W-:Y:S02]  /*2b90*/  @!P1 LOP3.LUT R5, RZ, R5, RZ, 0x33, !PT ;  /* 0x00000005ff059212 */ /* 0x000fe400078e33ff */
[----:B------:R-:W-:-:S02]  /*2ba0*/  @!P2 LOP3.LUT R13, RZ, R13, RZ, 0x33, !PT ;  /* 0x0000000dff0da212 */ /* 0x000fc400078e33ff */
[----:B------:R-:W-:Y:S02]  /*2bb0*/  LOP3.LUT R4, R5, R4, RZ, 0xc0, !PT ;  /* 0x0000000405047212 */ /* 0x000fe400078ec0ff */
[----:B------:R-:W-:Y:S02]  /*2bc0*/  VOTE.ANY R5, PT, P3 ;  /* 0x0000000000057806 */ /* 0x000fe400018e0100 */
[----:B------:R-:W-:Y:S02]  /*2bd0*/  LOP3.LUT R4, R13, R4, RZ, 0xc0, !PT ;  /* 0x000000040d047212 */ /* 0x000fe400078ec0ff */
[----:B------:R-:W-:Y:S02]  /*2be0*/  LOP3.LUT P0, RZ, R9, 0x80, RZ, 0xc0, !PT ;  /* 0x0000008009ff7812 */ /* 0x000fe4000780c0ff */
[----:B------:R-:W-:Y:S02]  /*2bf0*/  VOTE.ANY R13, PT, P4 ;  /* 0x00000000000d7806 */ /* 0x000fe400020e0100 */
[----:B------:R-:W-:-:S02]  /*2c00*/  @!P3 LOP3.LUT R5, RZ, R5, RZ, 0x33, !PT ;  /* 0x00000005ff05b212 */ /* 0x000fc400078e33ff */
[----:B------:R-:W-:Y:S02]  /*2c10*/  @!P4 LOP3.LUT R13, RZ, R13, RZ, 0x33, !PT ;  /* 0x0000000dff0dc212 */ /* 0x000fe400078e33ff */
[----:B------:R-:W-:Y:S02]  /*2c20*/  LOP3.LUT R4, R5, R4, RZ, 0xc0, !PT ;  /* 0x0000000405047212 */ /* 0x000fe400078ec0ff */
[----:B------:R-:W-:Y:S02]  /*2c30*/  VOTE.ANY R5, PT, P5 ;  /* 0x0000000000057806 */ /* 0x000fe400028e0100 */
[----:B------:R-:W-:Y:S02]  /*2c40*/  LOP3.LUT R4, R13, R4, RZ, 0xc0, !PT ;  /* 0x000000040d047212 */ /* 0x000fe400078ec0ff */
[----:B------:R-:W-:Y:S02]  /*2c50*/  VOTE.ANY R13, PT, P6 ;  /* 0x00000000000d7806 */ /* 0x000fe400030e0100 */
[----:B------:R-:W-:-:S02]  /*2c60*/  @!P5 LOP3.LUT R5, RZ, R5, RZ, 0x33, !PT ;  /* 0x00000005ff05d212 */ /* 0x000fc400078e33ff */
[----:B------:R-:W-:Y:S02]  /*2c70*/  VOTE.ANY R17, PT, P0 ;  /* 0x0000000000117806 */ /* 0x000fe400000e0100 */
[----:B------:R-:W-:Y:S02]  /*2c80*/  @!P6 LOP3.LUT R13, RZ, R13, RZ, 0x33, !PT ;  /* 0x0000000dff0de212 */ /* 0x000fe400078e33ff */
[----:B------:R-:W-:Y:S02]  /*2c90*/  LOP3.LUT R4, R5, R4, RZ, 0xc0, !PT ;  /* 0x0000000405047212 */ /* 0x000fe400078ec0ff */
[----:B------:R-:W-:Y:S02]  /*2ca0*/  @!P0 LOP3.LUT R17, RZ, R17, RZ, 0x33, !PT ;  /* 0x00000011ff118212 */ /* 0x000fe400078e33ff */
[----:B------:R-:W-:-:S04]  /*2cb0*/  LOP3.LUT R4, R13, R4, RZ, 0xc0, !PT ;  /* 0x000000040d047212 */ /* 0x000fc800078ec0ff */
[----:B------:R-:W-:Y:S02]  /*2cc0*/  LOP3.LUT R4, R17, R4, RZ, 0xc0, !PT ;  /* 0x0000000411047212 */ /* 0x000fe400078ec0ff */
[----:B------:R-:W-:Y:S02]  /*2cd0*/  SHF.R.U32.HI R17, RZ, UR6, R0 ;  /* 0x00000006ff117c19 */ /* 0x000fe40008011600 */
[----:B------:R-:W1:Y:S01]  /*2ce0*/  FLO.U32 R5, R4 ;  /* 0x0000000400057300 */ /* 0x000e6200000e0000 */
[----:B------:R-:W-:Y:S02]  /*2cf0*/  LOP3.LUT R13, R23, R4, RZ, 0xc0, !PT ;  /* 0x00000004170d7212 */ /* 0x000fe400078ec0ff */
[----:B------:R-:W-:-:S05]  /*2d00*/  LOP3.LUT R17, R17, UR5, RZ, 0x30, !PT ;  /* 0x0000000511117c12 */ /* 0x000fca000f8e30ff */
[----:B------:R-:W4:Y:S01]  /*2d10*/  POPC R13, R13 ;  /* 0x0000000d000d7309 */ /* 0x000f220000000000 */
[----:B-1----:R-:W-:-:S13]  /*2d20*/  ISETP.NE.AND P0, PT, R46, R5, PT ;  /* 0x000000052e00720c */ /* 0x002fda0003f05270 */
[----:B--234-:R-:W-:Y:S05]  /*2d30*/  @P0 BRA `(.L_x_32) ;  /* 0x0000000000080947 */ /* 0x01cfea0003800000 */
[----:B------:R-:W-:-:S06]  /*2d40*/  IMAD R12, R9, 0x4, R22 ;  /* 0x00000004090c7824 */ /* 0x000fcc00078e0216 */
[----:B------:R1:W2:Y:S02]  /*2d50*/  ATOMS.ADD R12, [R12], R13 ;  /* 0x0000000d0c0c738c */ /* 0x0002a40000000000 */
.L_x_32:
[----:B------:R-:W-:Y:S05]  /*2d60*/  BSYNC.RECONVERGENT B0 ;  /* 0x0000000000007941 */ /* 0x000fea0003800200 */
.L_x_31:
[----:B------:R-:W-:Y:S01]  /*2d70*/  R2P PR, R17, 0x7f ;  /* 0x0000007f11007804 */ /* 0x000fe20000000000 */
[----:B--2---:R2:W3:Y:S01]  /*2d80*/  SHFL.IDX PT, R12, R12, R5, 0x1f ;  /* 0x00001f050c0c7589 */ /* 0x0044e200000e0000 */
[----:B------:R-:W-:Y:S11]  /*2d90*/  BSSY.RECONVERGENT B0, `(.L_x_33) ;  /* 0x0000023000007945 */ /* 0x000ff60003800200 */
[----:B------:R-:W-:-:S02]  /*2da0*/  VOTE.ANY R0, PT, P0 ;  /* 0x0000000000007806 */ /* 0x000fc400000e0100 */
[----:B------:R-:W-:Y:S02]  /*2db0*/  VOTE.ANY R9, PT, P1 ;  /* 0x0000000000097806 */ /* 0x000fe400008e0100 */
[----:B------:R-:W-:Y:S02]  /*2dc0*/  @!P0 LOP3.LUT R0, RZ, R0, RZ, 0x33, !PT ;  /* 0x00000000ff008212 */ /* 0x000fe400078e33ff */
[----:B------:R-:W-:Y:S02]  /*2dd0*/  VOTE.ANY R15, PT, P2 ;  /* 0x00000000000f7806 */ /* 0x000fe400010e0100 */
[----:B------:R-:W-:Y:S02]  /*2de0*/  @!P1 LOP3.LUT R9, RZ, R9, RZ, 0x33, !PT ;  /* 0x00000009ff099212 */ /* 0x000fe400078e33ff */
[----:B------:R-:W-:Y:S02]  /*2df0*/  @!P2 LOP3.LUT R15, RZ, R15, RZ, 0x33, !PT ;  /* 0x0000000fff0fa212 */ /* 0x000fe400078e33ff */
[----:B------:R-:W-:-:S02]  /*2e00*/  LOP3.LUT R0, R9, R0, RZ, 0xc0, !PT ;  /* 0x0000000009007212 */ /* 0x000fc400078ec0ff */
[----:B------:R-:W-:Y:S02]  /*2e10*/  VOTE.ANY R9, PT, P3 ;  /* 0x0000000000097806 */ /* 0x000fe400018e0100 */
[----:B------:R-:W-:Y:S02]  /*2e20*/  LOP3.LUT R0, R15, R0, RZ, 0xc0, !PT ;  /* 0x000000000f007212 */ /* 0x000fe400078ec0ff */
[----:B------:R-:W-:Y:S02]  /*2e30*/  LOP3.LUT P0, RZ, R17, 0x80, RZ, 0xc0, !PT ;  /* 0x0000008011ff7812 */ /* 0x000fe4000780c0ff */
[----:B------:R-:W-:Y:S02]  /*2e40*/  VOTE.ANY R15, PT, P4 ;  /* 0x00000000000f7806 */ /* 0x000fe400020e0100 */
[----:B------:R-:W-:Y:S02]  /*2e50*/  @!P3 LOP3.LUT R9, RZ, R9, RZ, 0x33, !PT ;  /* 0x00000009ff09b212 */ /* 0x000fe400078e33ff */
[----:B------:R-:W-:-:S02]  /*2e60*/  @!P4 LOP3.LUT R15, RZ, R15, RZ, 0x33, !PT ;  /* 0x0000000fff0fc212 */ /* 0x000fc400078e33ff */
[----:B------:R-:W-:Y:S02]  /*2e70*/  LOP3.LUT R0, R9, R0, RZ, 0xc0, !PT ;  /* 0x0000000009007212 */ /* 0x000fe400078ec0ff */
[----:B------:R-:W-:Y:S02]  /*2e80*/  VOTE.ANY R9, PT, P5 ;  /* 0x0000000000097806 */ /* 0x000fe400028e0100 */
[----:B------:R-:W-:Y:S02]  /*2e90*/  LOP3.LUT R0, R15, R0, RZ, 0xc0, !PT ;  /* 0x000000000f007212 */ /* 0x000fe400078ec0ff */
[----:B------:R-:W-:Y:S02]  /*2ea0*/  VOTE.ANY R15, PT, P6 ;  /* 0x00000000000f7806 */ /* 0x000fe400030e0100 */
[----:B------:R-:W-:Y:S02]  /*2eb0*/  @!P5 LOP3.LUT R9, RZ, R9, RZ, 0x33, !PT ;  /* 0x00000009ff09d212 */ /* 0x000fe400078e33ff */
[----:B------:R-:W-:-:S02]  /*2ec0*/  VOTE.ANY R19, PT, P0 ;  /* 0x0000000000137806 */ /* 0x000fc400000e0100 */
[----:B------:R-:W-:Y:S02]  /*2ed0*/  @!P6 LOP3.LUT R15, RZ, R15, RZ, 0x33, !PT ;  /* 0x0000000fff0fe212 */ /* 0x000fe400078e33ff */
[----:B------:R-:W-:Y:S02]  /*2ee0*/  LOP3.LUT R0, R9, R0, RZ, 0xc0, !PT ;  /* 0x0000000009007212 */ /* 0x000fe400078ec0ff */
[----:B------:R-:W-:Y:S02]  /*2ef0*/  @!P0 LOP3.LUT R19, RZ, R19, RZ, 0x33, !PT ;  /* 0x00000013ff138212 */ /* 0x000fe400078e33ff */
[----:B------:R-:W-:Y:S02]  /*2f00*/  LOP3.LUT R0, R15, R0, RZ, 0xc0, !PT ;  /* 0x000000000f007212 */ /* 0x000fe400078ec0ff */
[----:B------:R-:W-:Y:S02]  /*2f10*/  SHF.R.U32.HI R15, RZ, UR6, R41 ;  /* 0x00000006ff0f7c19 */ /* 0x000fe40008011629 */
[----:B------:R-:W-:Y:S01]  /*2f20*/  LOP3.LUT R4, R19, R0, RZ, 0xc0, !PT ;  /* 0x0000000013047212 */ /* 0x000fe200078ec0ff */
[----:B------:R-:W-:Y:S01]  /*2f30*/  IMAD.MOV.U32 R0, RZ, RZ, RZ ;  /* 0x000000ffff007224 */ /* 0x000fe200078e00ff */
[----:B------:R-:W-:-:S02]  /*2f40*/  LOP3.LUT R15, R15, UR5, RZ, 0x30, !PT ;  /* 0x000000050f0f7c12 */ /* 0x000fc4000f8e30ff */
[----:B------:R-:W4:Y:S01]  /*2f50*/  FLO.U32 R51, R4 ;  /* 0x0000000400337300 */ /* 0x000f2200000e0000 */
[----:B------:R-:W-:-:S07]  /*2f60*/  LOP3.LUT R10, R23, R4, RZ, 0xc0, !PT ;  /* 0x00000004170a7212 */ /* 0x000fce00078ec0ff */
[----:B------:R-:W0:Y:S01]  /*2f70*/  POPC R10, R10 ;  /* 0x0000000a000a7309 */ /* 0x000e220000000000 */
[----:B----4-:R-:W-:-:S13]  /*2f80*/  ISETP.NE.AND P0, PT, R46, R51, PT ;  /* 0x000000332e00720c */ /* 0x010fda0003f05270 */
[----:B0-23--:R-:W-:Y:S05]  /*2f90*/  @P0 BRA `(.L_x_34) ;  /* 0x0000000000080947 */ /* 0x00dfea0003800000 */
[----:B------:R-:W-:-:S05]  /*2fa0*/  IMAD R17, R17, 0x4, R22 ;  /* 0x0000000411117824 */ /* 0x000fca00078e0216 */
[----:B------:R0:W2:Y:S02]  /*2fb0*/  ATOMS.ADD R0, [R17], R10 ;  /* 0x0000000a1100738c */ /* 0x0000a40000000000 */
.L_x_34:
[----:B------:R-:W-:Y:S05]  /*2fc0*/  BSYNC.RECONVERGENT B0 ;  /* 0x0000000000007941 */ /* 0x000fea0003800200 */
.L_x_33:
        /* <DEDUP_REMOVED lines=21> */
[----:B0-----:R-:W-:-:S02]  /*3120*/  VOTE.ANY R17, PT, P0 ;  /* 0x0000000000117806 */ /* 0x001fc400000e0100 */
[----:B------:R-:W-:Y:S02]  /*3130*/  @!P6 LOP3.LUT R9, RZ, R9, RZ, 0x33, !PT ;  /* 0x00000009ff09e212 */ /* 0x000fe400078e33ff */
[----:B------:R-:W-:Y:S02]  /*3140*/  LOP3.LUT R4, R5, R4, RZ, 0xc0, !PT ;  /* 0x0000000405047212 */ /* 0x000fe400078ec0ff */
[----:B------:R-:W-:Y:S02]  /*3150*/  @!P0 LOP3.LUT R17, RZ, R17, RZ, 0x33, !PT ;  /* 0x00000011ff118212 */ /* 0x000fe400078e33ff */
[----:B------:R-:W-:-:S04]  /*3160*/  LOP3.LUT R4, R9, R4, RZ, 0xc0, !PT ;  /* 0x0000000409047212 */ /* 0x000fc800078ec0ff */
[----:B------:R-:W-:Y:S01]  /*3170*/  LOP3.LUT R6, R17, R4, RZ, 0xc0, !PT ;  /* 0x0000000411067212 */ /* 0x000fe200078ec0ff */
[----:B------:R-:W-:Y:S01]  /*3180*/  IMAD.MOV.U32 R4, RZ, RZ, RZ ;  /* 0x000000ffff047224 */ /* 0x000fe200078e00ff */
[----:B------:R-:W-:Y:S02]  /*3190*/  SHF.R.U32.HI R17, RZ, UR6, R40 ;  /* 0x00000006ff117c19 */ /* 0x000fe40008011628 */
[----:B------:R-:W0:Y:S01]  /*31a0*/  FLO.U32 R45, R6 ;  /* 0x00000006002d7300 */ /* 0x000e2200000e0000 */
[----:B------:R-:W-:Y:S02]  /*31b0*/  LOP3.LUT R9, R23, R6, RZ, 0xc0, !PT ;  /* 0x0000000617097212 */ /* 0x000fe400078ec0ff */
[----:B------:R-:W-:-:S05]  /*31c0*/  LOP3.LUT R17, R17, UR5, RZ, 0x30, !PT ;  /* 0x0000000511117c12 */ /* 0x000fca000f8e30ff */
[----:B------:R-:W4:Y:S01]  /*31d0*/  POPC R9, R9 ;  /* 0x0000000900097309 */ /* 0x000f220000000000 */
[----:B0-----:R-:W-:-:S13]  /*31e0*/  ISETP.NE.AND P0, PT, R46, R45, PT ;  /* 0x0000002d2e00720c */ /* 0x001fda0003f05270 */
[----:B--234-:R-:W-:Y:S05]  /*31f0*/  @P0 BRA `(.L_x_36) ;  /* 0x0000000000080947 */ /* 0x01cfea0003800000 */
[----:B------:R-:W-:-:S06]  /*3200*/  IMAD R4, R15, 0x4, R22 ;  /* 0x000000040f047824 */ /* 0x000fcc00078e0216 */
[----:B------:R0:W2:Y:S02]  /*3210*/  ATOMS.ADD R4, [R4], R9 ;  /* 0x000000090404738c */ /* 0x0000a40000000000 */
.L_x_36:
[----:B------:R-:W-:Y:S05]  /*3220*/  BSYNC.RECONVERGENT B0 ;  /* 0x0000000000007941 */ /* 0x000fea0003800200 */
.L_x_35:
[----:B------:R-:W-:Y:S01]  /*3230*/  R2P PR, R17, 0x7f ;  /* 0x0000007f11007804 */ /* 0x000fe20000000000 */
[----:B--2---:R2:W3:Y:S01]  /*3240*/  SHFL.IDX PT, R45, R4, R45, 0x1f ;  /* 0x00001f2d042d7589 */ /* 0x0044e200000e0000 */
[----:B------:R-:W-:Y:S01]  /*3250*/  BSSY.RECONVERGENT B0, `(.L_x_37) ;  /* 0x0000023000007945 */ /* 0x000fe20003800200 */
[----:B------:R-:W-:-:S10]  /*3260*/  IMAD.MOV.U32 R6, RZ, RZ, RZ ;  /* 0x000000ffff067224 */ /* 0x000fd400078e00ff */
[----:B------:R-:W-:Y:S02]  /*3270*/  VOTE.ANY R0, PT, P0 ;  /* 0x0000000000007806 */ /* 0x000fe400000e0100 */
[----:B------:R-:W-:Y:S02]  /*3280*/  VOTE.ANY R5, PT, P1 ;  /* 0x0000000000057806 */ /* 0x000fe400008e0100 */
        /* <DEDUP_REMOVED lines=20> */
[----:B------:R-:W-:Y:S02]  /*33d0*/  LOP3.LUT R0, R15, R0, RZ, 0xc0, !PT ;  /* 0x000000000f007212 */ /* 0x000fe400078ec0ff */
[----:B------:R-:W-:-:S02]  /*33e0*/  SHF.R.U32.HI R15, RZ, UR6, R39 ;  /* 0x00000006ff0f7c19 */ /* 0x000fc40008011627 */
[----:B------:R-:W-:Y:S02]  /*33f0*/  LOP3.LUT R0, R19, R0, RZ, 0xc0, !PT ;  /* 0x0000000013007212 */ /* 0x000fe400078ec0ff */
[----:B------:R-:W-:Y:S02]  /*3400*/  LOP3.LUT R15, R15, UR5, RZ, 0x30, !PT ;  /* 0x000000050f0f7c12 */ /* 0x000fe4000f8e30ff */
[----:B------:R-:W4:Y:S01]  /*3410*/  FLO.U32 R19, R0 ;  /* 0x0000000000137300 */ /* 0x000f2200000e0000 */
[----:B------:R-:W-:-:S07]  /*3420*/  LOP3.LUT R5, R23, R0, RZ, 0xc0, !PT ;  /* 0x0000000017057212 */ /* 0x000fce00078ec0ff */
[----:B------:R-:W0:Y:S01]  /*3430*/  POPC R5, R5 ;  /* 0x0000000500057309 */ /* 0x000e220000000000 */
[----:B----4-:R-:W-:-:S13]  /*3440*/  ISETP.NE.AND P0, PT, R46, R19, PT ;  /* 0x000000132e00720c */ /* 0x010fda0003f05270 */
[----:B0-23--:R-:W-:Y:S05]  /*3450*/  @P0 BRA `(.L_x_38) ;  /* 0x0000000000080947 */ /* 0x00dfea0003800000 */
[----:B------:R-:W-:-:S06]  /*3460*/  IMAD R6, R17, 0x4, R22 ;  /* 0x0000000411067824 */ /* 0x000fcc00078e0216 */
[----:B------:R0:W2:Y:S02]  /*3470*/  ATOMS.ADD R6, [R6], R5 ;  /* 0x000000050606738c */ /* 0x0000a40000000000 */
.L_x_38:
[----:B------:R-:W-:Y:S05]  /*3480*/  BSYNC.RECONVERGENT B0 ;  /* 0x0000000000007941 */ /* 0x000fea0003800200 */
.L_x_37:
        /* <DEDUP_REMOVED lines=37> */
.L_x_40:
[----:B------:R-:W-:Y:S05]  /*36e0*/  BSYNC.RECONVERGENT B0 ;  /* 0x0000000000007941 */ /* 0x000fea0003800200 */
.L_x_39:
[----:B------:R-:W-:Y:S01]  /*36f0*/  R2P PR, R17, 0x7f ;  /* 0x0000007f11007804 */ /* 0x000fe20000000000 */
[----:B--2---:R2:W3:Y:S01]  /*3700*/  SHFL.IDX PT, R47, R0, R47, 0x1f ;  /* 0x00001f2f002f7589 */ /* 0x0044e200000e0000 */
[----:B------:R-:W-:Y:S11]  /*3710*/  BSSY.RECONVERGENT B0, `(.L_x_41) ;  /* 0x0000021000007945 */ /* 0x000ff60003800200 */
[----:B0-----:R-:W-:-:S02]  /*3720*/  VOTE.ANY R15, PT, P0 ;  /* 0x00000000000f7806 */ /* 0x001fc400000e0100 */
        /* <DEDUP_REMOVED lines=19> */
[----:B------:R-:W-:Y:S01]  /*3860*/  LOP3.LUT R15, R16, R15, RZ, 0xc0, !PT ;  /* 0x0000000f100f7212 */ /* 0x000fe200078ec0ff */
[----:B------:R-:W-:Y:S01]  /*3870*/  IMAD.MOV.U32 R16, RZ, RZ, RZ ;  /* 0x000000ffff107224 */ /* 0x000fe200078e00ff */
[----:B------:R-:W-:Y:S02]  /*3880*/  @!P0 LOP3.LUT R20, RZ, R20, RZ, 0x33, !PT ;  /* 0x00000014ff148212 */ /* 0x000fe400078e33ff */
[----:B------:R-:W-:-:S04]  /*3890*/  LOP3.LUT R15, R18, R15, RZ, 0xc0, !PT ;  /* 0x0000000f120f7212 */ /* 0x000fc800078ec0ff */
[----:B------:R-:W-:-:S04]  /*38a0*/  LOP3.LUT R20, R20, R15, RZ, 0xc0, !PT ;  /* 0x0000000f14147212 */ /* 0x000fc800078ec0ff */
[----:B------:R-:W0:Y:S01]  /*38b0*/  FLO.U32 R49, R20 ;  /* 0x0000001400317300 */ /* 0x000e2200000e0000 */
[----:B------:R-:W-:-:S07]  /*38c0*/  LOP3.LUT R50, R23, R20, RZ, 0xc0, !PT ;  /* 0x0000001417327212 */ /* 0x000fce00078ec0ff */
[----:B------:R-:W4:Y:S01]  /*38d0*/  POPC R50, R50 ;  /* 0x0000003200327309 */ /* 0x000f220000000000 */
[----:B0-----:R-:W-:-:S13]  /*38e0*/  ISETP.NE.AND P0, PT, R46, R49, PT ;  /* 0x000000312e00720c */ /* 0x001fda0003f05270 */
[----:B--234-:R-:W-:Y:S05]  /*38f0*/  @P0 BRA `(.L_x_42) ;  /* 0x0000000000080947 */ /* 0x01cfea0003800000 */
[----:B------:R-:W-:-:S05]  /*3900*/  IMAD R17, R17, 0x4, R22 ;  /* 0x0000000411117824 */ /* 0x000fca00078e0216 */
[----:B------:R0:W2:Y:S02]  /*3910*/  ATOMS.ADD R16, [R17], R50 ;  /* 0x000000321110738c */ /* 0x0000a40000000000 */
.L_x_42:
[----:B------:R-:W-:Y:S05]  /*3920*/  BSYNC.RECONVERGENT B0 ;  /* 0x0000000000007941 */ /* 0x000fea0003800200 */
.L_x_41:
[----:B------:R-:W-:Y:S01]  /*3930*/  R2P PR, R11, 0x7f ;  /* 0x0000007f0b007804 */ /* 0x000fe20000000000 */
[----:B--2---:R2:W3:Y:S01]  /*3940*/  SHFL.IDX PT, R49, R16, R49, 0x1f ;  /* 0x00001f3110317589 */ /* 0x0044e200000e0000 */
[----:B------:R-:W-:Y:S01]  /*3950*/  BSSY.RECONVERGENT B0, `(.L_x_43) ;  /* 0x0000021000007945 */ /* 0x000fe20003800200 */
[----:B------:R-:W-:-:S10]  /*3960*/  IMAD.MOV.U32 R20, RZ, RZ, RZ ;  /* 0x000000ffff147224 */ /* 0x000fd400078e00ff */
[----:B------:R-:W-:Y:S02]  /*3970*/  VOTE.ANY R0, PT, P0 ;  /* 0x0000000000007806 */ /* 0x000fe400000e0100 */
[----:B------:R-:W-:Y:S02]  /*3980*/  VOTE.ANY R15, PT, P1 ;  /* 0x00000000000f7806 */ /* 0x000fe400008e0100 */
[----:B------:R-:W-:Y:S02]  /*3990*/  @!P0 LOP3.LUT R0, RZ, R0, RZ, 0x33, !PT ;  /* 0x00000000ff008212 */ /* 0x000fe400078e33ff */
[----:B0-----:R-:W-:Y:S02]  /*39a0*/  VOTE.ANY R17, PT, P2 ;  /* 0x0000000000117806 */ /* 0x001fe400010e0100 */
        /* <DEDUP_REMOVED lines=25> */
[----:B------:R-:W-:-:S06]  /*3b40*/  IMAD R20, R11, 0x4, R22 ;  /* 0x000000040b147824 */ /* 0x000fcc00078e0216 */
[----:B------:R0:W2:Y:S02]  /*3b50*/  ATOMS.ADD R20, [R20], R21 ;  /* 0x000000151414738c */ /* 0x0000a40000000000 */
.L_x_44:
[----:B------:R-:W-:Y:S05]  /*3b60*/  BSYNC.RECONVERGENT B0 ;  /* 0x0000000000007941 */ /* 0x000fea0003800200 */
.L_x_43:
[----:B------:R-:W-:Y:S01]  /*3b70*/  R2P PR, R7, 0x7f ;  /* 0x0000007f07007804 */ /* 0x000fe20000000000 */
[----:B--2---:R2:W3:Y:S01]  /*3b80*/  SHFL.IDX PT, R20, R20, R15, 0x1f ;  /* 0x00001f0f14147589 */ /* 0x0044e200000e0000 */
[----:B------:R-:W-:Y:S01]  /*3b90*/  BSSY.RECONVERGENT B0, `(.L_x_45) ;  /* 0x0000023000007945 */ /* 0x000fe20003800200 */
[----:B------:R-:W-:-:S10]  /*3ba0*/  IMAD.MOV.U32 R16, RZ, RZ, RZ ;  /* 0x000000ffff107224 */ /* 0x000fd400078e00ff */
[----:B------:R-:W-:Y:S02]  /*3bb0*/  VOTE.ANY R0, PT, P0 ;  /* 0x0000000000007806 */ /* 0x000fe400000e0100 */
[----:B------:R-:W-:Y:S02]  /*3bc0*/  VOTE.ANY R11, PT, P1 ;  /* 0x00000000000b7806 */ /* 0x000fe400008e0100 */
[----:B------:R-:W-:Y:S02]  /*3bd0*/  @!P0 LOP3.LUT R0, RZ, R0, RZ, 0x33, !PT ;  /* 0x00000000ff008212 */ /* 0x000fe400078e33ff */
[----:B------:R-:W-:Y:S02]  /*3be0*/  @!P1 LOP3.LUT R11, RZ, R11, RZ, 0x33, !PT ;  /* 0x0000000bff0b9212 */ /* 0x000fe400078e33ff */
[----:B------:R-:W-:Y:S02]  /*3bf0*/  VOTE.ANY R17, PT, P2 ;  /* 0x0000000000117806 */ /* 0x000fe400010e0100 */
[----:B------:R-:W-:-:S02]  /*3c00*/  LOP3.LUT R0, R11, R0, RZ, 0xc0, !PT ;  /* 0x000000000b007212 */ /* 0x000fc400078ec0ff */
[----:B------:R-:W-:Y:S02]  /*3c10*/  VOTE.ANY R11, PT, P3 ;  /* 0x00000000000b7806 */ /* 0x000fe400018e0100 */
[----:B------:R-:W-:Y:S02]  /*3c20*/  @!P2 LOP3.LUT R17, RZ, R17, RZ, 0x33, !PT ;  /* 0x00000011ff11a212 */ /* 0x000fe400078e33ff */
[----:B------:R-:W-:Y:S02]  /*3c30*/  @!P3 LOP3.LUT R11, RZ, R11, RZ, 0x33, !PT ;  /* 0x0000000bff0bb212 */ /* 0x000fe400078e33ff */
[----:B------:R-:W-:Y:S02]  /*3c40*/  LOP3.LUT R0, R17, R0, RZ, 0xc0, !PT ;  /* 0x0000000011007212 */ /* 0x000fe400078ec0ff */
[----:B------:R-:W-:Y:S02]  /*3c50*/  LOP3.LUT P0, RZ, R7, 0x80, RZ, 0xc0, !PT ;  /* 0x0000008007ff7812 */ /* 0x000fe4000780c0ff */
[----:B------:R-:W-:-:S02]  /*3c60*/  VOTE.ANY R17, PT, P4 ;  /* 0x0000000000117806 */ /* 0x000fc400020e0100 */
[----:B------:R-:W-:Y:S02]  /*3c70*/  LOP3.LUT R0, R11, R0, RZ, 0xc0, !PT ;  /* 0x000000000b007212 */ /* 0x000fe400078ec0ff */
[----:B------:R-:W-:Y:S02]  /*3c80*/  VOTE.ANY R11, PT, P5 ;  /* 0x00000000000b7806 */ /* 0x000fe400028e0100 */
[----:B------:R-:W-:Y:S02]  /*3c90*/  @!P4 LOP3.LUT R17, RZ, R17, RZ, 0x33, !PT ;  /* 0x00000011ff11c212 */ /* 0x000fe400078e33ff */
[----:B------:R-:W-:Y:S02]  /*3ca0*/  @!P5 LOP3.LUT R11, RZ, R11, RZ, 0x33, !PT ;  /* 0x0000000bff0bd212 */ /* 0x000fe400078e33ff */
[----:B------:R-:W-:Y:S02]  /*3cb0*/  LOP3.LUT R0, R17, R0, RZ, 0xc0, !PT ;  /* 0x0000000011007212 */ /* 0x000fe400078ec0ff */
[----:B------:R-:W-:-:S02]  /*3cc0*/  VOTE.ANY R17, PT, P6 ;  /* 0x0000000000117806 */ /* 0x000fc400030e0100 */
[----:B------:R-:W-:Y:S02]  /*3cd0*/  LOP3.LUT R0, R11, R0, RZ, 0xc0, !PT ;  /* 0x000000000b007212 */ /* 0x000fe400078ec0ff */
[----:B------:R-:W-:Y:S02]  /*3ce0*/  VOTE.ANY R11, PT, P0 ;  /* 0x00000000000b7806 */ /* 0x000fe400000e0100 */
[----:B------:R-:W-:Y:S02]  /*3cf0*/  @!P6 LOP3.LUT R17, RZ, R17, RZ, 0x33, !PT ;  /* 0x00000011ff11e212 */ /* 0x000fe400078e33ff */
[----:B------:R-:W-:Y:S02]  /*3d00*/  @!P0 LOP3.LUT R11, RZ, R11, RZ, 0x33, !PT ;  /* 0x0000000bff0b8212 */ /* 0x000fe400078e33ff */
[----:B------:R-:W-:-:S04]  /*3d10*/  LOP3.LUT R0, R17, R0, RZ, 0xc0, !PT ;  /* 0x0000000011007212 */ /* 0x000fc800078ec0ff */
[----:B------:R-:W-:Y:S02]  /*3d20*/  LOP3.LUT R48, R11, R0, RZ, 0xc0, !PT ;  /* 0x000000000b307212 */ /* 0x000fe400078ec0ff */
[----:B------:R-:W-:Y:S02]  /*3d30*/  SHF.R.U32.HI R0, RZ, UR6, R36 ;  /* 0x00000006ff007c19 */ /* 0x000fe40008011624 */
[----:B------:R-:W4:Y:S01]  /*3d40*/  FLO.U32 R18, R48 ;  /* 0x0000003000127300 */ /* 0x000f2200000e0000 */
[----:B------:R-:W-:Y:S02]  /*3d50*/  LOP3.LUT R19, R23, R48, RZ, 0xc0, !PT ;  /* 0x0000003017137212 */ /* 0x000fe400078ec0ff */
[----:B------:R-:W-:-:S05]  /*3d60*/  LOP3.LUT R0, R0, UR5, RZ, 0x30, !PT ;  /* 0x0000000500007c12 */ /* 0x000fca000f8e30ff */
[----:B------:R-:W0:Y:S01]  /*3d70*/  POPC R19, R19 ;  /* 0x0000001300137309 */ /* 0x000e220000000000 */
[----:B----4-:R-:W-:-:S13]  /*3d80*/  ISETP.NE.AND P0, PT, R46, R18, PT ;  /* 0x000000122e00720c */ /* 0x010fda0003f05270 */
[----:B0-23--:R-:W-:Y:S05]  /*3d90*/  @P0 BRA `(.L_x_46) ;  /* 0x0000000000080947 */ /* 0x00dfea0003800000 */
[----:B------:R-:W-:-:S06]  /*3da0*/  IMAD R16, R7, 0x4, R22 ;  /* 0x0000000407107824 */ /* 0x000fcc00078e0216 */
[----:B------:R0:W2:Y:S02]  /*3db0*/  ATOMS.ADD R16, [R16], R19 ;  /* 0x000000131010738c */ /* 0x0000a40000000000 */
.L_x_46:
[----:B------:R-:W-:Y:S05]  /*3dc0*/  BSYNC.RECONVERGENT B0 ;  /* 0x0000000000007941 */ /* 0x000fea0003800200 */
.L_x_45:
[----:B------:R-:W-:Y:S01]  /*3dd0*/  R2P PR, R0, 0x7f ;  /* 0x0000007f00007804 */ /* 0x000fe20000000000 */
[----:B--2---:R2:W3:Y:S01]  /*3de0*/  SHFL.IDX PT, R18, R16, R18, 0x1f ;  /* 0x00001f1210127589 */ /* 0x0044e200000e0000 */
[----:B------:R-:W-:Y:S01]  /*3df0*/  SHF.R.U32.HI R11, RZ, UR6, R35 ;  /* 0x00000006ff0b7c19 */ /* 0x000fe20008011623 */
[----:B------:R-:W-:Y:S01]  /*3e00*/  BSSY.RECONVERGENT B0, `(.L_x_47) ;  /* 0x0000022000007945 */ /* 0x000fe20003800200 */
[----:B------:R-:W-:Y:S02]  /*3e10*/  IMAD.MOV.U32 R15, RZ, RZ, RZ ;  /* 0x000000ffff0f7224 */ /* 0x000fe400078e00ff */
[----:B------:R-:W-:-:S07]  /*3e20*/  LOP3.LUT R11, R11, UR5, RZ, 0x30, !PT ;  /* 0x000000050b0b7c12 */ /* 0x000fce000f8e30ff */
[----:B------:R-:W-:Y:S02]  /*3e30*/  VOTE.ANY R7, PT, P0 ;  /* 0x0000000000077806 */ /* 0x000fe400000e0100 */
[----:B------:R-:W-:Y:S02]  /*3e40*/  VOTE.ANY R48, PT, P1 ;  /* 0x0000000000307806 */ /* 0x000fe400008e0100 */
[----:B------:R-:W-:Y:S02]  /*3e50*/  @!P0 LOP3.LUT R7, RZ, R7, RZ, 0x33, !PT ;  /* 0x00000007ff078212 */ /* 0x000fe400078e33ff */
[----:B------:R-:W-:Y:S02]  /*3e60*/  @!P1 LOP3.LUT R48, RZ, R48, RZ, 0x33, !PT ;  /* 0x00000030ff309212 */ /* 0x000fe400078e33ff */
[----:B------:R-:W-:Y:S02]  /*3e70*/  LOP3.LUT P0, RZ, R0, 0x80, RZ, 0xc0, !PT ;  /* 0x0000008000ff7812 */ /* 0x000fe4000780c0ff */
[----:B------:R-:W-:-:S02]  /*3e80*/  LOP3.LUT R7, R48, R7, RZ, 0xc0, !PT ;  /* 0x0000000730077212 */ /* 0x000fc400078ec0ff */
[----:B------:R-:W-:-:S04]  /*3e90*/  VOTE.ANY R48, PT, P2 ;  /* 0x0000000000307806 */ /* 0x000fc800010e0100 */
[----:B------:R-:W-:-:S04]  /*3ea0*/  @!P2 LOP3.LUT R48, RZ, R48, RZ, 0x33, !PT ;  /* 0x00000030ff30a212 */ /* 0x000fc800078e33ff */
[----:B------:R-:W-:Y:S02]  /*3eb0*/  LOP3.LUT R7, R48, R7, RZ, 0xc0, !PT ;  /* 0x0000000730077212 */ /* 0x000fe400078ec0ff */
        /* <DEDUP_REMOVED lines=14> */
[----:B------:R-:W-:-:S04]  /*3fa0*/  LOP3.LUT R48, R48, R7, RZ, 0xc0, !PT ;  /* 0x0000000730307212 */ /* 0x000fc800078ec0ff */
[----:B------:R-:W4:Y:S01]  /*3fb0*/  FLO.U32 R52, R48 ;  /* 0x0000003000347300 */ /* 0x000f2200000e0000 */
[----:B------:R-:W-:-:S07]  /*3fc0*/  LOP3.LUT R17, R23, R48, RZ, 0xc0, !PT ;  /* 0x0000003017117212 */ /* 0x000fce00078ec0ff */
[----:B------:R-:W0:Y:S01]  /*3fd0*/  POPC R17, R17 ;  /* 0x0000001100117309 */ /* 0x000e220000000000 */
[----:B----4-:R-:W-:-:S13]  /*3fe0*/  ISETP.NE.AND P0, PT, R46, R52, PT ;  /* 0x000000342e00720c */ /* 0x010fda0003f05270 */
[----:B0-23--:R-:W-:Y:S05]  /*3ff0*/  @P0 BRA `(.L_x_48) ;  /* 0x0000000000080947 */ /* 0x00dfea0003800000 */
[----:B------:R-:W-:-:S05]  /*4000*/  IMAD R0, R0, 0x4, R22 ;  /* 0x0000000400007824 */ /* 0x000fca00078e0216 */
[----:B------:R0:W2:Y:S02]  /*4010*/  ATOMS.ADD R15, [R0], R17 ;  /* 0x00000011000f738c */ /* 0x0000a40000000000 */
.L_x_48:
[----:B------:R-:W-:Y:S05]  /*4020*/  BSYNC.RECONVERGENT B0 ;  /* 0x0000000000007941 */ /* 0x000fea0003800200 */
.L_x_47:
[----:B------:R-:W-:Y:S01]  /*4030*/  R2P PR, R11, 0x7f ;  /* 0x0000007f0b007804 */ /* 0x000fe20000000000 */
[----:B--2---:R2:W3:Y:S01]  /*4040*/  SHFL.IDX PT, R16, R15, R52, 0x1f ;  /* 0x00001f340f107589 */ /* 0x0044e200000e0000 */
[----:B------:R-:W-:Y:S11]  /*4050*/  BSSY.RECONVERGENT B0, `(.L_x_49) ;  /* 0x0000023000007945 */ /* 0x000ff60003800200 */
[----:B0-----:R-:W-:-:S02]  /*4060*/  VOTE.ANY R0, PT, P0 ;  /* 0x0000000000007806 */ /* 0x001fc400000e0100 */
[----:B------:R-:W-:Y:S02]  /*4070*/  VOTE.ANY R7, PT, P1 ;  /* 0x0000000000077806 */ /* 0x000fe400008e0100 */
[----:B------:R-:W-:Y:S02]  /*4080*/  @!P0 LOP3.LUT R0, RZ, R0, RZ, 0x33, !PT ;  /* 0x00000000ff008212 */ /* 0x000fe400078e33ff */
[----:B------:R-:W-:Y:S02]  /*4090*/  @!P1 LOP3.LUT R7, RZ, R7, RZ, 0x33, !PT ;  /* 0x00000007ff079212 */ /* 0x000fe400078e33ff */
[----:B------:R-:W-:Y:S02]  /*40a0*/  LOP3.LUT P0, RZ, R11, 0x80, RZ, 0xc0, !PT ;  /* 0x000000800bff7812 */ /* 0x000fe4000780c0ff */
        /* <DEDUP_REMOVED lines=19> */
[----:B------:R0:W4:Y:S01]  /*41e0*/  FLO.U32 R7, R0 ;  /* 0x0000000000077300 */ /* 0x00012200000e0000 */
[----:B------:R-:W-:-:S07]  /*41f0*/  LOP3.LUT R48, R23, R0, RZ, 0xc0, !PT ;  /* 0x0000000017307212 */ /* 0x000fce00078ec0ff */
[----:B--2---:R2:W1:Y:S01]  /*4200*/  POPC R15, R48 ;  /* 0x00000030000f7309 */ /* 0x0044620000000000 */
[----:B0-----:R-:W-:-:S04]  /*4210*/  SHF.R.U32.HI R0, RZ, UR6, R34 ;  /* 0x00000006ff007c19 */ /* 0x001fc80008011622 */
[----:B------:R-:W-:Y:S02]  /*4220*/  LOP3.LUT R0, R0, UR5, RZ, 0x30, !PT ;  /* 0x0000000500007c12 */ /* 0x000fe4000f8e30ff */
[----:B----4-:R-:W-:Y:S01]  /*4230*/  ISETP.NE.AND P0, PT, R46, R7, PT ;  /* 0x000000072e00720c */ /* 0x010fe20003f05270 */
[----:B--2---:R-:W-:-:S12]  /*4240*/  IMAD.MOV.U32 R48, RZ, RZ, RZ ;  /* 0x000000ffff307224 */ /* 0x004fd800078e00ff */
[----:B-1-3--:R-:W-:Y:S05]  /*4250*/  @P0 BRA `(.L_x_50) ;  /* 0x0000000000080947 */ /* 0x00afea0003800000 */
[----:B------:R-:W-:-:S06]  /*4260*/  IMAD R48, R11, 0x4, R22 ;  /* 0x000000040b307824 */ /* 0x000fcc00078e0216 */
[----:B------:R0:W1:Y:S02]  /*4270*/  ATOMS.ADD R48, [R48], R15 ;  /* 0x0000000f3030738c */ /* 0x0000640000000000 */
.L_x_50:
[----:B------:R-:W-:Y:S05]  /*4280*/  BSYNC.RECONVERGENT B0 ;  /* 0x0000000000007941 */ /* 0x000fea0003800200 */
.L_x_49:
[----:B------:R-:W-:Y:S01]  /*4290*/  R2P PR, R0, 0x7f ;  /* 0x0000007f00007804 */ /* 0x000fe20000000000 */
[----:B------:R-:W-:Y:S01]  /*42a0*/  IMAD.IADD R14, R14, 0x1, R8 ;  /* 0x000000010e0e7824 */ /* 0x000fe200078e0208 */
[----:B------:R-:W-:Y:S01]  /*42b0*/  BSSY.RECONVERGENT B0, `(.L_x_51) ;  /* 0x0000025000007945 */ /* 0x000fe20003800200 */
[----:B------:R-:W-:Y:S02]  /*42c0*/  IMAD.IADD R13, R13, 0x1, R12 ;  /* 0x000000010d0d7824 */ /* 0x000fe400078e020c */
[----:B-1----:R1:W2:Y:S08]  /*42d0*/  SHFL.IDX PT, R12, R48, R7, 0x1f ;  /* 0x00001f07300c7589 */ /* 0x0022b000000e0000 */
[----:B------:R-:W-:-:S02]  /*42e0*/  VOTE.ANY R11, PT, P0 ;  /* 0x00000000000b7806 */ /* 0x000fc400000e0100 */
[----:B------:R-:W-:Y:S01]  /*42f0*/  VOTE.ANY R8, PT, P1 ;  /* 0x0000000000087806 */ /* 0x000fe200008e0100 */
[----:B-1----:R-:W-:Y:S01]  /*4300*/  IMAD.MOV.U32 R7, RZ, RZ, RZ ;  /* 0x000000ffff077224 */ /* 0x002fe200078e00ff */
        /* <DEDUP_REMOVED lines=22> */
[----:B------:R1:W3:Y:S01]  /*4470*/  FLO.U32 R8, R52 ;  /* 0x0000003400087300 */ /* 0x0002e200000e0000 */
[----:B------:R-:W-:-:S07]  /*4480*/  LOP3.LUT R11, R23, R52, RZ, 0xc0, !PT ;  /* 0x00000034170b7212 */ /* 0x000fce00078ec0ff */
[----:B------:R-:W4:Y:S01]  /*4490*/  POPC R11, R11 ;  /* 0x0000000b000b7309 */ /* 0x000f220000000000 */
[----:B-1----:R-:W-:-:S04]  /*44a0*/  SHF.R.U32.HI R52, RZ, UR6, R26 ;  /* 0x00000006ff347c19 */ /* 0x002fc8000801161a */
[----:B------:R-:W-:Y:S02]  /*44b0*/  LOP3.LUT R48, R52, UR5, RZ, 0x30, !PT ;  /* 0x0000000534307c12 */ /* 0x000fe4000f8e30ff */
[----:B---3--:R-:W-:-:S13]  /*44c0*/  ISETP.NE.AND P0, PT, R46, R8, PT ;  /* 0x000000082e00720c */ /* 0x008fda0003f05270 */
[----:B--2-4-:R-:W-:Y:S05]  /*44d0*/  @P0 BRA `(.L_x_52) ;  /* 0x0000000000080947 */ /* 0x014fea0003800000 */
[----:B------:R-:W-:-:S05]  /*44e0*/  IMAD R0, R0, 0x4, R22 ;  /* 0x0000000400007824 */ /* 0x000fca00078e0216 */
[----:B------:R1:W2:Y:S02]  /*44f0*/  ATOMS.ADD R7, [R0], R11 ;  /* 0x0000000b0007738c */ /* 0x0002a40000000000 */
.L_x_52:
[----:B------:R-:W-:Y:S05]  /*4500*/  BSYNC.RECONVERGENT B0 ;  /* 0x0000000000007941 */ /* 0x000fea0003800200 */
.L_x_51:
[----:B------:R-:W-:Y:S01]  /*4510*/  R2P PR, R48, 0x7f ;  /* 0x0000007f30007804 */ /* 0x000fe20000000000 */
[----:B------:R-:W-:Y:S01]  /*4520*/  IMAD.IADD R10, R10, 0x1, R51 ;  /* 0x000000010a0a7824 */ /* 0x000fe200078e0233 */
[----:B--2---:R2:W3:Y:S01]  /*4530*/  SHFL.IDX PT, R8, R7, R8, 0x1f ;  /* 0x00001f0807087589 */ /* 0x0044e200000e0000 */
[----:B------:R-:W-:Y:S01]  /*4540*/  BSSY.RECONVERGENT B0, `(.L_x_53) ;  /* 0x0000024000007945 */ /* 0x000fe20003800200 */
[----:B------:R-:W-:Y:S02]  /*4550*/  IMAD.IADD R9, R9, 0x1, R45 ;  /* 0x0000000109097824 */ /* 0x000fe400078e022d */
[----:B------:R-:W-:-:S07]  /*4560*/  IMAD.MOV.U32 R45, RZ, RZ, RZ ;  /* 0x000000ffff2d7224 */ /* 0x000fce00078e00ff */
[----:B-1----:R-:W-:Y:S02]  /*4570*/  VOTE.ANY R0, PT, P0 ;  /* 0x0000000000007806 */ /* 0x002fe400000e0100 */
        /* <DEDUP_REMOVED lines=23> */
[----:B------:R-:W-:Y:S02]  /*46f0*/  SHF.R.U32.HI R51, RZ, UR6, R33 ;  /* 0x00000006ff337c19 */ /* 0x000fe40008011621 */
[----:B------:R1:W4:Y:S02]  /*4700*/  FLO.U32 R0, R52 ;  /* 0x0000003400007300 */ /* 0x00032400000e0000 */
[----:B------:R-:W-:Y:S02]  /*4710*/  LOP3.LUT R51, R51, UR5, RZ, 0x30, !PT ;  /* 0x0000000533337c12 */ /* 0x000fe4000f8e30ff */
[----:B-1----:R-:W-:-:S04]  /*4720*/  LOP3.LUT R52, R23, R52, RZ, 0xc0, !PT ;  /* 0x0000003417347212 */ /* 0x002fc800078ec0ff */
[----:B--2---:R1:W2:Y:S01]  /*4730*/  POPC R7, R52 ;  /* 0x0000003400077309 */ /* 0x0042a20000000000 */
[----:B----4-:R-:W-:-:S13]  /*4740*/  ISETP.NE.AND P0, PT, R46, R0, PT ;  /* 0x000000002e00720c */ /* 0x010fda0003f05270 */
[----:B-123--:R-:W-:Y:S05]  /*4750*/  @P0 BRA `(.L_x_54) ;  /* 0x0000000000080947 */ /* 0x00efea0003800000 */
[----:B------:R-:W-:-:S05]  /*4760*/  IMAD R48, R48, 0x4, R22 ;  /* 0x0000000430307824 */ /* 0x000fca00078e0216 */
[----:B------:R1:W2:Y:S02]  /*4770*/  ATOMS.ADD R45, [R48], R7 ;  /* 0x00000007302d738c */ /* 0x0002a40000000000 */
.L_x_54:
[----:B------:R-:W-:Y:S05]  /*4780*/  BSYNC.RECONVERGENT B0 ;  /* 0x0000000000007941 */ /* 0x000fea0003800200 */
.L_x_53:
[----:B------:R-:W-:Y:S01]  /*4790*/  R2P PR, R51, 0x7f ;  /* 0x0000007f33007804 */ /* 0x000fe20000000000 */
[----:B------:R-:W-:Y:S01]  /*47a0*/  IMAD.IADD R6, R5, 0x1, R6 ;  /* 0x0000000105067824 */ /* 0x000fe200078e0206 */
[----:B--2---:R2:W3:Y:S01]  /*47b0*/  SHFL.IDX PT, R0, R45, R0, 0x1f ;  /* 0x00001f002d007589 */ /* 0x0044e200000e0000 */
[----:B------:R-:W-:Y:S01]  /*47c0*/  IMAD.IADD R4, R4, 0x1, R47 ;  /* 0x0000000104047824 */ /* 0x000fe200078e022f */
[----:B------:R-:W-:Y:S01]  /*47d0*/  SHF.R.U32.HI R47, RZ, UR6, R32 ;  /* 0x00000006ff2f7c19 */ /* 0x000fe20008011620 */
[----:B------:R-:W-:Y:S03]  /*47e0*/  BSSY.RECONVERGENT B0, `(.L_x_55) ;  /* 0x0000022000007945 */ /* 0x000fe60003800200 */
[----:B------:R-:W-:-:S05]  /*47f0*/  LOP3.LUT R47, R47, UR5, RZ, 0x30, !PT ;  /* 0x000000052f2f7c12 */ /* 0x000fca000f8e30ff */
        /* <DEDUP_REMOVED lines=9> */
[----:B------:R-:W-:Y:S02]  /*4890*/  VOTE.ANY R48, PT, P3 ;  /* 0x0000000000307806 */ /* 0x000fe400018e0100 */
[----:B------:R-:W-:Y:S02]  /*48a0*/  VOTE.ANY R52, PT, P0 ;  /* 0x0000000000347806 */ /* 0x000fe400000e0100 */
[----:B------:R-:W-:Y:S02]  /*48b0*/  @!P3 LOP3.LUT R48, RZ, R48, RZ, 0x33, !PT ;  /* 0x00000030ff30b212 */ /* 0x000fe400078e33ff */
[----:B------:R-:W-:Y:S02]  /*48c0*/  @!P0 LOP3.LUT R52, RZ, R52, RZ, 0x33, !PT ;  /* 0x00000034ff348212 */ /* 0x000fe400078e33ff */
        /* <DEDUP_REMOVED lines=9> */
[----:B------:R-:W-:Y:S01]  /*4960*/  LOP3.LUT R5, R48, R5, RZ, 0xc0, !PT ;  /* 0x0000000530057212 */ /* 0x000fe200078ec0ff */
[----:B------:R-:W-:-:S03]  /*4970*/  IMAD.MOV.U32 R48, RZ, RZ, RZ ;  /* 0x000000ffff307224 */ /* 0x000fc600078e00ff */
[----:B------:R-:W-:-:S04]  /*4980*/  LOP3.LUT R52, R52, R5, RZ, 0xc0, !PT ;  /* 0x0000000534347212 */ /* 0x000fc800078ec0ff */
[----:B------:R1:W4:Y:S02]  /*4990*/  FLO.U32 R5, R52 ;  /* 0x0000003400057300 */ /* 0x00032400000e0000 */
[----:B-1----:R-:W-:-:S06]  /*49a0*/  LOP3.LUT R52, R23, R52, RZ, 0xc0, !PT ;  /* 0x0000003417347212 */ /* 0x002fcc00078ec0ff */
[----:B--2---:R1:W2:Y:S01]  /*49b0*/  POPC R45, R52 ;  /* 0x00000034002d7309 */ /* 0x0042a20000000000 */
[----:B----4-:R-:W-:-:S13]  /*49c0*/  ISETP.NE.AND P0, PT, R46, R5, PT ;  /* 0x000000052e00720c */ /* 0x010fda0003f05270 */
[----:B-1-3--:R-:W-:Y:S05]  /*49d0*/  @P0 BRA `(.L_x_56) ;  /* 0x0000000000080947 */ /* 0x00afea0003800000 */
[----:B------:R-:W-:-:S06]  /*49e0*/  IMAD R48, R51, 0x4, R22 ;  /* 0x0000000433307824 */ /* 0x000fcc00078e0216 */
[----:B--2---:R1:W3:Y:S02]  /*49f0*/  ATOMS.ADD R48, [R48], R45 ;  /* 0x0000002d3030738c */ /* 0x0042e40000000000 */
.L_x_56:
[----:B------:R-:W-:Y:S05]  /*4a00*/  BSYNC.RECONVERGENT B0 ;  /* 0x0000000000007941 */ /* 0x000fea0003800200 */
.L_x_55:
[----:B------:R-:W-:Y:S01]  /*4a10*/  R2P PR, R47, 0x7f ;  /* 0x0000007f2f007804 */ /* 0x000fe20000000000 */
[----:B------:R-:W-:Y:S01]  /*4a20*/  IMAD.IADD R50, R50, 0x1, R49 ;  /* 0x0000000132327824 */ /* 0x000fe200078e0231 */
[----:B---3--:R3:W4:Y:S01]  /*4a30*/  SHFL.IDX PT, R48, R48, R5, 0x1f ;  /* 0x00001f0530307589 */ /* 0x00872200000e0000 */
[----:B------:R-:W-:Y:S01]  /*4a40*/  IMAD.IADD R20, R21, 0x1, R20 ;  /* 0x0000000115147824 */ /* 0x000fe200078e0214 */
[----:B------:R-:W-:Y:S01]  /*4a50*/  SHF.R.U32.HI R21, RZ, UR6, R31 ;  /* 0x00000006ff157c19 */ /* 0x000fe2000801161f */
[----:B------:R-:W-:Y:S03]  /*4a60*/  BSSY.RECONVERGENT B0, `(.L_x_57) ;  /* 0x0000022000007945 */ /* 0x000fe60003800200 */
[----:B---3--:R-:W-:Y:S01]  /*4a70*/  LOP3.LUT R5, R21, UR5, RZ, 0x30, !PT ;  /* 0x0000000515057c12 */ /* 0x008fe2000f8e30ff */
[----:B------:R-:W-:-:S04]  /*4a80*/  IMAD.MOV.U32 R21, RZ, RZ, RZ ;  /* 0x000000ffff157224 */ /* 0x000fc800078e00ff */
        /* <DEDUP_REMOVED lines=23> */
[----:B------:R-:W-:-:S04]  /*4c00*/  LOP3.LUT R52, R49, R52, RZ, 0xc0, !PT ;  /* 0x0000003431347212 */ /* 0x000fc800078ec0ff */
[----:B------:R-:W3:Y:S01]  /*4c10*/  FLO.U32 R49, R52 ;  /* 0x0000003400317300 */ /* 0x000ee200000e0000 */
[----:B------:R-:W-:-:S07]  /*4c20*/  LOP3.LUT R51, R23, R52, RZ, 0xc0, !PT ;  /* 0x0000003417337212 */ /* 0x000fce00078ec0ff */
[----:B------:R-:W0:Y:S01]  /*4c30*/  POPC R51, R51 ;  /* 0x0000003300337309 */ /* 0x000e220000000000 */
[----:B---3--:R-:W-:-:S13]  /*4c40*/  ISETP.NE.AND P0, PT, R46, R49, PT ;  /* 0x000000312e00720c */ /* 0x008fda0003f05270 */
[----:B0---4-:R-:W-:Y:S05]  /*4c50*/  @P0 BRA `(.L_x_58) ;  /* 0x0000000000080947 */ /* 0x011fea0003800000 */
[----:B------:R-:W-:-:S05]  /*4c60*/  IMAD R52, R47, 0x4, R22 ;  /* 0x000000042f347824 */ /* 0x000fca00078e0216 */
[----:B------:R0:W3:Y:S02]  /*4c70*/  ATOMS.ADD R21, [R52], R51 ;  /* 0x000000333415738c */ /* 0x0000e40000000000 */
.L_x_58:
[----:B------:R-:W-:Y:S05]  /*4c80*/  BSYNC.RECONVERGENT B0 ;  /* 0x0000000000007941 */ /* 0x000fea0003800200 */
.L_x_57:
        /* <DEDUP_REMOVED lines=9> */
[----:B0-----:R-:W-:Y:S02]  /*4d20*/  VOTE.ANY R52, PT, P1 ;  /* 0x0000000000347806 */ /* 0x001fe400008e0100 */
        /* <DEDUP_REMOVED lines=22> */
[----:B------:R-:W0:Y:S01]  /*4e90*/  FLO.U32 R19, R52 ;  /* 0x0000003400137300 */ /* 0x000e2200000e0000 */
[----:B------:R-:W-:-:S07]  /*4ea0*/  LOP3.LUT R47, R23, R52, RZ, 0xc0, !PT ;  /* 0x00000034172f7212 */ /* 0x000fce00078ec0ff */
[----:B------:R-:W3:Y:S01]  /*4eb0*/  POPC R47, R47 ;  /* 0x0000002f002f7309 */ /* 0x000ee20000000000 */
[----:B0-----:R-:W-:-:S13]  /*4ec0*/  ISETP.NE.AND P0, PT, R46, R19, PT ;  /* 0x000000132e00720c */ /* 0x001fda0003f05270 */
[----:B---34-:R-:W-:Y:S05]  /*4ed0*/  @P0 BRA `(.L_x_60) ;  /* 0x0000000000080947 */ /* 0x018fea0003800000 */
[----:B------:R-:W-:-:S05]  /*4ee0*/  IMAD R52, R5, 0x4, R22 ;  /* 0x0000000405347824 */ /* 0x000fca00078e0216 */
[----:B------:R0:W3:Y:S02]  /*4ef0*/  ATOMS.ADD R17, [R52], R47 ;  /* 0x0000002f3411738c */ /* 0x0000e40000000000 */
.L_x_60:
[----:B------:R-:W-:Y:S05]  /*4f00*/  BSYNC.RECONVERGENT B0 ;  /* 0x0000000000007941 */ /* 0x000fea0003800200 */
.L_x_59:
        /* <DEDUP_REMOVED lines=39> */
.L_x_62:
[----:B------:R-:W-:Y:S05]  /*5180*/  BSYNC.RECONVERGENT B0 ;  /* 0x0000000000007941 */ /* 0x000fea0003800200 */
.L_x_61:
[----:B------:R-:W-:Y:S01]  /*5190*/  R2P PR, R19, 0x7f ;  /* 0x0000007f13007804 */ /* 0x000fe20000000000 */
[----:B------:R-:W-:Y:S01]  /*51a0*/  IMAD.IADD R0, R7, 0x1, R0 ;  /* 0x0000000107007824 */ /* 0x000fe200078e0200 */
[----:B---3--:R3:W4:Y:S01]  /*51b0*/  SHFL.IDX PT, R11, R11, R5, 0x1f ;  /* 0x00001f050b0b7589 */ /* 0x00872200000e0000 */
[----:B--2---:R-:W-:Y:S01]  /*51c0*/  IMAD.IADD R48, R45, 0x1, R48 ;  /* 0x000000012d307824 */ /* 0x004fe200078e0230 */
[----:B-1----:R-:W-:Y:S01]  /*51d0*/  SHF.R.U32.HI R45, RZ, UR6, R28 ;  /* 0x00000006ff2d7c19 */ /* 0x002fe2000801161c */
[----:B------:R-:W-:Y:S03]  /*51e0*/  BSSY.RECONVERGENT B0, `(.L_x_63) ;  /* 0x0000022000007945 */ /* 0x000fe60003800200 */
[----:B------:R-:W-:-:S05]  /*51f0*/  LOP3.LUT R45, R45, UR5, RZ, 0x30, !PT ;  /* 0x000000052d2d7c12 */ /* 0x000fca000f8e30ff */
        /* <DEDUP_REMOVED lines=24> */
[----:B------:R0:W1:Y:S01]  /*5380*/  FLO.U32 R7, R52 ;  /* 0x0000003400077300 */ /* 0x00006200000e0000 */
[----:B------:R-:W-:-:S07]  /*5390*/  LOP3.LUT R49, R23, R52, RZ, 0xc0, !PT ;  /* 0x0000003417317212 */ /* 0x000fce00078ec0ff */
[----:B------:R-:W2:Y:S01]  /*53a0*/  POPC R49, R49 ;  /* 0x0000003100317309 */ /* 0x000ea20000000000 */
[----:B0-----:R-:W-:Y:S01]  /*53b0*/  IMAD.MOV.U32 R52, RZ, RZ, RZ ;  /* 0x000000ffff347224 */ /* 0x001fe200078e00ff */
[----:B-1----:R-:W-:-:S13]  /*53c0*/  ISETP.NE.AND P0, PT, R46, R7, PT ;  /* 0x000000072e00720c */ /* 0x002fda0003f05270 */
[----:B--234-:R-:W-:Y:S05]  /*53d0*/  @P0 BRA `(.L_x_64) ;  /* 0x0000000000080947 */ /* 0x01cfea0003800000 */
[----:B------:R-:W-:-:S06]  /*53e0*/  IMAD R52, R19, 0x4, R22 ;  /* 0x0000000413347824 */ /* 0x000fcc00078e0216 */
[----:B------:R0:W1:Y:S02]  /*53f0*/  ATOMS.ADD R52, [R52], R49 ;  /* 0x000000313434738c */ /* 0x0000640000000000 */
.L_x_64:
[----:B------:R-:W-:Y:S05]  /*5400*/  BSYNC.RECONVERGENT B0 ;  /* 0x0000000000007941 */ /* 0x000fea0003800200 */
.L_x_63:
[----:B------:R-:W-:Y:S01]  /*5410*/  R2P PR, R45, 0x7f ;  /* 0x0000007f2d007804 */ /* 0x000fe20000000000 */
[----:B-1----:R1:W2:Y:S01]  /*5420*/  SHFL.IDX PT, R52, R52, R7, 0x1f ;  /* 0x00001f0734347589 */ /* 0x0022a200000e0000 */
[----:B------:R-:W-:Y:S11]  /*5430*/  BSSY.RECONVERGENT B0, `(.L_x_65) ;  /* 0x0000021000007945 */ /* 0x000ff60003800200 */
[----:B------:R-:W-:-:S02]  /*5440*/  VOTE.ANY R5, PT, P0 ;  /* 0x0000000000057806 */ /* 0x000fc400000e0100 */
[----:B------:R-:W-:Y:S02]  /*5450*/  VOTE.ANY R19, PT, P1 ;  /* 0x0000000000137806 */ /* 0x000fe400008e0100 */
[----:B------:R-:W-:Y:S02]  /*5460*/  @!P0 LOP3.LUT R5, RZ, R5, RZ, 0x33, !PT ;  /* 0x00000005ff058212 */ /* 0x000fe400078e33ff */
[----:B------:R-:W-:Y:S02]  /*5470*/  @!P1 LOP3.LUT R19, RZ, R19, RZ, 0x33, !PT ;  /* 0x00000013ff139212 */ /* 0x000fe400078e33ff */
[----:B-1----:R-:W-:Y:S02]  /*5480*/  VOTE.ANY R7, PT, P5 ;  /* 0x0000000000077806 */ /* 0x002fe400028e0100 */
[----:B------:R-:W-:Y:S02]  /*5490*/  LOP3.LUT R5, R19, R5, RZ, 0xc0, !PT ;  /* 0x0000000513057212 */ /* 0x000fe400078ec0ff */
[----:B------:R-:W-:-:S02]  /*54a0*/  VOTE.ANY R19, PT, P2 ;  /* 0x0000000000137806 */ /* 0x000fc400010e0100 */
        /* <DEDUP_REMOVED lines=9> */
[----:B------:R-:W-:-:S04]  /*5540*/  LOP3.LUT R5, R19, R5, RZ, 0xc0, !PT ;  /* 0x0000000513057212 */ /* 0x000fc800078ec0ff */
[----:B------:R-:W-:Y:S02]  /*5550*/  LOP3.LUT R5, R7, R5, RZ, 0xc0, !PT ;  /* 0x0000000507057212 */ /* 0x000fe400078ec0ff */
[----:B------:R-:W-:-:S04]  /*5560*/  VOTE.ANY R7, PT, P6 ;  /* 0x0000000000077806 */ /* 0x000fc800030e0100 */
[----:B------:R-:W-:-:S04]  /*5570*/  @!P6 LOP3.LUT R7, RZ, R7, RZ, 0x33, !PT ;  /* 0x00000007ff07e212 */ /* 0x000fc800078e33ff */
[----:B------:R-:W-:Y:S02]  /*5580*/  LOP3.LUT R5, R7, R5, RZ, 0xc0, !PT ;  /* 0x0000000507057212 */ /* 0x000fe400078ec0ff */
[----:B------:R-:W-:-:S04]  /*5590*/  VOTE.ANY R7, PT, P0 ;  /* 0x0000000000077806 */ /* 0x000fc800000e0100 */
[----:B------:R-:W-:-:S04]  /*55a0*/  @!P0 LOP3.LUT R7, RZ, R7, RZ, 0x33, !PT ;  /* 0x00000007ff078212 */ /* 0x000fc800078e33ff */
[----:B------:R-:W-:-:S04]  /*55b0*/  LOP3.LUT R19, R7, R5, RZ, 0xc0, !PT ;  /* 0x0000000507137212 */ /* 0x000fc800078ec0ff */
[----:B------:R-:W1:Y:S01]  /*55c0*/  FLO.U32 R7, R19 ;  /* 0x0000001300077300 */ /* 0x000e6200000e0000 */
[----:B------:R-:W-:-:S07]  /*55d0*/  LOP3.LUT R5, R23, R19, RZ, 0xc0, !PT ;  /* 0x0000001317057212 */ /* 0x000fce00078ec0ff */
[----:B------:R-:W3:Y:S01]  /*55e0*/  POPC R5, R5 ;  /* 0x0000000500057309 */ /* 0x000ee20000000000 */
[----:B-1----:R-:W-:Y:S01]  /*55f0*/  ISETP.NE.AND P0, PT, R46, R7, PT ;  /* 0x000000072e00720c */ /* 0x002fe20003f05270 */
[----:B------:R-:W-:-:S12]  /*5600*/  IMAD.MOV.U32 R46, RZ, RZ, RZ ;  /* 0x000000ffff2e7224 */ /* 0x000fd800078e00ff */
[----:B--23--:R-:W-:Y:S05]  /*5610*/  @P0 BRA `(.L_x_66) ;  /* 0x0000000000080947 */ /* 0x00cfea0003800000 */
[----:B------:R-:W-:-:S05]  /*5620*/  IMAD R22, R45, 0x4, R22 ;  /* 0x000000042d167824 */ /* 0x000fca00078e0216 */
[----:B------:R1:W2:Y:S02]  /*5630*/  ATOMS.ADD R46, [R22], R5 ;  /* 0x00000005162e738c */ /* 0x0002a40000000000 */
.L_x_66:
[----:B------:R-:W-:Y:S05]  /*5640*/  BSYNC.RECONVERGENT B0 ;  /* 0x0000000000007941 */ /* 0x000fea0003800200 */
.L_x_65:
[----:B-12---:R1:W2:Y:S01]  /*5650*/  SHFL.IDX PT, R22, R46, R7, 0x1f ;  /* 0x00001f072e167589 */ /* 0x0062a200000e0000 */
[----:B------:R-:W-:Y:S01]  /*5660*/  LOP3.LUT R19, R44, 0x80000000, RZ, 0x3c, !PT ;  /* 0x800000002c137812 */ /* 0x000fe200078e3cff */
[----:B------:R-:W-:Y:S01]  /*5670*/  IMAD.IADD R11, R15, 0x1, R11 ;  /* 0x000000010f0b7824 */ /* 0x000fe200078e020b */
[----:B------:R-:W-:Y:S01]  /*5680*/  LEA R14, R14, UR4, 0x2 ;  /* 0x000000040e0e7c11 */ /* 0x000fe2000f8e10ff */
[----:B------:R-:W-:Y:S01]  /*5690*/  BAR.SYNC.DEFER_BLOCKING 0x0 ;  /* 0x0000000000007b1d */ /* 0x000fe20000010000 */
[----:B------:R-:W-:Y:S01]  /*56a0*/  LOP3.LUT R43, R43, 0x80000000, RZ, 0x3c, !PT ;  /* 0x800000002b2b7812 */ /* 0x000fe200078e3cff */
[----:B------:R-:W-:Y:S01]  /*56b0*/  IMAD.IADD R21, R51, 0x1, R21 ;  /* 0x0000000133157824 */ /* 0x000fe200078e0215 */
[----:B------:R-:W-:Y:S01]  /*56c0*/  LEA R13, R13, UR4, 0x2 ;  /* 0x000000040d0d7c11 */ /* 0x000fe2000f8e10ff */
[----:B------:R-:W-:Y:S01]  /*56d0*/  IMAD.IADD R17, R47, 0x1, R17 ;  /* 0x000000012f117824 */ /* 0x000fe200078e0211 */
[----:B------:R-:W-:Y:S01]  /*56e0*/  LOP3.LUT R15, R42, 0x80000000, RZ, 0x3c, !PT ;  /* 0x800000002a0f7812 */ /* 0x000fe200078e3cff */
[----:B------:R-:W-:Y:S01]  /*56f0*/  IMAD.IADD R52, R49, 0x1, R52 ;  /* 0x0000000131347824 */ /* 0x000fe200078e0234 */
[----:B------:R-:W-:Y:S01]  /*5700*/  LEA R10, R10, UR4, 0x2 ;  /* 0x000000040a0a7c11 */ /* 0x000fe2000f8e10ff */
[----:B------:R-:W-:Y:S01]  /*5710*/  BSSY B1, `(.L_x_67) ;  /* 0x0000058000017945 */ /* 0x000fe20003800000 */
[----:B------:R-:W-:-:S02]  /*5720*/  LEA R42, R9, UR4, 0x2 ;  /* 0x00000004092a7c11 */ /* 0x000fc4000f8e10ff */
[----:B------:R-:W-:Y:S02]  /*5730*/  LEA R4, R4, UR4, 0x2 ;  /* 0x0000000404047c11 */ /* 0x000fe4000f8e10ff */
[----:B------:R-:W-:Y:S02]  /*5740*/  LEA R50, R50, UR4, 0x2 ;  /* 0x0000000432327c11 */ /* 0x000fe4000f8e10ff */
[----:B-1----:R-:W-:Y:S02]  /*5750*/  LEA R7, R20, UR4, 0x2 ;  /* 0x0000000414077c11 */ /* 0x002fe4000f8e10ff */
[----:B------:R-:W-:Y:S02]  /*5760*/  LEA R18, R18, UR4, 0x2 ;  /* 0x0000000412127c11 */ /* 0x000fe4000f8e10ff */
[----:B------:R-:W-:Y:S01]  /*5770*/  LEA R9, R16, UR4, 0x2 ;  /* 0x0000000410097c11 */ /* 0x000fe2000f8e10ff */
[----:B--2---:R-:W-:Y:S01]  /*5780*/  IMAD.IADD R22, R5, 0x1, R22 ;  /* 0x0000000105167824 */ /* 0x004fe200078e0216 */
[----:B------:R-:W-:-:S02]  /*5790*/  LEA R5, R6, UR4, 0x2 ;  /* 0x0000000406057c11 */ /* 0x000fc4000f8e10ff */
[----:B------:R-:W-:Y:S01]  /*57a0*/  LEA R12, R12, UR4, 0x2 ;  /* 0x000000040c0c7c11 */ /* 0x000fe2000f8e10ff */
[----:B------:R-:W-:Y:S01]  /*57b0*/  STS [R14+-0x4], R19 ;  /* 0xfffffc130e007388 */ /* 0x000fe20000000800 */
[----:B------:R-:W-:Y:S02]  /*57c0*/  LEA R48, R48, UR4, 0x2 ;  /* 0x0000000430307c11 */ /* 0x000fe4000f8e10ff */
[----:B------:R-:W-:Y:S01]  /*57d0*/  LEA R21, R21, UR4, 0x2 ;  /* 0x0000000415157c11 */ /* 0x000fe2000f8e10ff */
[----:B------:R1:W-:Y:S01]  /*57e0*/  STS [R13+-0x4], R43 ;  /* 0xfffffc2b0d007388 */ /* 0x0003e20000000800 */
[----:B------:R-:W-:Y:S02]  /*57f0*/  LEA R11, R11, UR4, 0x2 ;  /* 0x000000040b0b7c11 */ /* 0x000fe4000f8e10ff */
[----:B------:R-:W-:Y:S01]  /*5800*/  LEA R52, R52, UR4, 0x2 ;  /* 0x0000000434347c11 */ /* 0x000fe2000f8e10ff */
[----:B------:R2:W-:Y:S01]  /*5810*/  STS [R10+-0x4], R15 ;  /* 0xfffffc0f0a007388 */ /* 0x0005e20000000800 */
[----:B------:R-:W-:-:S03]  /*5820*/  ISETP.NE.AND P0, PT, R53, RZ, PT ;  /* 0x000000ff3500720c */ /* 0x000fc60003f05270 */
[----:B------:R-:W-:Y:S01]  /*5830*/  STS [R42+-0x4], R41 ;  /* 0xfffffc292a007388 */ /* 0x000fe20000000800 */
[----:B-1----:R-:W-:-:S03]  /*5840*/  LEA R13, R8, UR4, 0x2 ;  /* 0x00000004080d7c11 */ /* 0x002fc6000f8e10ff */
[----:B------:R1:W-:Y:S01]  /*5850*/  STS [R5+-0x4], R40 ;  /* 0xfffffc2805007388 */ /* 0x0003e20000000800 */
[----:B--2---:R-:W-:-:S03]  /*5860*/  LEA R15, R0, UR4, 0x2 ;  /* 0x00000004000f7c11 */ /* 0x004fc6000f8e10ff */
[----:B------:R-:W-:Y:S01]  /*5870*/  STS [R4+-0x4], R39 ;  /* 0xfffffc2704007388 */ /* 0x000fe20000000800 */
[----:B------:R-:W-:-:S03]  /*5880*/  LEA R0, R17, UR4, 0x2 ;  /* 0x0000000411007c11 */ /* 0x000fc6000f8e10ff */
[----:B------:R-:W-:Y:S01]  /*5890*/  STS [R50+-0x4], R25 ;  /* 0xfffffc1932007388 */ /* 0x000fe20000000800 */
[----:B-1----:R-:W-:-:S03]  /*58a0*/  LEA R5, R22, UR4, 0x2 ;  /* 0x0000000416057c11 */ /* 0x002fc6000f8e10ff */
[----:B------:R-:W-:Y:S04]  /*58b0*/  STS [R7+-0x4], R38 ;  /* 0xfffffc2607007388 */ /* 0x000fe80000000800 */
[----:B------:R-:W-:Y:S04]  /*58c0*/  STS [R18+-0x4], R37 ;  /* 0xfffffc2512007388 */ /* 0x000fe80000000800 */
[----:B------:R-:W-:Y:S04]  /*58d0*/  STS [R9+-0x4], R36 ;  /* 0xfffffc2409007388 */ /* 0x000fe80000000800 */
[----:B------:R-:W-:Y:S04]  /*58e0*/  STS [R12+-0x4], R35 ;  /* 0xfffffc230c007388 */ /* 0x000fe80000000800 */
[----:B------:R1:W-:Y:S04]  /*58f0*/  STS [R13+-0x4], R34 ;  /* 0xfffffc220d007388 */ /* 0x0003e80000000800 */
[----:B------:R2:W-:Y:S04]  /*5900*/  STS [R15+-0x4], R26 ;  /* 0xfffffc1a0f007388 */ /* 0x0005e80000000800 */
[----:B------:R2:W-:Y:S01]  /*5910*/  STS [R48+-0x4], R33 ;  /* 0xfffffc2130007388 */ /* 0x0005e20000000800 */
[----:B-1----:R-:W-:-:S03]  /*5920*/  LEA R13, R3, UR4, 0x3 ;  /* 0x00000004030d7c11 */ /* 0x002fc6000f8e18ff */
[----:B------:R2:W-:Y:S04]  /*5930*/  STS [R21+-0x4], R32 ;  /* 0xfffffc2015007388 */ /* 0x0005e80000000800 */
[----:B------:R2:W-:Y:S04]  /*5940*/  STS [R0+-0x4], R31 ;  /* 0xfffffc1f00007388 */ /* 0x0005e80000000800 */
[----:B------:R2:W-:Y:S04]  /*5950*/  STS [R11+-0x4], R30 ;  /* 0xfffffc1e0b007388 */ /* 0x0005e80000000800 */
[----:B------:R2:W-:Y:S04]  /*5960*/  STS [R52+-0x4], R29 ;  /* 0xfffffc1d34007388 */ /* 0x0005e80000000800 */
[----:B------:R2:W-:Y:S01]  /*5970*/  STS [R5+-0x4], R28 ;  /* 0xfffffc1c05007388 */ /* 0x0005e20000000800 */
[----:B------:R-:W-:Y:S05]  /*5980*/  @P0 BRA `(.L_x_68) ;  /* 0x0000000000c00947 */ /* 0x000fea0003800000 */
[----:B------:R-:W1:Y:S02]  /*5990*/  LDCU.64 UR10, c[0x0][0x398] ;  /* 0x00007300ff0a77ac */ /* 0x000e640008000a00 */
[----:B-1----:R-:W-:-:S04]  /*59a0*/  LEA R6, P0, R3, UR10, 0x3 ;  /* 0x0000000a03067c11 */ /* 0x002fc8000f8018ff */
[----:B------:R-:W-:-:S05]  /*59b0*/  LEA.HI.X R7, R3, UR11, RZ, 0x3, P0 ;  /* 0x0000000b03077c11 */ /* 0x000fca00080f1cff */
[----:B--2---:R-:W2:Y:S01]  /*59c0*/  LDG.E.64 R4, desc[UR8][R6.64] ;  /* 0x0000000806047981 */ /* 0x004ea2000c1e1b00 */
[----:B------:R-:W-:Y:S01]  /*59d0*/  SHF.R.S32.HI R9, RZ, 0x1f, R24 ;  /* 0x0000001fff097819 */ /* 0x000fe20000011418 */
[----:B------:R-:W-:Y:S01]  /*59e0*/  UISETP.GE.AND UP0, UPT, UR7, 0x1, UPT ;  /* 0x000000010700788c */ /* 0x000fe2000bf06270 */
[----:B------:R-:W-:Y:S01]  /*59f0*/  IMAD.MOV.U32 R0, RZ, RZ, R27 ;  /* 0x000000ffff007224 */ /* 0x000fe200078e001b */
[----:B--2---:R-:W-:-:S05]  /*5a00*/  IADD3 R4, P0, PT, -R24, R4, RZ ;  /* 0x0000000418047210 */ /* 0x004fca0007f1e1ff */
[----:B------:R-:W-:-:S05]  /*5a10*/  IMAD.X R5, R5, 0x1, ~R9, P0 ;  /* 0x0000000105057824 */ /* 0x000fca00000e0e09 */
[----:B------:R1:W-:Y:S01]  /*5a20*/  STS.64 [R13+0x7200], R4 ;  /* 0x007200040d007388 */ /* 0x0003e20000000a00 */
[----:B------:R-:W-:Y:S05]  /*5a30*/  BRA.U !UP0, `(.L_x_69) ;  /* 0x00000001086c7547 */ /* 0x000fea000b800000 */
[----:B------:R-:W-:Y:S01]  /*5a40*/  BSSY B0, `(.L_x_70) ;  /* 0x0000019000007945 */ /* 0x000fe20003800000 */
[----:B------:R-:W-:Y:S02]  /*5a50*/  IMAD.MOV.U32 R6, RZ, RZ, -0x1 ;  /* 0xffffffffff067424 */ /* 0x000fe400078e00ff */
[----:B------:R-:W-:Y:S02]  /*5a60*/  IMAD.U32 R7, RZ, RZ, UR7 ;  /* 0x00000007ff077e24 */ /* 0x000fe4000f8e00ff */
[----:B------:R-:W-:-:S07]  /*5a70*/  IMAD.MOV.U32 R0, RZ, RZ, R27 ;  /* 0x000000ffff007224 */ /* 0x000fce00078e001b */
.L_x_74:
[----:B-1----:R-:W1:Y:S01]  /*5a80*/  LDC.64 R4, c[0x0][0x380] ;  /* 0x0000e000ff047b82 */ /* 0x002e620000000a00 */
[----:B------:R-:W-:Y:S01]  /*5a90*/  VIADD R11, R7, 0xffffffff ;  /* 0xffffffff070b7836 */ /* 0x000fe20000000000 */
[----:B------:R-:W-:Y:S03]  /*5aa0*/  BSSY B2, `(.L_x_71) ;  /* 0x0000008000027945 */ /* 0x000fe60003800000 */
[----:B------:R-:W-:-:S04]  /*5ab0*/  IMAD R9, R11, 0x100, R3 ;  /* 0x000001000b097824 */ /* 0x000fc800078e0203 */
[----:B-1----:R-:W-:-:S07]  /*5ac0*/  IMAD.WIDE R4, R9, 0x4, R4 ;  /* 0x0000000409047825 */ /* 0x002fce00078e0204 */
.L_x_72:
[----:B------:R-:W-:Y:S05]  /*5ad0*/  YIELD ;  /* 0x0000000000007946 */ /* 0x000fea0003800000 */
[----:B------:R1:W-:Y:S06]  /*5ae0*/  MEMBAR.SC.CTA ;  /* 0x0000000000007992 */ /* 0x0003ec0000000000 */
[----:B-1----:R-:W2:Y:S02]  /*5af0*/  LDG.E.STRONG.SYS R8, desc[UR8][R4.64] ;  /* 0x0000000804087981 */ /* 0x002ea4000c1f5900 */
[----:B--2---:R-:W-:-:S13]  /*5b00*/  ISETP.NE.AND P0, PT, R8, RZ, PT ;  /* 0x000000ff0800720c */ /* 0x004fda0003f05270 */
[----:B------:R-:W-:Y:S05]  /*5b10*/  @!P0 BRA `(.L_x_72) ;  /* 0xfffffffc00ec8947 */ /* 0x000fea000383ffff */
[----:B------:R-:W-:Y:S05]  /*5b20*/  BSYNC B2 ;  /* 0x0000000000027941 */ /* 0x000fea0003800000 */
.L_x_71:
[----:B------:R-:W-:Y:S01]  /*5b30*/  BSSY.RECONVERGENT B2, `(.L_x_73) ;  /* 0x0000006000027945 */ /* 0x000fe20003800200 */
[C---:B------:R-:W-:Y:S02]  /*5b40*/  ISETP.GT.AND P0, PT, R8.reuse, -0x1, PT ;  /* 0xffffffff0800780c */ /* 0x040fe40003f04270 */
[----:B------:R-:W-:Y:S01]  /*5b50*/  LOP3.LUT R5, R8, 0x3fffffff, RZ, 0xc0, !PT ;  /* 0x3fffffff08057812 */ /* 0x000fe200078ec0ff */
[----:B------:R-:W-:Y:S05]  /*5b60*/  WARPSYNC.EXCLUSIVE R6 ;  /* 0x0000000006007348 */ /* 0x000fea0003a00000 */
[----:B------:R-:W-:-:S05]  /*5b70*/  IMAD.IADD R0, R5, 0x1, R0 ;  /* 0x0000000105007824 */ /* 0x000fca00078e0200 */
[----:B------:R-:W-:-:S07]  /*5b80*/  VOTE.ANY R6, PT, P0 ;  /* 0x0000000000067806 */ /* 0x000fce00000e0100 */
[----:B------:R-:W-:Y:S05]  /*5b90*/  BSYNC.RECONVERGENT B2 ;  /* 0x0000000000027941 */ /* 0x000fea0003800200 */
.L_x_73:
[----:B------:R-:W-:Y:S01]  /*5ba0*/  ISETP.GT.U32.AND P1, PT, R7, 0x1, PT ;  /* 0x000000010700780c */ /* 0x000fe20003f24070 */
[----:B------:R-:W-:-:S12]  /*5bb0*/  IMAD.MOV.U32 R7, RZ, RZ, R11 ;  /* 0x000000ffff077224 */ /* 0x000fd800078e000b */
[----:B------:R-:W-:Y:S05]  /*5bc0*/  @P0 BRA P1, `(.L_x_74) ;  /* 0xfffffffc00ac0947 */ /* 0x000fea000083ffff */
[----:B------:R-:W-:Y:S05]  /*5bd0*/  BSYNC B0 ;  /* 0x0000000000007941 */ /* 0x000fea0003800000 */
.L_x_70:
[----:B------:R2:W3:Y:S02]  /*5be0*/  LDS.64 R4, [R13+0x7200] ;  /* 0x007200000d047984 */ /* 0x0004e40000000a00 */
.L_x_69:
[----:B------:R-:W4:Y:S01]  /*5bf0*/  LDC.64 R6, c[0x0][0x380] ;  /* 0x0000e000ff067b82 */ /* 0x000f220000000a00 */
[C---:B------:R-:W-:Y:S01]  /*5c00*/  IMAD.IADD R11, R0.reuse, 0x1, -R27 ;  /* 0x00000001000b7824 */ /* 0x040fe200078e0a1b */
[----:B------:R-:W-:Y:S01]  /*5c10*/  LOP3.LUT R9, R0, 0x80000000, RZ, 0xfc, !PT ;  /* 0x8000000000097812 */ /* 0x000fe200078efcff */
[----:B------:R-:W-:-:S03]  /*5c20*/  IMAD.U32 R15, RZ, RZ, UR7 ;  /* 0x00000007ff0f7e24 */ /* 0x000fc6000f8e00ff */
[----:B-1-3--:R-:W-:Y:S01]  /*5c30*/  IADD3 R4, P0, PT, R11, R4, RZ ;  /* 0x000000040b047210 */ /* 0x00afe20007f1e0ff */
[----:B------:R-:W-:-:S03]  /*5c40*/  IMAD R15, R15, 0x100, R3 ;  /* 0x000001000f0f7824 */ /* 0x000fc600078e0203 */
[----:B------:R-:W-:-:S05]  /*5c50*/  LEA.HI.X.SX32 R5, R11, R5, 0x1, P0 ;  /* 0x000000050b057211 */ /* 0x000fca00000f0eff */
[----:B------:R1:W-:Y:S01]  /*5c60*/  STS.64 [R13+0x7200], R4 ;  /* 0x007200040d007388 */ /* 0x0003e20000000a00 */
[----:B----4-:R-:W-:-:S05]  /*5c70*/  IMAD.WIDE R6, R15, 0x4, R6 ;  /* 0x000000040f067825 */ /* 0x010fca00078e0206 */
[----:B------:R1:W-:Y:S02]  /*5c80*/  STG.E.STRONG.SYS desc[UR8][R6.64], R9 ;  /* 0x0000000906007986 */ /* 0x0003e4000c115908 */
.L_x_68:
[----:B------:R-:W-:Y:S05]  /*5c90*/  BSYNC B1 ;  /* 0x0000000000017941 */ /* 0x000fea0003800000 */
.L_x_67:
[----:B-1----:R-:W1:Y:S01]  /*5ca0*/  LDC.64 R6, c[0x0][0x390] ;  /* 0x0000e400ff067b82 */ /* 0x002e620000000a00 */
[----:B------:R-:W-:-:S06]  /*5cb0*/  UIMAD UR6, UR7, 0x1c80, URZ ;  /* 0x00001c80070678a4 */ /* 0x000fcc000f8e02ff */
[----:B--2---:R-:W-:Y:S01]  /*5cc0*/  IMAD.U32 R0, RZ, RZ, UR6 ;  /* 0x00000006ff007e24 */ /* 0x004fe2000f8e00ff */
[----:B------:R-:W2:Y:S03]  /*5cd0*/  LDC R9, c[0x0][0x3c0] ;  /* 0x0000f000ff097b82 */ /* 0x000ea60000000800 */
[----:B------:R-:W-:Y:S01]  /*5ce0*/  VIADD R0, R0, 0x1c80 ;  /* 0x00001c8000007836 */ /* 0x000fe20000000000 */
[----:B-1----:R-:W-:-:S04]  /*5cf0*/  ISETP.EQ.U32.AND P1, PT, R6, RZ, PT ;  /* 0x000000ff0600720c */ /* 0x002fc80003f22070 */
[CC--:B--2---:R-:W-:Y:S02]  /*5d00*/  ISETP.GE.AND P0, PT, R0.reuse, R9.reuse, PT ;  /* 0x000000090000720c */ /* 0x0c4fe40003f06270 */
[----:B------:R-:W-:Y:S02]  /*5d10*/  ISETP.GT.AND P3, PT, R0, R9, PT ;  /* 0x000000090000720c */ /* 0x000fe40003f64270 */
[----:B------:R-:W-:Y:S02]  /*5d20*/  ISETP.EQ.OR.EX P0, PT, R7, RZ, !P0, P1 ;  /* 0x000000ff0700720c */ /* 0x000fe40004702710 */
[C---:B------:R-:W-:Y:S02]  /*5d30*/  LEA R0, R3.reuse, UR4, 0x2 ;  /* 0x0000000403007c11 */ /* 0x040fe4000f8e10ff */
[----:B------:R-:W-:-:S13]  /*5d40*/  ISETP.GT.U32.OR P0, PT, R3, 0xff, P0 ;  /* 0x000000ff0300780c */ /* 0x000fda0000704470 */
[----:B------:R-:W-:Y:S05]  /*5d50*/  @P0 BRA `(.L_x_75) ;  /* 0x0000000000200947 */ /* 0x000fea0003800000 */
[----:B------:R-:W1:Y:S01]  /*5d60*/  LDS.64 R4, [R13+0x7200] ;  /* 0x007200000d047984 */ /* 0x000e620000000a00 */
[C---:B------:R-:W-:Y:S02]  /*5d70*/  LEA R6, P2, R3.reuse, R6, 0x3 ;  /* 0x0000000603067211 */ /* 0x040fe400078418ff */
[--C-:B------:R-:W-:Y:S02]  /*5d80*/  SHF.R.S32.HI R11, RZ, 0x1f, R27.reuse ;  /* 0x0000001fff0b7819 */ /* 0x100fe4000001141b */
[----:B------:R-:W-:Y:S02]  /*5d90*/  LEA.HI.X R7, R3, R7, RZ, 0x3, P2 ;  /* 0x0000000703077211 */ /* 0x000fe400010f1cff */
[----:B-1----:R-:W-:Y:S02]  /*5da0*/  IADD3 R4, P0, P1, R4, R24, R27 ;  /* 0x0000001804047210 */ /* 0x002fe4000791e01b */
[----:B------:R-:W-:-:S04]  /*5db0*/  SHF.R.S32.HI R24, RZ, 0x1f, R24 ;  /* 0x0000001fff187819 */ /* 0x000fc80000011418 */
[----:B------:R-:W-:-:S05]  /*5dc0*/  IADD3.X R5, PT, PT, R5, R24, R11, P0, P1 ;  /* 0x0000001805057210 */ /* 0x000fca00007e240b */
[----:B------:R1:W-:Y:S02]  /*5dd0*/  STG.E.64 desc[UR8][R6.64], R4 ;  /* 0x0000000406007986 */ /* 0x0003e4000c101b08 */
.L_x_75:
[----:B------:R-:W-:Y:S05]  /*5de0*/  WARPSYNC.ALL ;  /* 0x0000000000007948 */ /* 0x000fea0003800000 */
[----:B------:R-:W-:Y:S06]  /*5df0*/  BAR.SYNC.DEFER_BLOCKING 0x0 ;  /* 0x0000000000007b1d */ /* 0x000fec0000010000 */
[----:B------:R-:W-:Y:S05]  /*5e00*/  @P3 BRA `(.L_x_76) ;  /* 0x0000000c009c3947 */ /* 0x000fea0003800000 */
[----:B------:R-:W1:Y:S01]  /*5e10*/  LDS R2, [R0] ;  /* 0x0000000000027984 */ /* 0x000e620000000800 */
[----:B------:R-:W1:Y:S01]  /*5e20*/  LDCU UR6, c[0x0][0x3c4] ;  /* 0x00007880ff0677ac */ /* 0x000e620008000800 */
[----:B------:R-:W2:Y:S01]  /*5e30*/  LDCU.64 UR10, c[0x0][0x3a0] ;  /* 0x00007400ff0a77ac */ /* 0x000ea20008000a00 */
[----:B-1----:R-:W-:Y:S02]  /*5e40*/  SHF.R.U32.HI R4, RZ, UR6, R2 ;  /* 0x00000006ff047c19 */ /* 0x002fe40008011602 */
[----:B------:R-:W-:Y:S02]  /*5e50*/  LOP3.LUT R11, R2, 0x80000000, RZ, 0x3c, !PT ;  /* 0x80000000020b7812 */ /* 0x000fe400078e3cff */
[----:B------:R-:W-:-:S04]  /*5e60*/  LOP3.LUT R4, R4, UR5, RZ, 0x30, !PT ;  /* 0x0000000504047c12 */ /* 0x000fc8000f8e30ff */
[----:B------:R-:W-:-:S06]  /*5e70*/  LEA R5, R4, UR4, 0x3 ;  /* 0x0000000404057c11 */ /* 0x000fcc000f8e18ff */
[----:B------:R-:W1:Y:S02]  /*5e80*/  LDS.64 R4, [R5+0x7200] ;  /* 0x0072000005047984 */ /* 0x000e640000000a00 */
[----:B-1----:R-:W-:-:S05]  /*5e90*/  IADD3 R4, P0, PT, R4, R3, RZ ;  /* 0x0000000304047210 */ /* 0x002fca0007f1e0ff */
[----:B------:R-:W-:Y:S01]  /*5ea0*/  IMAD.X R7, RZ, RZ, R5, P0 ;  /* 0x000000ffff077224 */ /* 0x000fe200000e0605 */
[----:B--2---:R-:W-:-:S04]  /*5eb0*/  LEA R6, P0, R4, UR10, 0x2 ;  /* 0x0000000a04067c11 */ /* 0x004fc8000f8010ff */
[----:B------:R-:W-:-:S05]  /*5ec0*/  LEA.HI.X R7, R4, UR11, R7, 0x2, P0 ;  /* 0x0000000b04077c11 */ /* 0x000fca00080f1407 */
[----:B------:R-:W-:Y:S01]  /*5ed0*/  STG.E desc[UR8][R6.64], R11 ;  /* 0x0000000b06007986 */ /* 0x000fe2000c101908 */
[----:B------:R-:W-:-:S03]  /*5ee0*/  NOP ;  /* 0x0000000000007918 */ /* 0x000fc60000000000 */
[----:B------:R-:W1:Y:S02]  /*5ef0*/  LDS R2, [R0+0x600] ;  /* 0x0006000000027984 */ /* 0x000e640000000800 */
[----:B-1----:R-:W-:Y:S02]  /*5f00*/  SHF.R.U32.HI R4, RZ, UR6, R2 ;  /* 0x00000006ff047c19 */ /* 0x002fe40008011602 */
[----:B------:R-:W-:Y:S02]  /*5f10*/  LOP3.LUT R11, R2, 0x80000000, RZ, 0x3c, !PT ;  /* 0x80000000020b7812 */ /* 0x000fe400078e3cff */
[----:B------:R-:W-:-:S04]  /*5f20*/  LOP3.LUT R4, R4, UR5, RZ, 0x30, !PT ;  /* 0x0000000504047c12 */ /* 0x000fc8000f8e30ff */
[----:B------:R-:W-:-:S06]  /*5f30*/  LEA R5, R4, UR4, 0x3 ;  /* 0x0000000404057c11 */ /* 0x000fcc000f8e18ff */
[----:B------:R-:W1:Y:S02]  /*5f40*/  LDS.64 R4, [R5+0x7200] ;  /* 0x0072000005047984 */ /* 0x000e640000000a00 */
[----:B-1----:R-:W-:-:S05]  /*5f50*/  IADD3 R4, P0, PT, R4, R3, RZ ;  /* 0x0000000304047210 */ /* 0x002fca0007f1e0ff */
[----:B------:R-:W-:Y:S01]  /*5f60*/  IMAD.X R9, RZ, RZ, R5, P0 ;  /* 0x000000ffff097224 */ /* 0x000fe200000e0605 */
[----:B------:R-:W-:-:S04]  /*5f70*/  LEA R8, P0, R4, UR10, 0x2 ;  /* 0x0000000a04087c11 */ /* 0x000fc8000f8010ff */
        /* <DEDUP_REMOVED lines=196> */
[----:B-1----:R-:W-:-:S04]  /*6bc0*/  SHF.R.U32.HI R2, RZ, UR6, R0 ;  /* 0x00000006ff027c19 */ /* 0x002fc80008011600 */
[----:B------:R-:W-:-:S04]  /*6bd0*/  LOP3.LUT R2, R2, UR5, RZ, 0x30, !PT ;  /* 0x0000000502027c12 */ /* 0x000fc8000f8e30ff */
[----:B------:R-:W-:-:S06]  /*6be0*/  LEA R4, R2, UR4, 0x3 ;  /* 0x0000000402047c11 */ /* 0x000fcc000f8e18ff */
[----:B------:R-:W1:Y:S02]  /*6bf0*/  LDS.64 R4, [R4+0x7200] ;  /* 0x0072000004047984 */ /* 0x000e640000000a00 */
[----:B-1----:R-:W-:-:S05]  /*6c00*/  IADD3 R3, P0, PT, R4, R3, RZ ;  /* 0x0000000304037210 */ /* 0x002fca0007f1e0ff */
[----:B------:R-:W-:Y:S01]  /*6c10*/  IMAD.X R6, RZ, RZ, R5, P0 ;  /* 0x000000ffff067224 */ /* 0x000fe200000e0605 */
[C---:B------:R-:W-:Y:S02]  /*6c20*/  LEA R2, P0, R3.reuse, UR10, 0x2 ;  /* 0x0000000a03027c11 */ /* 0x040fe4000f8010ff */
[----:B------:R-:W-:Y:S02]  /*6c30*/  LOP3.LUT R5, R0, 0x80000000, RZ, 0x3c, !PT ;  /* 0x8000000000057812 */ /* 0x000fe400078e3cff */
[----:B------:R-:W-:-:S05]  /*6c40*/  LEA.HI.X R3, R3, UR11, R6, 0x2, P0 ;  /* 0x0000000b03037c11 */ /* 0x000fca00080f1406 */
[----:B------:R-:W-:Y:S01]  /*6c50*/  STG.E desc[UR8][R2.64+0x6c00], R5 ;  /* 0x006c000502007986 */ /* 0x000fe2000c101908 */
[----:B------:R-:W-:Y:S01]  /*6c60*/  NOP ;  /* 0x0000000000007918 */ /* 0x000fe20000000000 */
[----:B------:R-:W-:Y:S05]  /*6c70*/  EXIT ;  /* 0x000000000000794d */ /* 0x000fea0003800000 */
.L_x_76:
[----:B-1----:R-:W-:Y:S01]  /*6c80*/  IMAD.U32 R4, RZ, RZ, UR7 ;  /* 0x00000007ff047e24 */ /* 0x002fe2000f8e00ff */
[----:B------:R-:W-:Y:S01]  /*6c90*/  BSSY.RECONVERGENT B0, `(.L_x_77) ;  /* 0x000001e000007945 */ /* 0x000fe20003800200 */
[C---:B------:R-:W-:Y:S02]  /*6ca0*/  VIADD R6, R3.reuse, 0x300 ;  /* 0x0000030003067836 */ /* 0x040fe40000000000 */
[----:B------:R-:W-:Y:S02]  /*6cb0*/  IMAD R5, R4, -0x1c80, R9 ;  /* 0xffffe38004057824 */ /* 0x000fe400078e0209 */
[C---:B------:R-:W-:Y:S02]  /*6cc0*/  VIADD R4, R3.reuse, 0x180 ;  /* 0x0000018003047836 */ /* 0x040fe40000000000 */
[C---:B------:R-:W-:Y:S01]  /*6cd0*/  VIADD R8, R3.reuse, 0x480 ;  /* 0x0000048003087836 */ /* 0x040fe20000000000 */
[CC--:B------:R-:W-:Y:S01]  /*6ce0*/  ISETP.GE.AND P1, PT, R3.reuse, R5.reuse, PT ;  /* 0x000000050300720c */ /* 0x0c0fe20003f26270 */
[C---:B------:R-:W-:Y:S01]  /*6cf0*/  VIADD R10, R3.reuse, 0xa80 ;  /* 0x00000a80030a7836 */ /* 0x040fe20000000000 */
[-C--:B------:R-:W-:Y:S01]  /*6d00*/  ISETP.GE.AND P2, PT, R4, R5.reuse, PT ;  /* 0x000000050400720c */ /* 0x080fe20003f46270 */
[C---:B------:R-:W-:Y:S01]  /*6d10*/  VIADD R4, R3.reuse, 0x600 ;  /* 0x0000060003047836 */ /* 0x040fe20000000000 */
[-C--:B------:R-:W-:Y:S01]  /*6d20*/  ISETP.GE.AND P3, PT, R6, R5.reuse, PT ;  /* 0x000000050600720c */ /* 0x080fe20003f66270 */
[C---:B------:R-:W-:Y:S01]  /*6d30*/  VIADD R6, R3.reuse, 0x780 ;  /* 0x0000078003067836 */ /* 0x040fe20000000000 */
[-C--:B------:R-:W-:Y:S01]  /*6d40*/  ISETP.GE.AND P4, PT, R8, R5.reuse, PT ;  /* 0x000000050800720c */ /* 0x080fe20003f86270 */
[----:B------:R-:W-:Y:S01]  /*6d50*/  VIADD R8, R3, 0x900 ;  /* 0x0000090003087836 */ /* 0x000fe20000000000 */
[----:B------:R-:W-:-:S02]  /*6d60*/  ISETP.GE.AND P5, PT, R4, R5, PT ;  /* 0x000000050400720c */ /* 0x000fc40003fa6270 */
[-C--:B------:R-:W-:Y:S02]  /*6d70*/  ISETP.GE.AND P6, PT, R6, R5.reuse, PT ;  /* 0x000000050600720c */ /* 0x080fe40003fc6270 */
[----:B------:R-:W-:Y:S01]  /*6d80*/  ISETP.GE.AND P0, PT, R8, R5, PT ;  /* 0x000000050800720c */ /* 0x000fe20003f06270 */
[----:B------:R-:W-:-:S12]  /*6d90*/  @P1 BRA `(.L_x_78) ;  /* 0x0000000000341947 */ /* 0x000fd80003800000 */
[----:B------:R-:W1:Y:S01]  /*6da0*/  LDS R4, [R0] ;  /* 0x0000000000047984 */ /* 0x000e620000000800 */
[----:B------:R-:W1:Y:S01]  /*6db0*/  LDCU UR6, c[0x0][0x3c4] ;  /* 0x00007880ff0677ac */ /* 0x000e620008000800 */
[----:B------:R-:W2:Y:S01]  /*6dc0*/  LDCU.64 UR10, c[0x0][0x3a0] ;  /* 0x00007400ff0a77ac */ /* 0x000ea20008000a00 */
[----:B-1----:R-:W-:-:S04]  /*6dd0*/  SHF.R.U32.HI R6, RZ, UR6, R4 ;  /* 0x00000006ff067c19 */ /* 0x002fc80008011604 */
[----:B------:R-:W-:-:S04]  /*6de0*/  LOP3.LUT R6, R6, UR5, RZ, 0x30, !PT ;  /* 0x0000000506067c12 */ /* 0x000fc8000f8e30ff */
[----:B------:R-:W-:-:S05]  /*6df0*/  LEA R8, R6, UR4, 0x3 ;  /* 0x0000000406087c11 */ /* 0x000fca000f8e18ff */
[----:B------:R-:W1:Y:S02]  /*6e00*/  LDS.64 R6, [R8+0x7200] ;  /* 0x0072000008067984 */ /* 0x000e640000000a00 */
[----:B-1----:R-:W-:-:S05]  /*6e10*/  IADD3 R9, P1, PT, R6, R3, RZ ;  /* 0x0000000306097210 */ /* 0x002fca0007f3e0ff */
[----:B------:R-:W-:Y:S01]  /*6e20*/  IMAD.X R12, RZ, RZ, R7, P1 ;  /* 0x000000ffff0c7224 */ /* 0x000fe200008e0607 */
[----:B--2---:R-:W-:-:S04]  /*6e30*/  LEA R6, P1, R9, UR10, 0x2 ;  /* 0x0000000a09067c11 */ /* 0x004fc8000f8210ff */
[----:B------:R-:W-:Y:S02]  /*6e40*/  LEA.HI.X R7, R9, UR11, R12, 0x2, P1 ;  /* 0x0000000b09077c11 */ /* 0x000fe400088f140c */
[----:B------:R-:W-:-:S05]  /*6e50*/  LOP3.LUT R9, R4, 0x80000000, RZ, 0x3c, !PT ;  /* 0x8000000004097812 */ /* 0x000fca00078e3cff */
[----:B------:R1:W-:Y:S02]  /*6e60*/  STG.E desc[UR8][R6.64], R9 ;  /* 0x0000000906007986 */ /* 0x0003e4000c101908 */
.L_x_78:
[----:B------:R-:W-:Y:S05]  /*6e70*/  BSYNC.RECONVERGENT B0 ;  /* 0x0000000000007941 */ /* 0x000fea0003800200 */
.L_x_77:
[----:B------:R-:W-:Y:S01]  /*6e80*/  NOP ;  /* 0x0000000000007918 */ /* 0x000fe20000000000 */
[----:B------:R-:W-:Y:S01]  /*6e90*/  BSSY.RECONVERGENT B0, `(.L_x_79) ;  /* 0x0000011000007945 */ /* 0x000fe20003800200 */
[----:B------:R-:W-:Y:S02]  /*6ea0*/  ISETP.GE.AND P1, PT, R10, R5, PT ;  /* 0x000000050a00720c */ /* 0x000fe40003f26270 */
[----:B------:R-:W-:Y:S01]  /*6eb0*/  LOP3.LUT R10, R3, 0xc00, RZ, 0xfc, !PT ;  /* 0x00000c00030a7812 */ /* 0x000fe200078efcff */
[----:B------:R-:W-:Y:S10]  /*6ec0*/  @P2 BRA `(.L_x_80) ;  /* 0x0000000000342947 */ /* 0x000ff40003800000 */
[----:B------:R-:W1:Y:S01]  /*6ed0*/  LDS R4, [R0+0x600] ;  /* 0x0006000000047984 */ /* 0x000e620000000800 */
        /* <DEDUP_REMOVED lines=12> */
.L_x_80:
[----:B------:R-:W-:Y:S05]  /*6fa0*/  BSYNC.RECONVERGENT B0 ;  /* 0x0000000000007941 */ /* 0x000fea0003800200 */
.L_x_79:
[----:B------:R-:W-:Y:S01]  /*6fb0*/  NOP ;  /* 0x0000000000007918 */ /* 0x000fe20000000000 */
[----:B------:R-:W-:Y:S01]  /*6fc0*/  BSSY.RECONVERGENT B0, `(.L_x_81) ;  /* 0x0000011000007945 */ /* 0x000fe20003800200 */
[----:B------:R-:W-:Y:S01]  /*6fd0*/  ISETP.GE.AND P2, PT, R10, R5, PT ;  /* 0x000000050a00720c */ /* 0x000fe20003f46270 */
[----:B------:R-:W-:Y:S02]  /*6fe0*/  VIADD R10, R3, 0xd80 ;  /* 0x00000d80030a7836 */ /* 0x000fe40000000000 */
[----:B------:R-:W-:Y:S10]  /*6ff0*/  @P3 BRA `(.L_x_82) ;  /* 0x0000000000343947 */ /* 0x000ff40003800000 */
[----:B------:R-:W1:Y:S01]  /*7000*/  LDS R4, [R0+0xc00] ;  /* 0x000c000000047984 */ /* 0x000e620000000800 */
[----:B------:R-:W1:Y:S01]  /*7010*/  LDCU UR6, c[0x0][0x3c4] ;  /* 0x00007880ff0677ac */ /* 0x000e620008000800 */
[----:B------:R-:W3:Y:S01]  /*7020*/  LDCU.64 UR10, c[0x0][0x3a0] ;  /* 0x00007400ff0a77ac */ /* 0x000ee20008000a00 */
[----:B-12---:R-:W-:-:S04]  /*7030*/  SHF.R.U32.HI R6, RZ, UR6, R4 ;  /* 0x00000006ff067c19 */ /* 0x006fc80008011604 */
[----:B------:R-:W-:-:S04]  /*7040*/  LOP3.LUT R6, R6, UR5, RZ, 0x30, !PT ;  /* 0x0000000506067c12 */ /* 0x000fc8000f8e30ff */
[----:B------:R-:W-:-:S05]  /*7050*/  LEA R8, R6, UR4, 0x3 ;  /* 0x0000000406087c11 */ /* 0x000fca000f8e18ff */
[----:B------:R-:W1:Y:S02]  /*7060*/  LDS.64 R6, [R8+0x7200] ;  /* 0x0072000008067984 */ /* 0x000e640000000a00 */
[----:B-1----:R-:W-:-:S05]  /*7070*/  IADD3 R9, P3, PT, R6, R3, RZ ;  /* 0x0000000306097210 */ /* 0x002fca0007f7e0ff */
[----:B------:R-:W-:Y:S01]  /*7080*/  IMAD.X R12, RZ, RZ, R7, P3 ;  /* 0x000000ffff0c7224 */ /* 0x000fe200018e0607 */
[----:B---3--:R-:W-:-:S04]  /*7090*/  LEA R6, P3, R9, UR10, 0x2 ;  /* 0x0000000a09067c11 */ /* 0x008fc8000f8610ff */
[----:B------:R-:W-:Y:S02]  /*70a0*/  LEA.HI.X R7, R9, UR11, R12, 0x2, P3 ;  /* 0x0000000b09077c11 */ /* 0x000fe400098f140c */
[----:B------:R-:W-:-:S05]  /*70b0*/  LOP3.LUT R9, R4, 0x80000000, RZ, 0x3c, !PT ;  /* 0x8000000004097812 */ /* 0x000fca00078e3cff */
[----:B------:R3:W-:Y:S02]  /*70c0*/  STG.E desc[UR8][R6.64+0xc00], R9 ;  /* 0x000c000906007986 */ /* 0x0007e4000c101908 */
.L_x_82:
[----:B------:R-:W-:Y:S05]  /*70d0*/  BSYNC.RECONVERGENT B0 ;  /* 0x0000000000007941 */ /* 0x000fea0003800200 */
.L_x_81:
[----:B------:R-:W-:Y:S01]  /*70e0*/  NOP ;  /* 0x0000000000007918 */ /* 0x000fe20000000000 */
[----:B------:R-:W-:Y:S01]  /*70f0*/  BSSY.RECONVERGENT B0, `(.L_x_83) ;  /* 0x0000011000007945 */ /* 0x000fe20003800200 */
[----:B------:R-:W-:Y:S01]  /*7100*/  ISETP.GE.AND P3, PT, R10, R5, PT ;  /* 0x000000050a00720c */ /* 0x000fe20003f66270 */
[----:B------:R-:W-:Y:S02]  /*7110*/  VIADD R10, R3, 0xf00 ;  /* 0x00000f00030a7836 */ /* 0x000fe40000000000 */
[----:B------:R-:W-:Y:S10]  /*7120*/  @P4 BRA `(.L_x_84) ;  /* 0x0000000000344947 */ /* 0x000ff40003800000 */
[----:B------:R-:W1:Y:S01]  /*7130*/  LDS R4, [R0+0x1200] ;  /* 0x0012000000047984 */ /* 0x000e620000000800 */
[----:B------:R-:W1:Y:S01]  /*7140*/  LDCU UR6, c[0x0][0x3c4] ;  /* 0x00007880ff0677ac */ /* 0x000e620008000800 */
[----:B------:R-:W4:Y:S01]  /*7150*/  LDCU.64 UR10, c[0x0][0x3a0] ;  /* 0x00007400ff0a77ac */ /* 0x000f220008000a00 */
[----:B-123--:R-:W-:-:S04]  /*7160*/  SHF.R.U32.HI R6, RZ, UR6, R4 ;  /* 0x00000006ff067c19 */ /* 0x00efc80008011604 */
[----:B------:R-:W-:-:S04]  /*7170*/  LOP3.LUT R6, R6, UR5, RZ, 0x30, !PT ;  /* 0x0000000506067c12 */ /* 0x000fc8000f8e30ff */
[----:B------:R-:W-:-:S05]  /*7180*/  LEA R8, R6, UR4, 0x3 ;  /* 0x0000000406087c11 */ /* 0x000fca000f8e18ff */
[----:B------:R-:W1:Y:S02]  /*7190*/  LDS.64 R6, [R8+0x7200] ;  /* 0x0072000008067984 */ /* 0x000e640000000a00 */
[----:B-1----:R-:W-:-:S05]  /*71a0*/  IADD3 R9, P4, PT, R6, R3, RZ ;  /* 0x0000000306097210 */ /* 0x002fca0007f9e0ff */
[----:B------:R-:W-:Y:S01]  /*71b0*/  IMAD.X R12, RZ, RZ, R7, P4 ;  /* 0x000000ffff0c7224 */ /* 0x000fe200020e0607 */
[----:B----4-:R-:W-:-:S04]  /*71c0*/  LEA R6, P4, R9, UR10, 0x2 ;  /* 0x0000000a09067c11 */ /* 0x010fc8000f8810ff */
[----:B------:R-:W-:Y:S02]  /*71d0*/  LEA.HI.X R7, R9, UR11, R12, 0x2, P4 ;  /* 0x0000000b09077c11 */ /* 0x000fe4000a0f140c */
[----:B------:R-:W-:-:S05]  /*71e0*/  LOP3.LUT R9, R4, 0x80000000, RZ, 0x3c, !PT ;  /* 0x8000000004097812 */ /* 0x000fca00078e3cff */
[----:B------:R4:W-:Y:S02]  /*71f0*/  STG.E desc[UR8][R6.64+0x1200], R9 ;  /* 0x0012000906007986 */ /* 0x0009e4000c101908 */
.L_x_84:
[----:B------:R-:W-:Y:S05]  /*7200*/  BSYNC.RECONVERGENT B0 ;  /* 0x0000000000007941 */ /* 0x000fea0003800200 */
.L_x_83:
[----:B------:R-:W-:Y:S01]  /*7210*/  NOP ;  /* 0x0000000000007918 */ /* 0x000fe20000000000 */
[----:B------:R-:W-:Y:S01]  /*7220*/  BSSY.RECONVERGENT B0, `(.L_x_85) ;  /* 0x0000011000007945 */ /* 0x000fe20003800200 */
[----:B------:R-:W-:Y:S01]  /*7230*/  ISETP.GE.AND P4, PT, R10, R5, PT ;  /* 0x000000050a00720c */ /* 0x000fe20003f86270 */
[----:B------:R-:W-:Y:S02]  /*7240*/  VIADD R10, R3, 0x1080 ;  /* 0x00001080030a7836 */ /* 0x000fe40000000000 */
[----:B------:R-:W-:Y:S10]  /*7250*/  @P5 BRA `(.L_x_86) ;  /* 0x0000000000345947 */ /* 0x000ff40003800000 */
[----:B------:R-:W1:Y:S01]  /*7260*/  LDS R4, [R0+0x1800] ;  /* 0x0018000000047984 */ /* 0x000e620000000800 */
[----:B------:R-:W1:Y:S01]  /*7270*/  LDCU UR6, c[0x0][0x3c4] ;  /* 0x00007880ff0677ac */ /* 0x000e620008000800 */
[----:B------:R-:W5:Y:S01]  /*7280*/  LDCU.64 UR10, c[0x0][0x3a0] ;  /* 0x00007400ff0a77ac */ /* 0x000f620008000a00 */
[----:B-1234-:R-:W-:-:S04]  /*7290*/  SHF.R.U32.HI R6, RZ, UR6, R4 ;  /* 0x00000006ff067c19 */ /* 0x01efc80008011604 */
[----:B------:R-:W-:-:S04]  /*72a0*/  LOP3.LUT R6, R6, UR5, RZ, 0x30, !PT ;  /* 0x0000000506067c12 */ /* 0x000fc8000f8e30ff */
[----:B------:R-:W-:-:S05]  /*72b0*/  LEA R8, R6, UR4, 0x3 ;  /* 0x0000000406087c11 */ /* 0x000fca000f8e18ff */
[----:B------:R-:W1:Y:S02]  /*72c0*/  LDS.64 R6, [R8+0x7200] ;  /* 0x0072000008067984 */ /* 0x000e640000000a00 */
[----:B-1----:R-:W-:-:S05]  /*72d0*/  IADD3 R9, P5, PT, R6, R3, RZ ;  /* 0x0000000306097210 */ /* 0x002fca0007fbe0ff */
[----:B------:R-:W-:Y:S01]  /*72e0*/  IMAD.X R12, RZ, RZ, R7, P5 ;  /* 0x000000ffff0c7224 */ /* 0x000fe200028e0607 */
[----:B-----5:R-:W-:-:S04]  /*72f0*/  LEA R6, P5, R9, UR10, 0x2 ;  /* 0x0000000a09067c11 */ /* 0x020fc8000f8a10ff */
[----:B------:R-:W-:Y:S02]  /*7300*/  LEA.HI.X R7, R9, UR11, R12, 0x2, P5 ;  /* 0x0000000b09077c11 */ /* 0x000fe4000a8f140c */
[----:B------:R-:W-:-:S05]  /*7310*/  LOP3.LUT R9, R4, 0x80000000, RZ, 0x3c, !PT ;  /* 0x8000000004097812 */ /* 0x000fca00078e3cff */
[----:B------:R1:W-:Y:S02]  /*7320*/  STG.E desc[UR8][R6.64+0x1800], R9 ;  /* 0x0018000906007986 */ /* 0x0003e4000c101908 */
.L_x_86:
[----:B------:R-:W-:Y:S05]  /*7330*/  BSYNC.RECONVERGENT B0 ;  /* 0x0000000000007941 */ /* 0x000fea0003800200 */
.L_x_85:
        /* <DEDUP_REMOVED lines=18> */
.L_x_88:
[----:B------:R-:W-:Y:S05]  /*7460*/  BSYNC.RECONVERGENT B0 ;  /* 0x0000000000007941 */ /* 0x000fea0003800200 */
.L_x_87:
        /* <DEDUP_REMOVED lines=18> */
.L_x_90:
[----:B------:R-:W-:Y:S05]  /*7590*/  BSYNC.RECONVERGENT B0 ;  /* 0x0000000000007941 */ /* 0x000fea0003800200 */
.L_x_89:
        /* <DEDUP_REMOVED lines=18> */
.L_x_92:
[----:B------:R-:W-:Y:S05]  /*76c0*/  BSYNC.RECONVERGENT B0 ;  /* 0x0000000000007941 */ /* 0x000fea0003800200 */
.L_x_91:
        /* <DEDUP_REMOVED lines=18> */
.L_x_94:
[----:B------:R-:W-:Y:S05]  /*77f0*/  BSYNC.RECONVERGENT B0 ;  /* 0x0000000000007941 */ /* 0x000fea0003800200 */
.L_x_93:
[----:B------:R-:W-:Y:S01]  /*7800*/  NOP ;  /* 0x0000000000007918 */ /* 0x000fe20000000000 */
[----:B------:R-:W-:Y:S01]  /*7810*/  BSSY.RECONVERGENT B0, `(.L_x_95) ;  /* 0x0000011000007945 */ /* 0x000fe20003800200 */
[----:B------:R-:W-:Y:S02]  /*7820*/  ISETP.GE.AND P2, PT, R10, R5, PT ;  /* 0x000000050a00720c */ /* 0x000fe40003f46270 */
[----:B------:R-:W-:Y:S01]  /*7830*/  LOP3.LUT R10, R3, 0x1800, RZ, 0xfc, !PT ;  /* 0x00001800030a7812 */ /* 0x000fe200078efcff */
        /* <DEDUP_REMOVED lines=14> */
.L_x_96:
[----:B------:R-:W-:Y:S05]  /*7920*/  BSYNC.RECONVERGENT B0 ;  /* 0x0000000000007941 */ /* 0x000fea0003800200 */
.L_x_95:
        /* <DEDUP_REMOVED lines=18> */
.L_x_98:
[----:B------:R-:W-:Y:S05]  /*7a50*/  BSYNC.RECONVERGENT B0 ;  /* 0x0000000000007941 */ /* 0x000fea0003800200 */
.L_x_97:
[----:B------:R-:W-:Y:S01]  /*7a60*/  NOP ;  /* 0x0000000000007918 */ /* 0x000fe20000000000 */
[----:B------:R-:W-:Y:S01]  /*7a70*/  BSSY.RECONVERGENT B0, `(.L_x_99) ;  /* 0x0000010000007945 */ /* 0x000fe20003800200 */
[----:B------:R-:W-:-:S03]  /*7a80*/  ISETP.GE.AND P4, PT, R10, R5, PT ;  /* 0x000000050a00720c */ /* 0x000fc60003f86270 */
        /* <DEDUP_REMOVED lines=14> */
.L_x_100:
[----:B------:R-:W-:Y:S05]  /*7b70*/  BSYNC.RECONVERGENT B0 ;  /* 0x0000000000007941 */ /* 0x000fea0003800200 */
.L_x_99:
[----:B------:R-:W-:Y:S01]  /*7b80*/  NOP ;  /* 0x0000000000007918 */ /* 0x000fe20000000000 */
[----:B------:R-:W-:Y:S04]  /*7b90*/  BSSY.RECONVERGENT B0, `(.L_x_101) ;  /* 0x000000f000007945 */ /* 0x000fe80003800200 */
[----:B------:R-:W-:Y:S05]  /*7ba0*/  @P6 BRA `(.L_x_102) ;  /* 0x0000000000346947 */ /* 0x000fea0003800000 */
        /* <DEDUP_REMOVED lines=13> */
.L_x_102:
[----:B------:R-:W-:Y:S05]  /*7c80*/  BSYNC.RECONVERGENT B0 ;  /* 0x0000000000007941 */ /* 0x000fea0003800200 */
.L_x_101:
        /* <DEDUP_REMOVED lines=16> */
.L_x_104:
[----:B------:R-:W-:Y:S05]  /*7d90*/  BSYNC.RECONVERGENT B0 ;  /* 0x0000000000007941 */ /* 0x000fea0003800200 */
.L_x_103:
        /* <DEDUP_REMOVED lines=16> */
.L_x_106:
[----:B------:R-:W-:Y:S05]  /*7ea0*/  BSYNC.RECONVERGENT B0 ;  /* 0x0000000000007941 */ /* 0x000fea0003800200 */
.L_x_105:
        /* <DEDUP_REMOVED lines=16> */
.L_x_108:
[----:B------:R-:W-:Y:S05]  /*7fb0*/  BSYNC.RECONVERGENT B0 ;  /* 0x0000000000007941 */ /* 0x000fea0003800200 */
.L_x_107:
        /* <DEDUP_REMOVED lines=16> */
.L_x_110:
[----:B------:R-:W-:Y:S05]  /*80c0*/  BSYNC.RECONVERGENT B0 ;  /* 0x0000000000007941 */ /* 0x000fea0003800200 */
.L_x_109:
        /* <DEDUP_REMOVED lines=16> */
.L_x_112:
[----:B------:R-:W-:Y:S05]  /*81d0*/  BSYNC.RECONVERGENT B0 ;  /* 0x0000000000007941 */ /* 0x000fea0003800200 */
.L_x_111:
[----:B------:R-:W-:Y:S01]  /*81e0*/  NOP ;  /* 0x0000000000007918 */ /* 0x000fe20000000000 */
[----:B------:R-:W5:Y:S01]  /*81f0*/  LDS R0, [R0+0x6c00] ;  /* 0x006c000000007984 */ /* 0x000f620000000800 */
[----:B------:R-:W5:Y:S02]  /*8200*/  LDCU UR6, c[0x0][0x3c4] ;  /* 0x00007880ff0677ac */ /* 0x000f640008000800 */
[----:B-----5:R-:W-:-:S04]  /*8210*/  SHF.R.U32.HI R2, RZ, UR6, R0 ;  /* 0x00000006ff027c19 */ /* 0x020fc80008011600 */
[----:B------:R-:W-:-:S04]  /*8220*/  LOP3.LUT R2, R2, UR5, RZ, 0x30, !PT ;  /* 0x0000000502027c12 */ /* 0x000fc8000f8e30ff */
[----:B-1234-:R-:W-:Y:S01]  /*8230*/  LEA R6, R2, UR4, 0x3 ;  /* 0x0000000402067c11 */ /* 0x01efe2000f8e18ff */
[----:B------:R-:W-:-:S05]  /*8240*/  VIADD R2, R3, 0x1b00 ;  /* 0x00001b0003027836 */ /* 0x000fca0000000000 */
[----:B------:R-:W1:Y:S01]  /*8250*/  LDS.64 R6, [R6+0x7200] ;  /* 0x0072000006067984 */ /* 0x000e620000000a00 */
[----:B------:R-:W-:-:S13]  /*8260*/  ISETP.GE.AND P0, PT, R2, R5, PT ;  /* 0x000000050200720c */ /* 0x000fda0003f06270 */
[----:B------:R-:W2:Y:S01]  /*8270*/  @!P0 LDC.64 R8, c[0x0][0x3a0] ;  /* 0x0000e800ff088b82 */ /* 0x000ea20000000a00 */
[----:B------:R-:W-:Y:S02]  /*8280*/  @!P0 LOP3.LUT R5, R0, 0x80000000, RZ, 0x3c, !PT ;  /* 0x8000000000058812 */ /* 0x000fe400078e3cff */
[----:B-1----:R-:W-:-:S05]  /*8290*/  IADD3 R3, P1, PT, R6, R3, RZ ;  /* 0x0000000306037210 */ /* 0x002fca0007f3e0ff */
[----:B------:R-:W-:Y:S01]  /*82a0*/  IMAD.X R4, RZ, RZ, R7, P1 ;  /* 0x000000ffff047224 */ /* 0x000fe200008e0607 */
[----:B--2---:R-:W-:-:S04]  /*82b0*/  @!P0 LEA R2, P1, R3, R8, 0x2 ;  /* 0x0000000803028211 */ /* 0x004fc800078210ff */
[----:B------:R-:W-:-:S05]  /*82c0*/  @!P0 LEA.HI.X R3, R3, R9, R4, 0x2, P1 ;  /* 0x0000000903038211 */ /* 0x000fca00008f1404 */
[----:B------:R-:W-:Y:S01]  /*82d0*/  @!P0 STG.E desc[UR8][R2.64+0x6c00], R5 ;  /* 0x006c000502008986 */ /* 0x000fe2000c101908 */
[----:B------:R-:W-:Y:S01]  /*82e0*/  NOP ;  /* 0x0000000000007918 */ /* 0x000fe20000000000 */
[----:B------:R-:W-:Y:S05]  /*82f0*/  EXIT ;  /* 0x000000000000794d */ /* 0x000fea0003800000 */
.L_x_26:
[----:B------:R-:W-:Y:S02]  /*8300*/  IMAD.MOV.U32 R50, RZ, RZ, R19 ;  /* 0x000000ffff327224 */ /* 0x000fe400078e0013 */
[----:B------:R-:W-:Y:S02]  /*8310*/  IMAD.MOV.U32 R49, RZ, RZ, 0x1 ;  /* 0x00000001ff317424 */ /* 0x000fe400078e00ff */
[----:B------:R-:W-:Y:S02]  /*8320*/  IMAD.MOV.U32 R52, RZ, RZ, RZ ;  /* 0x000000ffff347224 */ /* 0x000fe400078e00ff */
[----:B------:R-:W-:-:S07]  /*8330*/  IMAD.MOV.U32 R47, RZ, RZ, -0x1 ;  /* 0xffffffffff2f7424 */ /* 0x000fce00078e00ff */
[----:B------:R-:W-:Y:S05]  /*8340*/  WARPSYNC.COLLECTIVE R47, `(.L_x_113) ;  /* 0x000000002f087348 */ /* 0x000fea0003c00000 */
[----:B------:R0:W1:Y:S02]  /*8350*/  SHFL.UP P0, R48, R50, R49, R52 ;  /* 0x0400003132307389 */ /* 0x0000640000000034 */
[----:B01----:R-:W-:Y:S05]  /*8360*/  ENDCOLLECTIVE ;  /* 0x000000000000791b */ /* 0x003fea0003800000 */
.L_x_113:
[----:B------:R-:W-:Y:S02]  /*8370*/  IMAD.MOV.U32 R49, RZ, RZ, 0x2 ;  /* 0x00000002ff317424 */ /* 0x000fe400078e00ff */
[----:B------:R-:W-:-:S04]  /*8380*/  IMAD.MOV.U32 R20, RZ, RZ, R48 ;  /* 0x000000ffff147224 */ /* 0x000fc800078e0030 */
[----:B------:R-:W-:-:S04]  /*8390*/  @P0 IMAD.IADD R20, R19, 0x1, R20 ;  /* 0x0000000113140824 */ /* 0x000fc800078e0214 */
[----:B------:R-:W-:-:S07]  /*83a0*/  IMAD.MOV.U32 R50, RZ, RZ, R20 ;  /* 0x000000ffff327224 */ /* 0x000fce00078e0014 */
[----:B------:R-:W-:Y:S05]  /*83b0*/  WARPSYNC.COLLECTIVE R47, `(.L_x_114) ;  /* 0x000000002f087348 */ /* 0x000fea0003c00000 */
[----:B------:R0:W1:Y:S02]  /*83c0*/  SHFL.UP P0, R48, R50, R49, R52 ;  /* 0x0400003132307389 */ /* 0x0000640000000034 */
[----:B01----:R-:W-:Y:S05]  /*83d0*/  ENDCOLLECTIVE ;  /* 0x000000000000791b */ /* 0x003fea0003800000 */
.L_x_114:
[----:B------:R-:W-:Y:S02]  /*83e0*/  IMAD.MOV.U32 R49, RZ, RZ, 0x4 ;  /* 0x00000004ff317424 */ /* 0x000fe400078e00ff */
[----:B------:R-:W-:-:S04]  /*83f0*/  IMAD.MOV.U32 R21, RZ, RZ, R48 ;  /* 0x000000ffff157224 */ /* 0x000fc800078e0030 */
[----:B------:R-:W-:-:S04]  /*8400*/  @P0 IMAD.IADD R21, R20, 0x1, R21 ;  /* 0x0000000114150824 */ /* 0x000fc800078e0215 */
[----:B------:R-:W-:-:S07]  /*8410*/  IMAD.MOV.U32 R50, RZ, RZ, R21 ;  /* 0x000000ffff327224 */ /* 0x000fce00078e0015 */
[----:B------:R-:W-:Y:S05]  /*8420*/  WARPSYNC.COLLECTIVE R47, `(.L_x_115) ;  /* 0x000000002f087348 */ /* 0x000fea0003c00000 */
[----:B------:R0:W1:Y:S02]  /*8430*/  SHFL.UP P0, R48, R50, R49, R52 ;  /* 0x0400003132307389 */ /* 0x0000640000000034 */
[----:B01----:R-:W-:Y:S05]  /*8440*/  ENDCOLLECTIVE ;  /* 0x000000000000791b */ /* 0x003fea0003800000 */
.L_x_115:
[----:B------:R-:W-:Y:S02]  /*8450*/  IMAD.MOV.U32 R49, RZ, RZ, 0x8 ;  /* 0x00000008ff317424 */ /* 0x000fe400078e00ff */
[----:B------:R-:W-:-:S04]  /*8460*/  IMAD.MOV.U32 R22, RZ, RZ, R48 ;  /* 0x000000ffff167224 */ /* 0x000fc800078e0030 */
[----:B------:R-:W-:-:S04]  /*8470*/  @P0 IMAD.IADD R22, R21, 0x1, R22 ;  /* 0x0000000115160824 */ /* 0x000fc800078e0216 */
[----:B------:R-:W-:-:S07]  /*8480*/  IMAD.MOV.U32 R50, RZ, RZ, R22 ;  /* 0x000000ffff327224 */ /* 0x000fce00078e0016 */
[----:B------:R-:W-:Y:S05]  /*8490*/  WARPSYNC.COLLECTIVE R47, `(.L_x_116) ;  /* 0x000000002f087348 */ /* 0x000fea0003c00000 */
[----:B------:R0:W1:Y:S02]  /*84a0*/  SHFL.UP P0, R48, R50, R49, R52 ;  /* 0x0400003132307389 */ /* 0x0000640000000034 */
[----:B01----:R-:W-:Y:S05]  /*84b0*/  ENDCOLLECTIVE ;  /* 0x000000000000791b */ /* 0x003fea0003800000 */
.L_x_116:
[----:B------:R-:W-:Y:S02]  /*84c0*/  IMAD.MOV.U32 R49, RZ, RZ, 0x10 ;  /* 0x00000010ff317424 */ /* 0x000fe400078e00ff */
[----:B------:R-:W-:-:S04]  /*84d0*/  IMAD.MOV.U32 R23, RZ, RZ, R48 ;  /* 0x000000ffff177224 */ /* 0x000fc800078e0030 */
[----:B------:R-:W-:-:S04]  /*84e0*/  @P0 IMAD.IADD R23, R22, 0x1, R23 ;  /* 0x0000000116170824 */ /* 0x000fc800078e0217 */
[----:B------:R-:W-:-:S07]  /*84f0*/  IMAD.MOV.U32 R50, RZ, RZ, R23 ;  /* 0x000000ffff327224 */ /* 0x000fce00078e0017 */
[----:B------:R-:W-:Y:S05]  /*8500*/  WARPSYNC.COLLECTIVE R47, `(.L_x_117) ;  /* 0x000000002f087348 */ /* 0x000fea0003c00000 */
[----:B------:R0:W1:Y:S02]  /*8510*/  SHFL.UP P0, R48, R50, R49, R52 ;  /* 0x0400003132307389 */ /* 0x0000640000000034 */
[----:B01----:R-:W-:Y:S05]  /*8520*/  ENDCOLLECTIVE ;  /* 0x000000000000791b */ /* 0x003fea0003800000 */
.L_x_117:
[----:B------:R-:W-:Y:S05]  /*8530*/  BRA `(.L_x_118) ;  /* 0xffffff9c00b07947 */ /* 0x000fea000383ffff */
.L_x_119:
[----:B------:R-:W-:-:S00]  /*8540*/  BRA `(.L_x_119) ;  /* 0xfffffffc00fc7947 */ /* 0x000fc0000383ffff */
[----:B------:R-:W-:-:S00]  /*8550*/  NOP ;  /* 0x0000000000007918 */ /* 0x000fc00000000000 */
        /* <DEDUP_REMOVED lines=10> */
.L_x_323:


//--------------------- .text._ZN3cub18CUB_300001_SM_10006detail10radix_sort33DeviceRadixSortExclusiveSumKernelINS1_5radix10policy_hubIiNS0_8NullTypeEyE10Policy1000EyEEvPT0_ --------------------------
	.section	.text._ZN3cub18CUB_300001_SM_10006detail10radix_sort33DeviceRadixSortExclusiveSumKernelINS1_5radix10policy_hubIiNS0_8NullTypeEyE10Policy1000EyEEvPT0_,"ax",@progbits
	.align	128
        .global         _ZN3cub18CUB_300001_SM_10006detail10radix_sort33DeviceRadixSortExclusiveSumKernelINS1_5radix10policy_hubIiNS0_8NullTypeEyE10Policy1000EyEEvPT0_
        .type           _ZN3cub18CUB_300001_SM_10006detail10radix_sort33DeviceRadixSortExclusiveSumKernelINS1_5radix10policy_hubIiNS0_8NullTypeEyE10Policy1000EyEEvPT0_,@function
        .size           _ZN3cub18CUB_300001_SM_10006detail10radix_sort33DeviceRadixSortExclusiveSumKernelINS1_5radix10policy_hubIiNS0_8NullTypeEyE10Policy1000EyEEvPT0_,(.L_x_324 - _ZN3cub18CUB_300001_SM_10006detail10radix_sort33DeviceRadixSortExclusiveSumKernelINS1_5radix10policy_hubIiNS0_8NullTypeEyE10Policy1000EyEEvPT0_)
        .other          _ZN3cub18CUB_300001_SM_10006detail10radix_sort33DeviceRadixSortExclusiveSumKernelINS1_5radix10policy_hubIiNS0_8NullTypeEyE10Policy1000EyEEvPT0_,@"STO_CUDA_ENTRY STV_DEFAULT"
_ZN3cub18CUB_300001_SM_10006detail10radix_sort33DeviceRadixSortExclusiveSumKernelINS1_5radix10policy_hubIiNS0_8NullTypeEyE10Policy1000EyEEvPT0_:
.text._ZN3cub18CUB_300001_SM_10006detail10radix_sort33DeviceRadixSortExclusiveSumKernelINS1_5radix10policy_hubIiNS0_8NullTypeEyE10Policy1000EyEEvPT0_:
[----:B------:R-:W-:Y:S01]  /*0000*/  LDC R1, c[0x0][0x37c] ;  /* 0x0000df00ff017b82 */ /* 0x000fe20000000800 */
[----:B------:R-:W0:Y:S07]  /*0010*/  S2R R18, SR_TID.X ;  /* 0x0000000000127919 */ /* 0x000e2e0000002100 */
[----:B------:R-:W1:Y:S01]  /*0020*/  LDC.64 R16, c[0x0][0x380] ;  /* 0x0000e000ff107b82 */ /* 0x000e620000000a00 */
[----:B------:R-:W2:Y:S01]  /*0030*/  LDCU.64 UR4, c[0x0][0x358] ;  /* 0x00006b00ff0477ac */ /* 0x000ea20008000a00 */
[----:B------:R-:W3:Y:S01]  /*0040*/  S2R R5, SR_CTAID.X ;  /* 0x0000000000057919 */ /* 0x000ee20000002500 */
[----:B0-----:R-:W-:Y:S01]  /*0050*/  ISETP.GT.U32.AND P1, PT, R18, 0xff, PT ;  /* 0x000000ff1200780c */ /* 0x001fe20003f24070 */
[----:B---3--:R-:W-:-:S04]  /*0060*/  IMAD R5, R5, 0x100, R18 ;  /* 0x0000010005057824 */ /* 0x008fc800078e0212 */
[----:B-1----:R-:W-:-:S08]  /*0070*/  IMAD.WIDE R16, R5, 0x8, R16 ;  /* 0x0000000805107825 */ /* 0x002fd000078e0210 */
[----:B--2---:R-:W2:Y:S01]  /*0080*/  @!P1 LDG.E.64 R2, desc[UR4][R16.64] ;  /* 0x0000000410029981 */ /* 0x004ea2000c1e1b00 */
[----:B------:R-:W-:Y:S02]  /*0090*/  MOV R0, 0x400 ;  /* 0x0000040000007802 */ /* 0x000fe40000000f00 */
[C---:B------:R-:W-:Y:S01]  /*00a0*/  ISETP.GT.U32.AND P0, PT, R18.reuse, 0x1f, PT ;  /* 0x0000001f1200780c */ /* 0x040fe20003f04070 */
[----:B------:R-:W0:Y:S02]  /*00b0*/  S2R R5, SR_CgaCtaId ;  /* 0x0000000000057919 */ /* 0x000e240000008800 */
[----:B0-----:R-:W-:Y:S02]  /*00c0*/  LEA R5, R5, R0, 0x18 ;  /* 0x0000000005057211 */ /* 0x001fe400078ec0ff */
[----:B------:R-:W-:-:S05]  /*00d0*/  LEA.HI R0, R18, R18, RZ, 0x1d ;  /* 0x0000001212007211 */ /* 0x000fca00078fe8ff */
[----:B------:R-:W-:-:S05]  /*00e0*/  IMAD R0, R0, 0x8, R5 ;  /* 0x0000000800007824 */ /* 0x000fca00078e0205 */
[----:B--2---:R0:W-:Y:S01]  /*00f0*/  STS.64 [R0+0x10], R2 ;  /* 0x0000100200007388 */ /* 0x0041e20000000a00 */
[----:B------:R-:W-:Y:S06]  /*0100*/  BAR.SYNC.DEFER_BLOCKING 0x0 ;  /* 0x0000000000007b1d */ /* 0x000fec0000010000 */
[----:B------:R-:W-:Y:S05]  /*0110*/  @P0 BRA `(.L_x_120) ;  /* 0x0000000400240947 */ /* 0x000fea0003800000 */
[----:B------:R-:W-:Y:S01]  /*0120*/  IMAD R18, R18, 0x48, R5 ;  /* 0x0000004812127824 */ /* 0x000fe200078e0205 */
[----:B------:R-:W-:-:S04]  /*0130*/  UMOV UR6, 0xffffffff ;  /* 0xffffffff00067882 */ /* 0x000fc80000000000 */
[----:B------:R-:W-:Y:S04]  /*0140*/  LDS.64 R14, [R18+0x10] ;  /* 0x00001000120e7984 */ /* 0x000fe80000000a00 */
[----:B------:R-:W-:Y:S04]  /*0150*/  LDS.64 R12, [R18+0x18] ;  /* 0x00001800120c7984 */ /* 0x000fe80000000a00 */
[----:B------:R-:W1:Y:S04]  /*0160*/  LDS.64 R10, [R18+0x20] ;  /* 0x00002000120a7984 */ /* 0x000e680000000a00 */
[----:B------:R-:W-:Y:S04]  /*0170*/  LDS.64 R8, [R18+0x28] ;  /* 0x0000280012087984 */ /* 0x000fe80000000a00 */
[----:B------:R-:W2:Y:S04]  /*0180*/  LDS.64 R6, [R18+0x30] ;  /* 0x0000300012067984 */ /* 0x000ea80000000a00 */
[----:B------:R-:W-:Y:S04]  /*0190*/  LDS.64 R4, [R18+0x38] ;  /* 0x0000380012047984 */ /* 0x000fe80000000a00 */
[----:B0-----:R-:W0:Y:S04]  /*01a0*/  LDS.64 R2, [R18+0x40] ;  /* 0x0000400012027984 */ /* 0x001e280000000a00 */
[----:B------:R-:W3:Y:S01]  /*01b0*/  LDS.64 R20, [R18+0x48] ;  /* 0x0000480012147984 */ /* 0x000ee20000000a00 */
[----:B-1----:R-:W-:-:S04]  /*01c0*/  IADD3 R19, P3, P4, R10, R12, R14 ;  /* 0x0000000c0a137210 */ /* 0x002fc80007c7e00e */
[----:B------:R-:W-:Y:S02]  /*01d0*/  IADD3.X R23, PT, PT, R11, R13, R15, P3, P4 ;  /* 0x0000000d0b177210 */ /* 0x000fe40001fe840f */
[----:B--2---:R-:W-:-:S04]  /*01e0*/  IADD3 R19, P0, P2, R6, R19, R8 ;  /* 0x0000001306137210 */ /* 0x004fc80007a1e008 */
[----:B------:R-:W-:Y:S02]  /*01f0*/  IADD3.X R23, PT, PT, R7, R23, R9, P0, P2 ;  /* 0x0000001707177210 */ /* 0x000fe400007e4409 */
[----:B0-----:R-:W-:-:S04]  /*0200*/  IADD3 R19, P3, P4, R2, R19, R4 ;  /* 0x0000001302137210 */ /* 0x001fc80007c7e004 */
[----:B---3--:R-:W-:Y:S02]  /*0210*/  IADD3 R20, P0, PT, R20, R19, RZ ;  /* 0x0000001314147210 */ /* 0x008fe40007f1e0ff */
[----:B------:R-:W-:-:S05]  /*0220*/  IADD3.X R19, PT, PT, R3, R23, R5, P3, P4 ;  /* 0x0000001703137210 */ /* 0x000fca0001fe8405 */
[----:B------:R-:W-:Y:S01]  /*0230*/  IMAD.X R19, R21, 0x1, R19, P0 ;  /* 0x0000000115137824 */ /* 0x000fe200000e0613 */
[----:B------:R-:W-:Y:S06]  /*0240*/  BRA.DIV UR6, `(.L_x_121) ;  /* 0x0000000206f07947 */ /* 0x000fec000b800000 */
[----:B------:R-:W0:Y:S04]  /*0250*/  SHFL.UP PT, R27, R20, 0x1, RZ ;  /* 0x04200000141b7989 */ /* 0x000e2800000e00ff */
[----:B------:R-:W1:Y:S01]  /*0260*/  SHFL.UP P0, R25, R19, 0x1, RZ ;  /* 0x0420000013197989 */ /* 0x000e6200000000ff */
[----:B0-----:R-:W-:-:S04]  /*0270*/  IADD3 R22, P2, PT, R27, R20, RZ ;  /* 0x000000141b167210 */ /* 0x001fc80007f5e0ff */
[----:B-1----:R-:W-:Y:S01]  /*0280*/  SEL R27, R22, R27, P0 ;  /* 0x0000001b161b7207 */ /* 0x002fe20000000000 */
[----:B------:R-:W-:-:S04]  /*0290*/  IMAD.X R26, R25, 0x1, R19, P2 ;  /* 0x00000001191a7824 */ /* 0x000fc800010e0613 */
[----:B------:R-:W0:Y:S01]  /*02a0*/  SHFL.UP PT, R28, R27, 0x2, RZ ;  /* 0x044000001b1c7989 */ /* 0x000e2200000e00ff */
[----:B------:R-:W-:-:S05]  /*02b0*/  SEL R26, R26, R25, P0 ;  /* 0x000000191a1a7207 */ /* 0x000fca0000000000 */
[----:B------:R-:W1:Y:S01]  /*02c0*/  SHFL.UP P0, R25, R26, 0x2, RZ ;  /* 0x044000001a197989 */ /* 0x000e6200000000ff */
[----:B0-----:R-:W-:-:S05]  /*02d0*/  IADD3 R21, P2, PT, R28, R27, RZ ;  /* 0x0000001b1c157210 */ /* 0x001fca0007f5e0ff */
[----:B-1----:R-:W-:Y:S01]  /*02e0*/  IMAD.X R22, R25, 0x1, R26, P2 ;  /* 0x0000000119167824 */ /* 0x002fe200010e061a */
[----:B------:R-:W-:-:S04]  /*02f0*/  SEL R28, R21, R28, P0 ;  /* 0x0000001c151c7207 */ /* 0x000fc80000000000 */
[----:B------:R-:W-:Y:S01]  /*0300*/  SEL R29, R22, R25, P0 ;  /* 0x00000019161d7207 */ /* 0x000fe20000000000 */
        /* <DEDUP_REMOVED lines=12> */
[----:B------:R0:W1:Y:S04]  /*03d0*/  SHFL.UP PT, R28, R27, 0x10, RZ ;  /* 0x060000001b1c7989 */ /* 0x00006800000e00ff */
[----:B------:R0:W2:Y:S02]  /*03e0*/  SHFL.UP P0, R25, R26, 0x10, RZ ;  /* 0x060000001a197989 */ /* 0x0000a400000000ff */
.L_x_132:
[----:B-1----:R-:W-:-:S04]  /*03f0*/  IADD3 R21, P2, PT, R28, R27, RZ ;  /* 0x0000001b1c157210 */ /* 0x002fc80007f5e0ff */
[----:B--2---:R-:W-:Y:S01]  /*0400*/  SEL R21, R21, R28, P0 ;  /* 0x0000001c15157207 */ /* 0x004fe20000000000 */
[----:B------:R-:W-:-:S05]  /*0410*/  IMAD.X R22, R25, 0x1, R26, P2 ;  /* 0x0000000119167824 */ /* 0x000fca00010e061a */
[----:B------:R-:W-:Y:S02]  /*0420*/  SEL R22, R22, R25, P0 ;  /* 0x0000001916167207 */ /* 0x000fe40000000000 */
[----:B------:R-:W-:-:S05]  /*0430*/  IADD3 R20, P0, PT, R21, -R20, RZ ;  /* 0x8000001415147210 */ /* 0x000fca0007f1e0ff */
[----:B------:R-:W-:Y:S01]  /*0440*/  IMAD.X R21, R22, 0x1, ~R19, P0 ;  /* 0x0000000116157824 */ /* 0x000fe200000e0e13 */
[----:B------:R-:W-:-:S04]  /*0450*/  IADD3 R14, P0, PT, R14, R20, RZ ;  /* 0x000000140e0e7210 */ /* 0x000fc80007f1e0ff */
[----:B------:R1:W-:Y:S01]  /*0460*/  STS.64 [R18+0x10], R20 ;  /* 0x0000101412007388 */ /* 0x0003e20000000a00 */
[----:B------:R-:W-:Y:S01]  /*0470*/  IMAD.X R15, R15, 0x1, R21, P0 ;  /* 0x000000010f0f7824 */ /* 0x000fe200000e0615 */
        /* <DEDUP_REMOVED lines=17> */
[----:B------:R-:W-:-:S05]  /*0590*/  IMAD.X R3, R3, 0x1, R5, P0 ;  /* 0x0000000103037824 */ /* 0x000fca00000e0605 */
[----:B------:R1:W-:Y:S03]  /*05a0*/  STS.64 [R18+0x48], R2 ;  /* 0x0000480212007388 */ /* 0x0003e60000000a00 */
.L_x_120:
[----:B------:R-:W-:Y:S05]  /*05b0*/  WARPSYNC.ALL ;  /* 0x0000000000007948 */ /* 0x000fea0003800000 */
[----:B------:R-:W-:Y:S06]  /*05c0*/  BAR.SYNC.DEFER_BLOCKING 0x0 ;  /* 0x0000000000007b1d */ /* 0x000fec0000010000 */
[----:B------:R-:W-:Y:S05]  /*05d0*/  @P1 EXIT ;  /* 0x000000000000194d */ /* 0x000fea0003800000 */
[----:B01----:R-:W0:Y:S04]  /*05e0*/  LDS.64 R2, [R0+0x10] ;  /* 0x0000100000027984 */ /* 0x003e280000000a00 */
[----:B0-----:R-:W-:Y:S01]  /*05f0*/  STG.E.64 desc[UR4][R16.64], R2 ;  /* 0x0000000210007986 */ /* 0x001fe2000c101b04 */
[----:B------:R-:W-:Y:S05]  /*0600*/  EXIT ;  /* 0x000000000000794d */ /* 0x000fea0003800000 */
.L_x_121:
[----:B------:R-:W-:Y:S02]  /*0610*/  IMAD.MOV.U32 R24, RZ, RZ, R20 ;  /* 0x000000ffff187224 */ /* 0x000fe400078e0014 */
[----:B------:R-:W-:Y:S02]  /*0620*/  IMAD.MOV.U32 R23, RZ, RZ, 0x1 ;  /* 0x00000001ff177424 */ /* 0x000fe400078e00ff */
[----:B------:R-:W-:Y:S02]  /*0630*/  IMAD.MOV.U32 R22, RZ, RZ, RZ ;  /* 0x000000ffff167224 */ /* 0x000fe400078e00ff */
[----:B------:R-:W-:-:S07]  /*0640*/  IMAD.MOV.U32 R21, RZ, RZ, -0x1 ;  /* 0xffffffffff157424 */ /* 0x000fce00078e00ff */
[----:B------:R-:W-:Y:S05]  /*0650*/  WARPSYNC.COLLECTIVE R21, `(.L_x_122) ;  /* 0x0000000015087348 */ /* 0x000fea0003c00000 */
[----:B------:R0:W1:Y:S02]  /*0660*/  SHFL.UP P0, R25, R24, R23, R22 ;  /* 0x0400001718197389 */ /* 0x0000640000000016 */
[----:B01----:R-:W-:Y:S05]  /*0670*/  ENDCOLLECTIVE ;  /* 0x000000000000791b */ /* 0x003fea0003800000 */
.L_x_122:
[----:B------:R-:W-:Y:S02]  /*0680*/  IMAD.MOV.U32 R24, RZ, RZ, R19 ;  /* 0x000000ffff187224 */ /* 0x000fe400078e0013 */
[----:B------:R-:W-:-:S07]  /*0690*/  IMAD.MOV.U32 R27, RZ, RZ, R25 ;  /* 0x000000ffff1b7224 */ /* 0x000fce00078e0019 */
[----:B------:R-:W-:Y:S05]  /*06a0*/  WARPSYNC.COLLECTIVE R21, `(.L_x_123) ;  /* 0x0000000015087348 */ /* 0x000fea0003c00000 */
[----:B------:R0:W1:Y:S02]  /*06b0*/  SHFL.UP P0, R25, R24, R23, R22 ;  /* 0x0400001718197389 */ /* 0x0000640000000016 */
[----:B01----:R-:W-:Y:S05]  /*06c0*/  ENDCOLLECTIVE ;  /* 0x000000000000791b */ /* 0x003fea0003800000 */
.L_x_123:
[----:B------:R-:W-:Y:S01]  /*06d0*/  IADD3 R26, P2, PT, R27, R20, RZ ;  /* 0x000000141b1a7210 */ /* 0x000fe20007f5e0ff */
[----:B------:R-:W-:-:S03]  /*06e0*/  IMAD.MOV.U32 R23, RZ, RZ, 0x2 ;  /* 0x00000002ff177424 */ /* 0x000fc600078e00ff */
[----:B------:R-:W-:Y:S01]  /*06f0*/  SEL R27, R26, R27, P0 ;  /* 0x0000001b1a1b7207 */ /* 0x000fe20000000000 */
[----:B------:R-:W-:-:S04]  /*0700*/  IMAD.X R26, R25, 0x1, R19, P2 ;  /* 0x00000001191a7824 */ /* 0x000fc800010e0613 */
[----:B------:R-:W-:Y:S01]  /*0710*/  IMAD.MOV.U32 R24, RZ, RZ, R27 ;  /* 0x000000ffff187224 */ /* 0x000fe200078e001b */
[----:B------:R-:W-:-:S07]  /*0720*/  SEL R26, R26, R25, P0 ;  /* 0x000000191a1a7207 */ /* 0x000fce0000000000 */
[----:B------:R-:W-:Y:S05]  /*0730*/  WARPSYNC.COLLECTIVE R21, `(.L_x_124) ;  /* 0x0000000015087348 */ /* 0x000fea0003c00000 */
[----:B------:R0:W1:Y:S02]  /*0740*/  SHFL.UP P0, R25, R24, R23, R22 ;  /* 0x0400001718197389 */ /* 0x0000640000000016 */
[----:B01----:R-:W-:Y:S05]  /*0750*/  ENDCOLLECTIVE ;  /* 0x000000000000791b */ /* 0x003fea0003800000 */
.L_x_124:
[----:B------:R-:W-:Y:S02]  /*0760*/  IMAD.MOV.U32 R24, RZ, RZ, R26 ;  /* 0x000000ffff187224 */ /* 0x000fe400078e001a */
[----:B------:R-:W-:-:S07]  /*0770*/  IMAD.MOV.U32 R28, RZ, RZ, R25 ;  /* 0x000000ffff1c7224 */ /* 0x000fce00078e0019 */
[----:B------:R-:W-:Y:S05]  /*0780*/  WARPSYNC.COLLECTIVE R21, `(.L_x_125) ;  /* 0x0000000015087348 */ /* 0x000fea0003c00000 */
[----:B------:R0:W1:Y:S02]  /*0790*/  SHFL.UP P0, R25, R24, R23, R22 ;  /* 0x0400001718197389 */ /* 0x0000640000000016 */
[----:B01----:R-:W-:Y:S05]  /*07a0*/  ENDCOLLECTIVE ;  /* 0x000000000000791b */ /* 0x003fea0003800000 */
.L_x_125:
        /* <DEDUP_REMOVED lines=9> */
.L_x_126:
[----:B------:R-:W-:Y:S02]  /*0840*/  IMAD.MOV.U32 R24, RZ, RZ, R29 ;  /* 0x000000ffff187224 */ /* 0x000fe400078e001d */
[----:B------:R-:W-:-:S07]  /*0850*/  IMAD.MOV.U32 R27, RZ, RZ, R25 ;  /* 0x000000ffff1b7224 */ /* 0x000fce00078e0019 */
[----:B------:R-:W-:Y:S05]  /*0860*/  WARPSYNC.COLLECTIVE R21, `(.L_x_127) ;  /* 0x0000000015087348 */ /* 0x000fea0003c00000 */
[----:B------:R0:W1:Y:S02]  /*0870*/  SHFL.UP P0, R25, R24, R23, R22 ;  /* 0x0400001718197389 */ /* 0x0000640000000016 */
[----:B01----:R-:W-:Y:S05]  /*0880*/  ENDCOLLECTIVE ;  /* 0x000000000000791b */ /* 0x003fea0003800000 */
.L_x_127:
        /* <DEDUP_REMOVED lines=9> */
.L_x_128:
[----:B------:R-:W-:Y:S02]  /*0920*/  IMAD.MOV.U32 R24, RZ, RZ, R29 ;  /* 0x000000ffff187224 */ /* 0x000fe400078e001d */
[----:B------:R-:W-:-:S07]  /*0930*/  IMAD.MOV.U32 R27, RZ, RZ, R25 ;  /* 0x000000ffff1b7224 */ /* 0x000fce00078e0019 */
[----:B------:R-:W-:Y:S05]  /*0940*/  WARPSYNC.COLLECTIVE R21, `(.L_x_129) ;  /* 0x0000000015087348 */ /* 0x000fea0003c00000 */
[----:B------:R0:W1:Y:S02]  /*0950*/  SHFL.UP P0, R25, R24, R23, R22 ;  /* 0x0400001718197389 */ /* 0x0000640000000016 */
[----:B01----:R-:W-:Y:S05]  /*0960*/  ENDCOLLECTIVE ;  /* 0x000000000000791b */ /* 0x003fea0003800000 */
.L_x_129:
        /* <DEDUP_REMOVED lines=9> */
.L_x_130:
[----:B------:R-:W-:Y:S02]  /*0a00*/  IMAD.MOV.U32 R24, RZ, RZ, R26 ;  /* 0x000000ffff187224 */ /* 0x000fe400078e001a */
[----:B------:R-:W-:-:S07]  /*0a10*/  IMAD.MOV.U32 R28, RZ, RZ, R25 ;  /* 0x000000ffff1c7224 */ /* 0x000fce00078e0019 */
[----:B------:R-:W-:Y:S05]  /*0a20*/  WARPSYNC.COLLECTIVE R21, `(.L_x_131) ;  /* 0x0000000015087348 */ /* 0x000fea0003c00000 */
[----:B------:R0:W1:Y:S02]  /*0a30*/  SHFL.UP P0, R25, R24, R23, R22 ;  /* 0x0400001718197389 */ /* 0x0000640000000016 */
[----:B01----:R-:W-:Y:S05]  /*0a40*/  ENDCOLLECTIVE ;  /* 0x000000000000791b */ /* 0x003fea0003800000 */
.L_x_131:
[----:B------:R-:W-:Y:S05]  /*0a50*/  BRA `(.L_x_132) ;  /* 0xfffffff800647947 */ /* 0x000fea000383ffff */
.L_x_133:
        /* <DEDUP_REMOVED lines=10> */
.L_x_324:


//--------------------- .text._ZN3cub18CUB_300001_SM_10006detail10radix_sort30DeviceRadixSortHistogramKernelINS1_5radix10policy_hubIiNS0_8NullTypeEyE10Policy1000ELNS0_9SortOrderE0EiyNS1_21identity_decomposer_tEEEvPT2_PKT1_SB_iiT3_ --------------------------
	.section	.text._ZN3cub18CUB_300001_SM_10006detail10radix_sort30DeviceRadixSortHistogramKernelINS1_5radix10policy_hubIiNS0_8NullTypeEyE10Policy1000ELNS0_9SortOrderE0EiyNS1_21identity_decomposer_tEEEvPT2_PKT1_SB_iiT3_,"ax",@progbits
	.align	128
        .global         _ZN3cub18CUB_300001_SM_10006detail10radix_sort30DeviceRadixSortHistogramKernelINS1_5radix10policy_hubIiNS0_8NullTypeEyE10Policy1000ELNS0_9SortOrderE0EiyNS1_21identity_decomposer_tEEEvPT2_PKT1_SB_iiT3_
        .type           _ZN3cub18CUB_300001_SM_10006detail10radix_sort30DeviceRadixSortHistogramKernelINS1_5radix10policy_hubIiNS0_8NullTypeEyE10Policy1000ELNS0_9SortOrderE0EiyNS1_21identity_decomposer_tEEEvPT2_PKT1_SB_iiT3_,@function
        .size           _ZN3cub18CUB_300001_SM_10006detail10radix_sort30DeviceRadixSortHistogramKernelINS1_5radix10policy_hubIiNS0_8NullTypeEyE10Policy1000ELNS0_9SortOrderE0EiyNS1_21identity_decomposer_tEEEvPT2_PKT1_SB_iiT3_,(.L_x_325 - _ZN3cub18CUB_300001_SM_10006detail10radix_sort30DeviceRadixSortHistogramKernelINS1_5radix10policy_hubIiNS0_8NullTypeEyE10Policy1000ELNS0_9SortOrderE0EiyNS1_21identity_decomposer_tEEEvPT2_PKT1_SB_iiT3_)
        .other          _ZN3cub18CUB_300001_SM_10006detail10radix_sort30DeviceRadixSortHistogramKernelINS1_5radix10policy_hubIiNS0_8NullTypeEyE10Policy1000ELNS0_9SortOrderE0EiyNS1_21identity_decomposer_tEEEvPT2_PKT1_SB_iiT3_,@"STO_CUDA_ENTRY STV_DEFAULT"
_ZN3cub18CUB_300001_SM_10006detail10radix_sort30DeviceRadixSortHistogramKernelINS1_5radix10policy_hubIiNS0_8NullTypeEyE10Policy1000ELNS0_9SortOrderE0EiyNS1_21identity_decomposer_tEEEvPT2_PKT1_SB_iiT3_:
.text._ZN3cub18CUB_300001_SM_10006detail10radix_sort30DeviceRadixSortHistogramKernelINS1_5radix10policy_hubIiNS0_8NullTypeEyE10Policy1000ELNS0_9SortOrderE0EiyNS1_21identity_decomposer_tEEEvPT2_PKT1_SB_iiT3_:
[----:B------:R-:W-:Y:S01]  /*0000*/  LDC R1, c[0x0][0x37c] ;  /* 0x0000df00ff017b82 */ /* 0x000fe20000000800 */
[----:B------:R-:W0:Y:S02]  /*0010*/  LDCU.64 UR14, c[0x0][0x390] ;  /* 0x00007200ff0e77ac */ /* 0x000e240008000a00 */
[----:B0-----:R-:W-:-:S04]  /*0020*/  ISETP.NE.U32.AND P0, PT, RZ, UR14, PT ;  /* 0x0000000eff007c0c */ /* 0x001fc8000bf05070 */
[----:B------:R-:W-:-:S13]  /*0030*/  ISETP.NE.AND.EX P0, PT, RZ, UR15, PT, P0 ;  /* 0x0000000fff007c0c */ /* 0x000fda000bf05300 */
[----:B------:R-:W-:Y:S05]  /*0040*/  @!P0 EXIT ;  /* 0x000000000000894d */ /* 0x000fea0003800000 */
[----:B------:R-:W-:Y:S01]  /*0050*/  UIADD3 UR11, UP0, UPT, UR14, -0x1, URZ ;  /* 0xffffffff0e0b7890 */ /* 0x000fe2000ff1e0ff */
[----:B------:R-:W0:Y:S01]  /*0060*/  S2R R4, SR_TID.X ;  /* 0x0000000000047919 */ /* 0x000e220000002100 */
[----:B------:R-:W1:Y:S01]  /*0070*/  LDCU.64 UR4, c[0x0][0x398] ;  /* 0x00007300ff0477ac */ /* 0x000e620008000a00 */
[----:B------:R-:W2:Y:S01]  /*0080*/  S2UR UR7, SR_CgaCtaId ;  /* 0x00000000000779c3 */ /* 0x000ea20000008800 */
[----:B------:R-:W-:Y:S01]  /*0090*/  UIADD3.X UR12, UPT, UPT, UR15, -0x1, URZ, UP0, !UPT ;  /* 0xffffffff0f0c7890 */ /* 0x000fe200087fe4ff */
[----:B------:R-:W-:Y:S01]  /*00a0*/  UMOV UR6, 0x400 ;  /* 0x0000040000067882 */ /* 0x000fe20000000000 */
[----:B------:R-:W3:Y:S05]  /*00b0*/  LDCU.64 UR20, c[0x0][0x358] ;  /* 0x00006b00ff1477ac */ /* 0x000eea0008000a00 */
[----:B------:R-:W4:Y:S01]  /*00c0*/  S2UR UR8, SR_CTAID.X ;  /* 0x00000000000879c3 */ /* 0x000f220000002500 */
[----:B------:R-:W-:Y:S01]  /*00d0*/  USHF.R.U64 UR11, UR11, 0x1e, UR12 ;  /* 0x0000001e0b0b7899 */ /* 0x000fe2000800120c */
[----:B------:R-:W0:Y:S03]  /*00e0*/  LDCU UR28, c[0x0][0x370] ;  /* 0x00006e00ff1c77ac */ /* 0x000e260008000800 */
[----:B------:R-:W-:-:S02]  /*00f0*/  UIADD3 UR11, UP0, UPT, UR11, 0x1, URZ ;  /* 0x000000010b0b7890 */ /* 0x000fc4000ff1e0ff */
[----:B-1----:R-:W-:Y:S02]  /*0100*/  UIADD3 UR4, UPT, UPT, UR5, 0x7, -UR4 ;  /* 0x0000000705047890 */ /* 0x002fe4000fffe804 */
[----:B------:R-:W-:Y:S02]  /*0110*/  ULEA.HI.X UR12, UR12, URZ, URZ, 0x2, UP0 ;  /* 0x000000ff0c0c7291 */ /* 0x000fe400080f14ff */
[----:B------:R-:W-:Y:S02]  /*0120*/  UISETP.LT.U32.AND UP0, UPT, UR11, UR14, UPT ;  /* 0x0000000e0b00728c */ /* 0x000fe4000bf01070 */
[----:B------:R-:W-:Y:S02]  /*0130*/  USHF.R.S32.HI UR5, URZ, 0x1f, UR4 ;  /* 0x0000001fff057899 */ /* 0x000fe40008011404 */
[----:B------:R-:W-:Y:S02]  /*0140*/  UISETP.LT.U32.AND.EX UP0, UPT, UR12, UR15, UPT, UP0 ;  /* 0x0000000f0c00728c */ /* 0x000fe4000bf01100 */
[----:B------:R-:W-:-:S02]  /*0150*/  ULEA.HI UR5, UR5, UR4, URZ, 0x3 ;  /* 0x0000000405057291 */ /* 0x000fc4000f8f18ff */
[----:B------:R-:W-:Y:S01]  /*0160*/  USEL UR11, UR11, UR14, UP0 ;  /* 0x0000000e0b0b7287 */ /* 0x000fe20008000000 */
[C---:B0-----:R-:W-:Y:S01]  /*0170*/  VIADD R21, R4.reuse, 0x780 ;  /* 0x0000078004157836 */ /* 0x041fe20000000000 */
[----:B------:R-:W-:Y:S02]  /*0180*/  USEL UR12, UR12, UR15, UP0 ;  /* 0x0000000f0c0c7287 */ /* 0x000fe40008000000 */
[----:B------:R-:W-:Y:S02]  /*0190*/  UISETP.GE.AND UP0, UPT, UR4, 0x8, UPT ;  /* 0x000000080400788c */ /* 0x000fe4000bf06270 */
[----:B--2---:R-:W-:Y:S02]  /*01a0*/  ULEA UR6, UR7, UR6, 0x18 ;  /* 0x0000000607067291 */ /* 0x004fe4000f8ec0ff */
[----:B------:R-:W-:Y:S02]  /*01b0*/  USHF.R.S32.HI UR5, URZ, 0x3, UR5 ;  /* 0x00000003ff057899 */ /* 0x000fe40008011405 */
[----:B------:R-:W-:Y:S01]  /*01c0*/  PLOP3.LUT P0, PT, PT, PT, UP0, 0x80, 0x8 ;  /* 0x000000000008781c */ /* 0x000fe20003f0f008 */
[----:B----4-:R-:W-:Y:S01]  /*01d0*/  USHF.L.U32 UR8, UR8, 0xb, URZ ;  /* 0x0000000b08087899 */ /* 0x010fe200080006ff */
[C---:B------:R-:W-:Y:S01]  /*01e0*/  LEA R0, R4.reuse, UR6, 0x2 ;  /* 0x0000000604007c11 */ /* 0x040fe2000f8e10ff */
[----:B------:R-:W-:Y:S01]  /*01f0*/  UIADD3 UR22, UPT, UPT, UR5, -0x1, URZ ;  /* 0xffffffff05167890 */ /* 0x000fe2000fffe0ff */
[----:B------:R-:W-:Y:S01]  /*0200*/  ISETP.GT.U32.OR P0, PT, R4, 0xff, !P0 ;  /* 0x000000ff0400780c */ /* 0x000fe20004704470 */
[----:B------:R-:W-:-:S02]  /*0210*/  ULOP3.LUT UR23, UR5, 0xf, URZ, 0xc0, !UPT ;  /* 0x0000000f05177892 */ /* 0x000fc4000f8ec0ff */
[----:B------:R-:W-:Y:S01]  /*0220*/  ULOP3.LUT UR24, UR5, 0x7, URZ, 0xc0, !UPT ;  /* 0x0000000705187892 */ /* 0x000fe2000f8ec0ff */
[----:B------:R-:W-:Y:S01]  /*0230*/  P2R R20, PR, RZ, 0x1 ;  /* 0x00000001ff147803 */ /* 0x000fe20000000000 */
[----:B------:R-:W-:Y:S02]  /*0240*/  ULOP3.LUT UR25, UR5, 0x3, URZ, 0xc0, !UPT ;  /* 0x0000000305197892 */ /* 0x000fe4000f8ec0ff */
[----:B------:R-:W-:Y:S02]  /*0250*/  ULOP3.LUT UR26, UR5, 0xffffff0, URZ, 0xc0, !UPT ;  /* 0x0ffffff0051a7892 */ /* 0x000fe4000f8ec0ff */
[----:B------:R-:W-:Y:S02]  /*0260*/  ULOP3.LUT UR27, UR5, 0xffffff8, URZ, 0xc0, !UPT ;  /* 0x0ffffff8051b7892 */ /* 0x000fe4000f8ec0ff */
[----:B------:R-:W-:Y:S01]  /*0270*/  ULOP3.LUT UR9, UR5, 0x1, URZ, 0xc0, !UPT ;  /* 0x0000000105097892 */ /* 0x000fe2000f8ec0ff */
[----:B------:R-:W-:Y:S01]  /*0280*/  UMOV UR6, URZ ;  /* 0x000000ff00067c82 */ /* 0x000fe20008000000 */
[----:B---3--:R-:W-:-:S10]  /*0290*/  UMOV UR7, URZ ;  /* 0x000000ff00077c82 */ /* 0x008fd40008000000 */
.L_x_217:
[----:B------:R-:W-:Y:S01]  /*02a0*/  ISETP.NE.AND P0, PT, R20, RZ, PT ;  /* 0x000000ff1400720c */ /* 0x000fe20003f05270 */
[----:B------:R-:W-:-:S12]  /*02b0*/  BSSY.RECONVERGENT B0, `(.L_x_134) ;  /* 0x000007c000007945 */ /* 0x000fd80003800200 */
[----:B012345:R-:W-:Y:S05]  /*02c0*/  @P0 BRA `(.L_x_135) ;  /* 0x0000000400e80947 */ /* 0x03ffea0003800000 */
[----:B------:R-:W-:Y:S02]  /*02d0*/  IMAD.U32 R2, RZ, RZ, UR22 ;  /* 0x00000016ff027e24 */ /* 0x000fe4000f8e00ff */
[----:B------:R-:W-:-:S03]  /*02e0*/  IMAD.MOV.U32 R3, RZ, RZ, RZ ;  /* 0x000000ffff037224 */ /* 0x000fc600078e00ff */
[----:B------:R-:W-:-:S13]  /*02f0*/  ISETP.GE.U32.AND P1, PT, R2, 0xf, PT ;  /* 0x0000000f0200780c */ /* 0x000fda0003f26070 */
[----:B------:R-:W-:Y:S05]  /*0300*/  @!P1 BRA `(.L_x_136) ;  /* 0x00000000005c9947 */ /* 0x000fea0003800000 */
[----:B------:R-:W-:Y:S01]  /*0310*/  VIADD R2, R0, 0x2000 ;  /* 0x0000200000027836 */ /* 0x000fe20000000000 */
[----:B------:R-:W-:-:S12]  /*0320*/  UIADD3 UR4, UPT, UPT, -UR26, URZ, URZ ;  /* 0x000000ff1a047290 */ /* 0x000fd8000fffe1ff */
.L_x_137:
[----:B------:R-:W-:Y:S01]  /*0330*/  UIADD3 UR4, UPT, UPT, UR4, 0x10, URZ ;  /* 0x0000001004047890 */ /* 0x000fe2000fffe0ff */
[----:B------:R-:W-:Y:S03]  /*0340*/  STS [R2+-0x2000], RZ ;  /* 0xffe000ff02007388 */ /* 0x000fe60000000800 */
[----:B------:R-:W-:Y:S01]  /*0350*/  UISETP.NE.AND UP0, UPT, UR4, URZ, UPT ;  /* 0x000000ff0400728c */ /* 0x000fe2000bf05270 */
        /* <DEDUP_REMOVED lines=16> */
[----:B------:R-:W-:Y:S06]  /*0460*/  BRA.U UP0, `(.L_x_137) ;  /* 0xfffffffd00b07547 */ /* 0x000fec000b83ffff */
[----:B------:R-:W-:-:S07]  /*0470*/  IMAD.U32 R3, RZ, RZ, UR26 ;  /* 0x0000001aff037e24 */ /* 0x000fce000f8e00ff */
.L_x_136:
[----:B------:R-:W-:Y:S01]  /*0480*/  ISETP.NE.AND P0, PT, RZ, UR23, PT ;  /* 0x00000017ff007c0c */ /* 0x000fe2000bf05270 */
[----:B------:R-:W-:Y:S01]  /*0490*/  IMAD.U32 R6, RZ, RZ, UR24 ;  /* 0x00000018ff067e24 */ /* 0x000fe2000f8e00ff */
[----:B------:R-:W-:-:S03]  /*04a0*/  MOV R2, UR23 ;  /* 0x0000001700027c02 */ /* 0x000fc60008000f00 */
[----:B------:R-:W-:Y:S02]  /*04b0*/  VIADD R6, R6, 0xffffffff ;  /* 0xffffffff06067836 */ /* 0x000fe40000000000 */
[----:B------:R-:W-:-:S06]  /*04c0*/  VIADD R2, R2, 0xffffffff ;  /* 0xffffffff02027836 */ /* 0x000fcc0000000000 */
[----:B------:R-:W-:Y:S05]  /*04d0*/  @!P0 BRA `(.L_x_138) ;  /* 0x00000000007c8947 */ /* 0x000fea0003800000 */
[----:B------:R-:W-:Y:S01]  /*04e0*/  ISETP.GE.U32.AND P2, PT, R2, 0x7, PT ;  /* 0x000000070200780c */ /* 0x000fe20003f46070 */
[----:B------:R-:W-:-:S12]  /*04f0*/  UISETP.NE.AND UP0, UPT, UR24, URZ, UPT ;  /* 0x000000ff1800728c */ /* 0x000fd8000bf05270 */
[----:B------:R-:W-:Y:S05]  /*0500*/  @!P2 BRA `(.L_x_139) ;  /* 0x000000000028a947 */ /* 0x000fea0003800000 */
        /* <DEDUP_REMOVED lines=10> */
.L_x_139:
[----:B------:R-:W-:Y:S05]  /*05b0*/  BRA.U !UP0, `(.L_x_138) ;  /* 0x0000000108447547 */ /* 0x000fea000b800000 */
[----:B------:R-:W-:Y:S01]  /*05c0*/  ISETP.GE.U32.AND P2, PT, R6, 0x3, PT ;  /* 0x000000030600780c */ /* 0x000fe20003f46070 */
[----:B------:R-:W-:-:S12]  /*05d0*/  UISETP.NE.AND UP0, UPT, UR25, URZ, UPT ;  /* 0x000000ff1900728c */ /* 0x000fd8000bf05270 */
[C---:B0-----:R-:W-:Y:S02]  /*05e0*/  @P2 IMAD R5, R3.reuse, 0x400, R0 ;  /* 0x0000040003052824 */ /* 0x041fe400078e0200 */
[----:B------:R-:W-:-:S03]  /*05f0*/  @P2 VIADD R3, R3, 0x4 ;  /* 0x0000000403032836 */ /* 0x000fc60000000000 */
[----:B------:R1:W-:Y:S04]  /*0600*/  @P2 STS [R5], RZ ;  /* 0x000000ff05002388 */ /* 0x0003e80000000800 */
[----:B------:R1:W-:Y:S04]  /*0610*/  @P2 STS [R5+0x400], RZ ;  /* 0x000400ff05002388 */ /* 0x0003e80000000800 */
[----:B------:R1:W-:Y:S04]  /*0620*/  @P2 STS [R5+0x800], RZ ;  /* 0x000800ff05002388 */ /* 0x0003e80000000800 */
[----:B------:R1:W-:Y:S01]  /*0630*/  @P2 STS [R5+0xc00], RZ ;  /* 0x000c00ff05002388 */ /* 0x0003e20000000800 */
[----:B------:R-:W-:Y:S05]  /*0640*/  BRA.U !UP0, `(.L_x_138) ;  /* 0x0000000108207547 */ /* 0x000fea000b800000 */
[----:B------:R-:W-:Y:S01]  /*0650*/  IMAD R3, R3, 0x400, R0 ;  /* 0x0000040003037824 */ /* 0x000fe200078e0200 */
[----:B------:R-:W-:-:S04]  /*0660*/  UISETP.NE.AND UP0, UPT, UR25, 0x1, UPT ;  /* 0x000000011900788c */ /* 0x000fc8000bf05270 */
[----:B------:R2:W-:Y:S05]  /*0670*/  STS [R3], RZ ;  /* 0x000000ff03007388 */ /* 0x0005ea0000000800 */
[----:B------:R-:W-:Y:S05]  /*0680*/  BRA.U !UP0, `(.L_x_138) ;  /* 0x0000000108107547 */ /* 0x000fea000b800000 */
[----:B------:R-:W-:Y:S01]  /*0690*/  UISETP.NE.AND UP0, UPT, UR25, 0x2, UPT ;  /* 0x000000021900788c */ /* 0x000fe2000bf05270 */
[----:B------:R3:W-:Y:S05]  /*06a0*/  STS [R3+0x400], RZ ;  /* 0x000400ff03007388 */ /* 0x0007ea0000000800 */
[----:B------:R-:W-:-:S13]  /*06b0*/  PLOP3.LUT P2, PT, PT, PT, UP0, 0x80, 0x8 ;  /* 0x000000000008781c */ /* 0x000fda0003f4f008 */
[----:B------:R3:W-:Y:S02]  /*06c0*/  @P2 STS [R3+0x800], RZ ;  /* 0x000800ff03002388 */ /* 0x0007e40000000800 */
.L_x_138:
[----:B------:R-:W-:-:S13]  /*06d0*/  ISETP.GT.U32.AND P2, PT, R4, 0x7f, PT ;  /* 0x0000007f0400780c */ /* 0x000fda0003f44070 */
[----:B------:R-:W-:Y:S05]  /*06e0*/  @P2 BRA `(.L_x_135) ;  /* 0x0000000000e02947 */ /* 0x000fea0003800000 */
[----:B--23--:R-:W-:Y:S01]  /*06f0*/  HFMA2 R3, -RZ, RZ, 0, 0 ;  /* 0x00000000ff037431 */ /* 0x00cfe200000001ff */
[----:B------:R-:W-:Y:S06]  /*0700*/  @!P1 BRA `(.L_x_140) ;  /* 0x0000000000589947 */ /* 0x000fec0003800000 */
[----:B------:R-:W-:-:S07]  /*0710*/  IMAD.MOV.U32 R3, RZ, RZ, RZ ;  /* 0x000000ffff037224 */ /* 0x000fce00078e00ff */
.L_x_141:
[C---:B012---:R-:W-:Y:S02]  /*0720*/  IMAD R5, R3.reuse, 0x400, R0 ;  /* 0x0000040003057824 */ /* 0x047fe400078e0200 */
[----:B------:R-:W-:-:S03]  /*0730*/  VIADD R3, R3, 0x10 ;  /* 0x0000001003037836 */ /* 0x000fc60000000000 */
[----:B------:R2:W-:Y:S02]  /*0740*/  STS [R5+0x200], RZ ;  /* 0x000200ff05007388 */ /* 0x0005e40000000800 */
[----:B------:R-:W-:Y:S02]  /*0750*/  ISETP.NE.AND P1, PT, R3, UR26, PT ;  /* 0x0000001a03007c0c */ /* 0x000fe4000bf25270 */
[----:B------:R2:W-:Y:S04]  /*0760*/  STS [R5+0x600], RZ ;  /* 0x000600ff05007388 */ /* 0x0005e80000000800 */
        /* <DEDUP_REMOVED lines=13> */
[----:B------:R2:W-:Y:S01]  /*0840*/  STS [R5+0x3e00], RZ ;  /* 0x003e00ff05007388 */ /* 0x0005e20000000800 */
[----:B------:R-:W-:Y:S05]  /*0850*/  @P1 BRA `(.L_x_141) ;  /* 0xfffffffc00b01947 */ /* 0x000fea000383ffff */
[----:B------:R-:W-:-:S07]  /*0860*/  IMAD.U32 R3, RZ, RZ, UR26 ;  /* 0x0000001aff037e24 */ /* 0x000fce000f8e00ff */
.L_x_140:
[----:B------:R-:W-:Y:S05]  /*0870*/  @!P0 BRA `(.L_x_135) ;  /* 0x00000000007c8947 */ /* 0x000fea0003800000 */
[----:B------:R-:W-:Y:S01]  /*0880*/  ISETP.GE.U32.AND P0, PT, R2, 0x7, PT ;  /* 0x000000070200780c */ /* 0x000fe20003f06070 */
[----:B------:R-:W-:-:S12]  /*0890*/  UISETP.NE.AND UP0, UPT, UR24, URZ, UPT ;  /* 0x000000ff1800728c */ /* 0x000fd8000bf05270 */
[----:B------:R-:W-:Y:S05]  /*08a0*/  @!P0 BRA `(.L_x_142) ;  /* 0x0000000000288947 */ /* 0x000fea0003800000 */
[C---:B------:R-:W-:Y:S02]  /*08b0*/  IMAD R2, R3.reuse, 0x400, R0 ;  /* 0x0000040003027824 */ /* 0x040fe400078e0200 */
[----:B------:R-:W-:-:S03]  /*08c0*/  VIADD R3, R3, 0x8 ;  /* 0x0000000803037836 */ /* 0x000fc60000000000 */
[----:B------:R3:W-:Y:S04]  /*08d0*/  STS [R2+0x200], RZ ;  /* 0x000200ff02007388 */ /* 0x0007e80000000800 */
[----:B------:R3:W-:Y:S04]  /*08e0*/  STS [R2+0x600], RZ ;  /* 0x000600ff02007388 */ /* 0x0007e80000000800 */
[----:B------:R3:W-:Y:S04]  /*08f0*/  STS [R2+0xa00], RZ ;  /* 0x000a00ff02007388 */ /* 0x0007e80000000800 */
[----:B------:R3:W-:Y:S04]  /*0900*/  STS [R2+0xe00], RZ ;  /* 0x000e00ff02007388 */ /* 0x0007e80000000800 */
[----:B------:R3:W-:Y:S04]  /*0910*/  STS [R2+0x1200], RZ ;  /* 0x001200ff02007388 */ /* 0x0007e80000000800 */
[----:B------:R3:W-:Y:S04]  /*0920*/  STS [R2+0x1600], RZ ;  /* 0x001600ff02007388 */ /* 0x0007e80000000800 */
[----:B------:R3:W-:Y:S04]  /*0930*/  STS [R2+0x1a00], RZ ;  /* 0x001a00ff02007388 */ /* 0x0007e80000000800 */
[----:B------:R3:W-:Y:S02]  /*0940*/  STS [R2+0x1e00], RZ ;  /* 0x001e00ff02007388 */ /* 0x0007e40000000800 */
.L_x_142:
[----:B------:R-:W-:Y:S05]  /*0950*/  BRA.U !UP0, `(.L_x_135) ;  /* 0x0000000108447547 */ /* 0x000fea000b800000 */
[----:B------:R-:W-:Y:S01]  /*0960*/  ISETP.GE.U32.AND P0, PT, R6, 0x3, PT ;  /* 0x000000030600780c */ /* 0x000fe20003f06070 */
[----:B------:R-:W-:-:S12]  /*0970*/  UISETP.NE.AND UP0, UPT, UR25, URZ, UPT ;  /* 0x000000ff1900728c */ /* 0x000fd8000bf05270 */
[C---:B---3--:R-:W-:Y:S01]  /*0980*/  @P0 IMAD R2, R3.reuse, 0x400, R0 ;  /* 0x0000040003020824 */ /* 0x048fe200078e0200 */
[----:B------:R-:W-:-:S04]  /*0990*/  @P0 IADD3 R3, PT, PT, R3, 0x4, RZ ;  /* 0x0000000403030810 */ /* 0x000fc80007ffe0ff */
[----:B------:R4:W-:Y:S04]  /*09a0*/  @P0 STS [R2+0x200], RZ ;  /* 0x000200ff02000388 */ /* 0x0009e80000000800 */
[----:B------:R4:W-:Y:S04]  /*09b0*/  @P0 STS [R2+0x600], RZ ;  /* 0x000600ff02000388 */ /* 0x0009e80000000800 */
[----:B------:R4:W-:Y:S04]  /*09c0*/  @P0 STS [R2+0xa00], RZ ;  /* 0x000a00ff02000388 */ /* 0x0009e80000000800 */
[----:B------:R4:W-:Y:S01]  /*09d0*/  @P0 STS [R2+0xe00], RZ ;  /* 0x000e00ff02000388 */ /* 0x0009e20000000800 */
[----:B------:R-:W-:Y:S05]  /*09e0*/  BRA.U !UP0, `(.L_x_135) ;  /* 0x0000000108207547 */ /* 0x000fea000b800000 */
[----:B------:R-:W-:Y:S01]  /*09f0*/  IMAD R3, R3, 0x400, R0 ;  /* 0x0000040003037824 */ /* 0x000fe200078e0200 */
[----:B------:R-:W-:-:S04]  /*0a00*/  UISETP.NE.AND UP0, UPT, UR25, 0x1, UPT ;  /* 0x000000011900788c */ /* 0x000fc8000bf05270 */
[----:B------:R3:W-:Y:S05]  /*0a10*/  STS [R3+0x200], RZ ;  /* 0x000200ff03007388 */ /* 0x0007ea0000000800 */
[----:B------:R-:W-:Y:S05]  /*0a20*/  BRA.U !UP0, `(.L_x_135) ;  /* 0x0000000108107547 */ /* 0x000fea000b800000 */
[----:B------:R-:W-:Y:S01]  /*0a30*/  UISETP.NE.AND UP0, UPT, UR25, 0x2, UPT ;  /* 0x000000021900788c */ /* 0x000fe2000bf05270 */
[----:B------:R0:W-:Y:S05]  /*0a40*/  STS [R3+0x600], RZ ;  /* 0x000600ff03007388 */ /* 0x0001ea0000000800 */
[----:B------:R-:W-:-:S13]  /*0a50*/  PLOP3.LUT P0, PT, PT, PT, UP0, 0x80, 0x8 ;  /* 0x000000000008781c */ /* 0x000fda0003f0f008 */
[----:B------:R0:W-:Y:S02]  /*0a60*/  @P0 STS [R3+0xa00], RZ ;  /* 0x000a00ff03000388 */ /* 0x0001e40000000800 */
.L_x_135:
[----:B------:R-:W-:Y:S05]  /*0a70*/  BSYNC.RECONVERGENT B0 ;  /* 0x0000000000007941 */ /* 0x000fea0003800200 */
.L_x_134:
[----:B------:R-:W5:Y:S01]  /*0a80*/  LDCU.64 UR14, c[0x0][0x390] ;  /* 0x00007200ff0e77ac */ /* 0x000f620008000a00 */
[----:B------:R-:W-:Y:S02]  /*0a90*/  USHF.L.U32 UR4, UR6, 0x1e, URZ ;  /* 0x0000001e06047899 */ /* 0x000fe400080006ff */
[----:B------:R-:W-:Y:S02]  /*0aa0*/  USHF.L.U64.HI UR5, UR6, 0x1e, UR7 ;  /* 0x0000001e06057899 */ /* 0x000fe40008010207 */
[----:B-----5:R-:W-:-:S04]  /*0ab0*/  UIADD3 UR4, UP0, UPT, -UR4, UR14, URZ ;  /* 0x0000000e04047290 */ /* 0x020fc8000ff1e1ff */
[----:B------:R-:W-:Y:S02]  /*0ac0*/  UIADD3.X UR5, UPT, UPT, ~UR5, UR15, URZ, UP0, !UPT ;  /* 0x0000000f05057290 */ /* 0x000fe400087fe5ff */
[----:B------:R-:W-:-:S04]  /*0ad0*/  UISETP.LT.U32.AND UP0, UPT, UR4, 0x40000000, UPT ;  /* 0x400000000400788c */ /* 0x000fc8000bf01070 */
[----:B------:R-:W-:-:S04]  /*0ae0*/  UISETP.LT.U32.AND.EX UP0, UPT, UR5, URZ, UPT, UP0 ;  /* 0x000000ff0500728c */ /* 0x000fc8000bf01100 */
[----:B------:R-:W-:Y:S02]  /*0af0*/  USEL UR13, UR4, 0x40000000, UP0 ;  /* 0x40000000040d7887 */ /* 0x000fe40008000000 */
[----:B------:R-:W-:Y:S02]  /*0b00*/  USEL UR14, UR5, URZ, UP0 ;  /* 0x000000ff050e7287 */ /* 0x000fe40008000000 */
[----:B------:R-:W-:-:S04]  /*0b10*/  UISETP.GT.U32.AND UP0, UPT, UR13, UR8, UPT ;  /* 0x000000080d00728c */ /* 0x000fc8000bf04070 */
[----:B------:R-:W-:Y:S01]  /*0b20*/  UISETP.GT.U32.AND.EX UP0, UPT, UR14, URZ, UPT, UP0 ;  /* 0x000000ff0e00728c */ /* 0x000fe2000bf04100 */
[----:B------:R-:W-:Y:S08]  /*0b30*/  BAR.SYNC.DEFER_BLOCKING 0x0 ;  /* 0x0000000000007b1d */ /* 0x000ff00000010000 */
[----:B------:R-:W-:Y:S06]  /*0b40*/  BAR.SYNC.DEFER_BLOCKING 0x0 ;  /* 0x0000000000007b1d */ /* 0x000fec0000010000 */
[----:B------:R-:W-:Y:S05]  /*0b50*/  BRA.U !UP0, `(.L_x_143) ;  /* 0x0000000d082c7547 */ /* 0x000fea000b800000 */
[----:B------:R-:W-:Y:S01]  /*0b60*/  UMOV UR10, UR8 ;  /* 0x00000008000a7c82 */ /* 0x000fe20008000000 */
[----:B------:R-:W-:-:S05]  /*0b70*/  UMOV UR5, URZ ;  /* 0x000000ff00057c82 */ /* 0x000fca0008000000 */
.L_x_148:
[----:B-----5:R-:W5:Y:S01]  /*0b80*/  LDCU.64 UR18, c[0x0][0x390] ;  /* 0x00007200ff1277ac */ /* 0x020f620008000a00 */
[----:B------:R-:W-:Y:S02]  /*0b90*/  USHF.L.U32 UR15, UR6, 0x1e, URZ ;  /* 0x0000001e060f7899 */ /* 0x000fe400080006ff */
[----:B------:R-:W-:Y:S02]  /*0ba0*/  USHF.L.U64.HI UR16, UR6, 0x1e, UR7 ;  /* 0x0000001e06107899 */ /* 0x000fe40008010207 */
[----:B------:R-:W-:-:S04]  /*0bb0*/  UIADD3 UR15, UP0, UPT, UR10, UR15, URZ ;  /* 0x0000000f0a0f7290 */ /* 0x000fc8000ff1e0ff */
[----:B------:R-:W-:Y:S02]  /*0bc0*/  UIADD3.X UR16, UPT, UPT, UR5, UR16, URZ, UP0, !UPT ;  /* 0x0000001005107290 */ /* 0x000fe400087fe4ff */
[----:B------:R-:W-:Y:S02]  /*0bd0*/  ULEA UR10, UP0, UR28, UR10, 0xb ;  /* 0x0000000a1c0a7291 */ /* 0x000fe4000f8058ff */
[----:B-----5:R-:W-:Y:S02]  /*0be0*/  UIADD3 UR17, UP1, UPT, -UR15, UR18, URZ ;  /* 0x000000120f117290 */ /* 0x020fe4000ff3e1ff */
[----:B------:R-:W-:Y:S02]  /*0bf0*/  UIADD3.X UR5, UPT, UPT, URZ, UR5, URZ, UP0, !UPT ;  /* 0x00000005ff057290 */ /* 0x000fe400087fe4ff */
[----:B------:R-:W-:Y:S02]  /*0c00*/  UIADD3.X UR4, UPT, UPT, ~UR16, UR19, URZ, UP1, !UPT ;  /* 0x0000001310047290 */ /* 0x000fe40008ffe5ff */
[----:B------:R-:W-:-:S02]  /*0c10*/  UISETP.GE.U32.AND UP1, UPT, UR17, 0x800, UPT ;  /* 0x000008001100788c */ /* 0x000fc4000bf26070 */
[----:B------:R-:W-:Y:S02]  /*0c20*/  UISETP.GE.U32.AND UP0, UPT, UR10, UR13, UPT ;  /* 0x0000000d0a00728c */ /* 0x000fe4000bf06070 */
[----:B------:R-:W-:Y:S02]  /*0c30*/  UISETP.GE.U32.AND.EX UP1, UPT, UR4, URZ, UPT, UP1 ;  /* 0x000000ff0400728c */ /* 0x000fe4000bf26110 */
[----:B------:R-:W-:-:S07]  /*0c40*/  UISETP.GE.U32.AND.EX UP0, UPT, UR5, UR14, UPT, UP0 ;  /* 0x0000000e0500728c */ /* 0x000fce000bf06100 */
[----:B0-----:R-:W-:Y:S05]  /*0c50*/  BRA.U !UP1, `(.L_x_144) ;  /* 0x0000000109587547 */ /* 0x001fea000b800000 */
[----:B------:R-:W4:Y:S01]  /*0c60*/  LDCU.64 UR18, c[0x0][0x388] ;  /* 0x00007100ff1277ac */ /* 0x000f220008000a00 */
[----:B0-23--:R-:W-:-:S05]  /*0c70*/  IADD3 R3, P0, PT, R4, UR15, RZ ;  /* 0x0000000f04037c10 */ /* 0x00dfca000ff1e0ff */
[----:B------:R-:W-:Y:S01]  /*0c80*/  IMAD.X R6, RZ, RZ, UR16, P0 ;  /* 0x00000010ff067e24 */ /* 0x000fe200080e06ff */
[----:B----4-:R-:W-:-:S04]  /*0c90*/  LEA R2, P0, R3, UR18, 0x2 ;  /* 0x0000001203027c11 */ /* 0x010fc8000f8010ff */
        /* <DEDUP_REMOVED lines=8> */
[----:B-1----:R0:W5:Y:S04]  /*0d20*/  LDG.E R5, desc[UR20][R2.64+0xe00] ;  /* 0x000e001402057981 */ /* 0x002168000c1e1900 */
        /* <DEDUP_REMOVED lines=9> */
.L_x_144:
[----:B------:R-:W4:Y:S01]  /*0dc0*/  LDCU.64 UR18, c[0x0][0x388] ;  /* 0x00007100ff1277ac */ /* 0x000f220008000a00 */
[C---:B012---:R-:W-:Y:S01]  /*0dd0*/  VIADD R5, R4.reuse, 0x100 ;  /* 0x0000010004057836 */ /* 0x047fe20000000000 */
[C---:B---3--:R-:W-:Y:S01]  /*0de0*/  IADD3 R3, P0, PT, R4.reuse, UR15, RZ ;  /* 0x0000000f04037c10 */ /* 0x048fe2000ff1e0ff */
[C---:B----4-:R-:W-:Y:S01]  /*0df0*/  VIADD R2, R4.reuse, 0x80 ;  /* 0x0000008004027836 */ /* 0x050fe20000000000 */
[C---:B------:R-:W-:Y:S01]  /*0e00*/  ISETP.GE.AND P1, PT, R4.reuse, UR17, PT ;  /* 0x0000001104007c0c */ /* 0x040fe2000bf26270 */
[----:B------:R-:W-:Y:S01]  /*0e10*/  VIADD R7, R4, 0x180 ;  /* 0x0000018004077836 */ /* 0x000fe20000000000 */
[----:B------:R-:W-:Y:S01]  /*0e20*/  ISETP.GE.AND P3, PT, R5, UR17, PT ;  /* 0x0000001105007c0c */ /* 0x000fe2000bf66270 */
[----:B------:R-:W-:Y:S01]  /*0e30*/  IMAD.X R6, RZ, RZ, UR16, P0 ;  /* 0x00000010ff067e24 */ /* 0x000fe200080e06ff */
[----:B------:R-:W-:Y:S01]  /*0e40*/  ISETP.GE.AND P2, PT, R2, UR17, PT ;  /* 0x0000001102007c0c */ /* 0x000fe2000bf46270 */
[----:B------:R-:W-:Y:S01]  /*0e50*/  VIADD R5, R4, 0x200 ;  /* 0x0000020004057836 */ /* 0x000fe20000000000 */
[----:B------:R-:W-:Y:S01]  /*0e60*/  ISETP.GE.AND P4, PT, R7, UR17, PT ;  /* 0x0000001107007c0c */ /* 0x000fe2000bf86270 */
[----:B------:R-:W-:-:S03]  /*0e70*/  IMAD.MOV.U32 R12, RZ, RZ, 0x7fffffff ;  /* 0x7fffffffff0c7424 */ /* 0x000fc600078e00ff */
[----:B------:R-:W-:Y:S01]  /*0e80*/  ISETP.GE.AND P5, PT, R5, UR17, PT ;  /* 0x0000001105007c0c */ /* 0x000fe2000bfa6270 */
[----:B------:R-:W-:Y:S01]  /*0e90*/  VIADD R5, R4, 0x300 ;  /* 0x0000030004057836 */ /* 0x000fe20000000000 */
[----:B------:R-:W-:-:S04]  /*0ea0*/  LEA R2, P0, R3, UR18, 0x2 ;  /* 0x0000001203027c11 */ /* 0x000fc8000f8010ff */
[----:B------:R-:W-:Y:S01]  /*0eb0*/  LEA.HI.X R3, R3, UR19, R6, 0x2, P0 ;  /* 0x0000001303037c11 */ /* 0x000fe200080f1406 */
[----:B------:R-:W-:Y:S01]  /*0ec0*/  IMAD.MOV.U32 R11, RZ, RZ, 0x7fffffff ;  /* 0x7fffffffff0b7424 */ /* 0x000fe200078e00ff */
[----:B------:R-:W-:-:S03]  /*0ed0*/  IADD3 R6, PT, PT, R4, 0x280, RZ ;  /* 0x0000028004067810 */ /* 0x000fc60007ffe0ff */
[----:B------:R1:W5:Y:S01]  /*0ee0*/  @!P1 LDG.E R12, desc[UR20][R2.64] ;  /* 0x00000014020c9981 */ /* 0x000362000c1e1900 */
[----:B------:R-:W-:Y:S01]  /*0ef0*/  ISETP.GE.AND P1, PT, R5, UR17, PT ;  /* 0x0000001105007c0c */ /* 0x000fe2000bf26270 */
[----:B------:R-:W-:Y:S01]  /*0f00*/  VIADD R5, R4, 0x380 ;  /* 0x0000038004057836 */ /* 0x000fe20000000000 */
[----:B------:R-:W-:Y:S01]  /*0f10*/  ISETP.GE.AND P0, PT, R6, UR17, PT ;  /* 0x0000001106007c0c */ /* 0x000fe2000bf06270 */
[----:B------:R-:W-:Y:S01]  /*0f20*/  IMAD.MOV.U32 R9, RZ, RZ, 0x7fffffff ;  /* 0x7fffffffff097424 */ /* 0x000fe200078e00ff */
[----:B------:R1:W5:Y:S02]  /*0f30*/  @!P2 LDG.E R11, desc[UR20][R2.64+0x200] ;  /* 0x00020014020ba981 */ /* 0x000364000c1e1900 */
[----:B------:R-:W-:Y:S01]  /*0f40*/  ISETP.GE.AND P2, PT, R5, UR17, PT ;  /* 0x0000001105007c0c */ /* 0x000fe2000bf46270 */
[----:B------:R-:W-:Y:S02]  /*0f50*/  VIADD R5, R4, 0x480 ;  /* 0x0000048004057836 */ /* 0x000fe40000000000 */
[----:B------:R-:W-:Y:S01]  /*0f60*/  IMAD.MOV.U32 R10, RZ, RZ, 0x7fffffff ;  /* 0x7fffffffff0a7424 */ /* 0x000fe200078e00ff */
[----:B------:R1:W5:Y:S01]  /*0f70*/  @!P4 LDG.E R9, desc[UR20][R2.64+0x600] ;  /* 0x000600140209c981 */ /* 0x000362000c1e1900 */
[----:B------:R-:W-:-:S02]  /*0f80*/  MOV R8, 0x7fffffff ;  /* 0x7fffffff00087802 */ /* 0x000fc40000000f00 */
[C---:B------:R-:W-:Y:S02]  /*0f90*/  LOP3.LUT R6, R4.reuse, 0x400, RZ, 0xfc, !PT ;  /* 0x0000040004067812 */ /* 0x040fe400078efcff */
[----:B------:R-:W-:Y:S01]  /*0fa0*/  ISETP.GE.AND P4, PT, R5, UR17, PT ;  /* 0x0000001105007c0c */ /* 0x000fe2000bf86270 */
[----:B------:R-:W-:Y:S01]  /*0fb0*/  VIADD R5, R4, 0x500 ;  /* 0x0000050004057836 */ /* 0x000fe20000000000 */
[----:B------:R1:W5:Y:S01]  /*0fc0*/  @!P3 LDG.E R10, desc[UR20][R2.64+0x400] ;  /* 0x00040014020ab981 */ /* 0x000362000c1e1900 */
[----:B------:R-:W-:Y:S01]  /*0fd0*/  ISETP.GE.AND P3, PT, R6, UR17, PT ;  /* 0x0000001106007c0c */ /* 0x000fe2000bf66270 */
[----:B------:R-:W-:Y:S02]  /*0fe0*/  IMAD.MOV.U32 R6, RZ, RZ, 0x7fffffff ;  /* 0x7fffffffff067424 */ /* 0x000fe400078e00ff */
[----:B------:R1:W5:Y:S01]  /*0ff0*/  @!P5 LDG.E R8, desc[UR20][R2.64+0x800] ;  /* 0x000800140208d981 */ /* 0x000362000c1e1900 */
[----:B------:R-:W-:Y:S01]  /*1000*/  ISETP.GE.AND P5, PT, R5, UR17, PT ;  /* 0x0000001105007c0c */ /* 0x000fe2000bfa6270 */
[----:B------:R-:W-:-:S02]  /*1010*/  VIADD R5, R4, 0x600 ;  /* 0x0000060004057836 */ /* 0x000fc40000000000 */
[----:B------:R-:W-:Y:S01]  /*1020*/  IMAD.MOV.U32 R7, RZ, RZ, 0x7fffffff ;  /* 0x7fffffffff077424 */ /* 0x000fe200078e00ff */
[----:B------:R1:W5:Y:S01]  /*1030*/  @!P1 LDG.E R6, desc[UR20][R2.64+0xc00] ;  /* 0x000c001402069981 */ /* 0x000362000c1e1900 */
[C---:B------:R-:W-:Y:S01]  /*1040*/  VIADD R13, R4.reuse, 0x580 ;  /* 0x00000580040d7836 */ /* 0x040fe20000000000 */
[----:B------:R-:W-:Y:S01]  /*1050*/  ISETP.GE.AND P1, PT, R5, UR17, PT ;  /* 0x0000001105007c0c */ /* 0x000fe2000bf26270 */
[----:B------:R-:W-:Y:S02]  /*1060*/  IMAD.MOV.U32 R5, RZ, RZ, 0x7fffffff ;  /* 0x7fffffffff057424 */ /* 0x000fe400078e00ff */
[----:B------:R-:W-:Y:S01]  /*1070*/  IMAD.MOV.U32 R19, RZ, RZ, 0x7fffffff ;  /* 0x7fffffffff137424 */ /* 0x000fe200078e00ff */
[----:B------:R1:W5:Y:S01]  /*1080*/  @!P0 LDG.E R7, desc[UR20][R2.64+0xa00] ;  /* 0x000a001402078981 */ /* 0x000362000c1e1900 */
[----:B------:R-:W-:Y:S01]  /*1090*/  IMAD.MOV.U32 R18, RZ, RZ, 0x7fffffff ;  /* 0x7fffffffff127424 */ /* 0x000fe200078e00ff */
[----:B------:R-:W-:Y:S01]  /*10a0*/  ISETP.GE.AND P0, PT, R13, UR17, PT ;  /* 0x000000110d007c0c */ /* 0x000fe2000bf06270 */
[C---:B------:R-:W-:Y:S01]  /*10b0*/  VIADD R14, R4.reuse, 0x700 ;  /* 0x00000700040e7836 */ /* 0x040fe20000000000 */
[----:B------:R-:W-:Y:S01]  /*10c0*/  IADD3 R13, PT, PT, R4, 0x680, RZ ;  /* 0x00000680040d7810 */ /* 0x000fe20007ffe0ff */
[----:B------:R1:W5:Y:S03]  /*10d0*/  @!P2 LDG.E R5, desc[UR20][R2.64+0xe00] ;  /* 0x000e00140205a981 */ /* 0x000366000c1e1900 */
[----:B------:R-:W-:Y:S01]  /*10e0*/  ISETP.GE.AND P2, PT, R13, UR17, PT ;  /* 0x000000110d007c0c */ /* 0x000fe2000bf46270 */
[----:B------:R1:W5:Y:S01]  /*10f0*/  @!P3 LDG.E R19, desc[UR20][R2.64+0x1000] ;  /* 0x001000140213b981 */ /* 0x000362000c1e1900 */
[----:B------:R-:W-:-:S03]  /*1100*/  ISETP.GE.AND P3, PT, R14, UR17, PT ;  /* 0x000000110e007c0c */ /* 0x000fc6000bf66270 */
[----:B------:R1:W5:Y:S01]  /*1110*/  @!P4 LDG.E R18, desc[UR20][R2.64+0x1200] ;  /* 0x001200140212c981 */ /* 0x000362000c1e1900 */
[----:B------:R-:W-:Y:S01]  /*1120*/  ISETP.GE.AND P4, PT, R21, UR17, PT ;  /* 0x0000001115007c0c */ /* 0x000fe2000bf86270 */
[----:B------:R-:W-:Y:S01]  /*1130*/  IMAD.MOV.U32 R17, RZ, RZ, 0x7fffffff ;  /* 0x7fffffffff117424 */ /* 0x000fe200078e00ff */
[----:B------:R-:W-:Y:S01]  /*1140*/  MOV R14, 0x7fffffff ;  /* 0x7fffffff000e7802 */ /* 0x000fe20000000f00 */
[----:B------:R-:W-:Y:S02]  /*1150*/  IMAD.MOV.U32 R16, RZ, RZ, 0x7fffffff ;  /* 0x7fffffffff107424 */ /* 0x000fe400078e00ff */
        /* <DEDUP_REMOVED lines=9> */
.L_x_145:
[----:B01----:R-:W0:Y:S02]  /*11f0*/  LDC.64 R2, c[0x0][0x398] ;  /* 0x0000e600ff027b82 */ /* 0x003e240000000a00 */
[----:B0-----:R-:W-:-:S13]  /*1200*/  ISETP.GT.AND P0, PT, R3, R2, PT ;  /* 0x000000020300720c */ /* 0x001fda0003f04270 */
[----:B------:R-:W-:Y:S05]  /*1210*/  @!P0 BRA `(.L_x_146) ;  /* 0x0000000400788947 */ /* 0x000fea0003800000 */
[----:B------:R-:W0:Y:S01]  /*1220*/  S2UR UR15, SR_CgaCtaId ;  /* 0x00000000000f79c3 */ /* 0x000e220000008800 */
[----:B-----5:R-:W-:Y:S01]  /*1230*/  LOP3.LUT R15, R15, 0x80000000, RZ, 0x3c, !PT ;  /* 0x800000000f0f7812 */ /* 0x020fe200078e3cff */
[----:B------:R-:W-:Y:S01]  /*1240*/  UMOV UR4, 0x400 ;  /* 0x0000040000047882 */ /* 0x000fe20000000000 */
[----:B------:R-:W-:Y:S01]  /*1250*/  LOP3.LUT R14, R14, 0x80000000, RZ, 0x3c, !PT ;  /* 0x800000000e0e7812 */ /* 0x000fe200078e3cff */
[----:B------:R-:W1:Y:S01]  /*1260*/  LDCU UR16, c[0x0][0x398] ;  /* 0x00007300ff1077ac */ /* 0x000e620008000800 */
[----:B------:R-:W-:Y:S02]  /*1270*/  LOP3.LUT R13, R13, 0x80000000, RZ, 0x3c, !PT ;  /* 0x800000000d0d7812 */ /* 0x000fe400078e3cff */
[----:B------:R-:W-:Y:S02]  /*1280*/  LOP3.LUT R2, R22, 0x80000000, RZ, 0x3c, !PT ;  /* 0x8000000016027812 */ /* 0x000fe400078e3cff */
[----:B------:R-:W-:Y:S02]  /*1290*/  LOP3.LUT R16, R16, 0x80000000, RZ, 0x3c, !PT ;  /* 0x8000000010107812 */ /* 0x000fe400078e3cff */
[----:B------:R-:W-:-:S02]  /*12a0*/  LOP3.LUT R17, R17, 0x80000000, RZ, 0x3c, !PT ;  /* 0x8000000011117812 */ /* 0x000fc400078e3cff */
[----:B------:R-:W-:Y:S02]  /*12b0*/  LOP3.LUT R18, R18, 0x80000000, RZ, 0x3c, !PT ;  /* 0x8000000012127812 */ /* 0x000fe400078e3cff */
[----:B------:R-:W-:Y:S02]  /*12c0*/  LOP3.LUT R19, R19, 0x80000000, RZ, 0x3c, !PT ;  /* 0x8000000013137812 */ /* 0x000fe400078e3cff */
[----:B------:R-:W-:Y:S02]  /*12d0*/  LOP3.LUT R5, R5, 0x80000000, RZ, 0x3c, !PT ;  /* 0x8000000005057812 */ /* 0x000fe400078e3cff */
[----:B------:R-:W-:Y:S02]  /*12e0*/  LOP3.LUT R6, R6, 0x80000000, RZ, 0x3c, !PT ;  /* 0x8000000006067812 */ /* 0x000fe400078e3cff */
[----:B------:R-:W-:Y:S02]  /*12f0*/  LOP3.LUT R7, R7, 0x80000000, RZ, 0x3c, !PT ;  /* 0x8000000007077812 */ /* 0x000fe400078e3cff */
[----:B------:R-:W-:Y:S01]  /*1300*/  LOP3.LUT R8, R8, 0x80000000, RZ, 0x3c, !PT ;  /* 0x8000000008087812 */ /* 0x000fe200078e3cff */
[----:B0-----:R-:W-:Y:S01]  /*1310*/  ULEA UR15, UR15, UR4, 0x18 ;  /* 0x000000040f0f7291 */ /* 0x001fe2000f8ec0ff */
[----:B------:R-:W-:-:S02]  /*1320*/  LOP3.LUT R9, R9, 0x80000000, RZ, 0x3c, !PT ;  /* 0x8000000009097812 */ /* 0x000fc400078e3cff */
[----:B------:R-:W-:Y:S01]  /*1330*/  LOP3.LUT R10, R10, 0x80000000, RZ, 0x3c, !PT ;  /* 0x800000000a0a7812 */ /* 0x000fe200078e3cff */
[----:B------:R-:W-:Y:S01]  /*1340*/  UMOV UR4, URZ ;  /* 0x000000ff00047c82 */ /* 0x000fe20008000000 */
[----:B------:R-:W-:Y:S02]  /*1350*/  LOP3.LUT R11, R11, 0x80000000, RZ, 0x3c, !PT ;  /* 0x800000000b0b7812 */ /* 0x000fe400078e3cff */
[----:B-1----:R-:W-:-:S07]  /*1360*/  LOP3.LUT R12, R12, 0x80000000, RZ, 0x3c, !PT ;  /* 0x800000000c0c7812 */ /* 0x002fce00078e3cff */
.L_x_147:
[----:B------:R-:W-:Y:S01]  /*1370*/  IMAD R22, RZ, RZ, -UR16 ;  /* 0x80000010ff167e24 */ /* 0x000fe2000f8e02ff */
[----:B0-----:R-:W-:Y:S01]  /*1380*/  SHF.R.U32.HI R23, RZ, UR16, R12 ;  /* 0x00000010ff177c19 */ /* 0x001fe2000801160c */
[----:B------:R-:W-:Y:S01]  /*1390*/  IMAD.MOV.U32 R25, RZ, RZ, -0x1 ;  /* 0xffffffffff197424 */ /* 0x000fe200078e00ff */
[----:B------:R-:W-:Y:S01]  /*13a0*/  ULEA UR17, UR4, UR15, 0xa ;  /* 0x0000000f04117291 */ /* 0x000fe2000f8e50ff */
[----:B------:R-:W-:Y:S01]  /*13b0*/  SHF.R.U32.HI R27, RZ, UR16, R10 ;  /* 0x00000010ff1b7c19 */ /* 0x000fe2000801160a */
[----:B------:R-:W-:Y:S01]  /*13c0*/  UIADD3 UR4, UPT, UPT, UR4, 0x1, URZ ;  /* 0x0000000104047890 */ /* 0x000fe2000fffe0ff */
[----:B------:R-:W-:Y:S02]  /*13d0*/  VIADDMNMX R22, R22, R3, 0x8, PT ;  /* 0x0000000816167446 */ /* 0x000fe40003800103 */
[----:B------:R-:W-:Y:S02]  /*13e0*/  SHF.R.U32.HI R29, RZ, UR16, R9 ;  /* 0x00000010ff1d7c19 */ /* 0x000fe40008011609 */
[----:B------:R-:W-:-:S02]  /*13f0*/  SHF.L.U32 R22, R25, R22, RZ ;  /* 0x0000001619167219 */ /* 0x000fc400000006ff */
[----:B------:R-:W-:Y:S02]  /*1400*/  SHF.R.U32.HI R25, RZ, UR16, R11 ;  /* 0x00000010ff197c19 */ /* 0x000fe4000801160b */
[-C--:B------:R-:W-:Y:S02]  /*1410*/  LOP3.LUT R23, R23, R22.reuse, RZ, 0x30, !PT ;  /* 0x0000001617177212 */ /* 0x080fe400078e30ff */
[-C--:B------:R-:W-:Y:S02]  /*1420*/  LOP3.LUT R25, R25, R22.reuse, RZ, 0x30, !PT ;  /* 0x0000001619197212 */ /* 0x080fe400078e30ff */
[----:B------:R-:W-:Y:S02]  /*1430*/  LOP3.LUT R27, R27, R22, RZ, 0x30, !PT ;  /* 0x000000161b1b7212 */ /* 0x000fe400078e30ff */
[----:B------:R-:W-:Y:S02]  /*1440*/  LEA R23, R23, UR17, 0x2 ;  /* 0x0000001117177c11 */ /* 0x000fe4000f8e10ff */
[----:B------:R-:W-:-:S02]  /*1450*/  LEA R25, R25, UR17, 0x2 ;  /* 0x0000001119197c11 */ /* 0x000fc4000f8e10ff */
[----:B------:R-:W-:Y:S01]  /*1460*/  LEA R27, R27, UR17, 0x2 ;  /* 0x000000111b1b7c11 */ /* 0x000fe2000f8e10ff */
[----:B------:R0:W-:Y:S01]  /*1470*/  ATOMS.POPC.INC.32 RZ, [R23+URZ] ;  /* 0x0000000017ff7f8c */ /* 0x0001e2000d8000ff */
[----:B------:R-:W-:Y:S02]  /*1480*/  SHF.R.U32.HI R24, RZ, UR16, R8 ;  /* 0x00000010ff187c19 */ /* 0x000fe40008011608 */
[----:B------:R-:W-:Y:S01]  /*1490*/  SHF.R.U32.HI R26, RZ, UR16, R7 ;  /* 0x00000010ff1a7c19 */ /* 0x000fe20008011607 */
[----:B------:R1:W-:Y:S01]  /*14a0*/  ATOMS.POPC.INC.32 RZ, [R25+URZ] ;  /* 0x0000000019ff7f8c */ /* 0x0003e2000d8000ff */
[-C--:B------:R-:W-:Y:S02]  /*14b0*/  LOP3.LUT R29, R29, R22.reuse, RZ, 0x30, !PT ;  /* 0x000000161d1d7212 */ /* 0x080fe400078e30ff */
[----:B------:R-:W-:Y:S01]  /*14c0*/  LOP3.LUT R24, R24, R22, RZ, 0x30, !PT ;  /* 0x0000001618187212 */ /* 0x000fe200078e30ff */
[----:B------:R2:W-:Y:S01]  /*14d0*/  ATOMS.POPC.INC.32 RZ, [R27+URZ] ;  /* 0x000000001bff7f8c */ /* 0x0005e2000d8000ff */
[----:B0-----:R-:W-:-:S02]  /*14e0*/  SHF.R.U32.HI R23, RZ, UR16, R6 ;  /* 0x00000010ff177c19 */ /* 0x001fc40008011606 */
[-C--:B------:R-:W-:Y:S02]  /*14f0*/  LOP3.LUT R26, R26, R22.reuse, RZ, 0x30, !PT ;  /* 0x000000161a1a7212 */ /* 0x080fe400078e30ff */
[----:B-1----:R-:W-:Y:S02]  /*1500*/  SHF.R.U32.HI R25, RZ, UR16, R5 ;  /* 0x00000010ff197c19 */ /* 0x002fe40008011605 */
[-C--:B------:R-:W-:Y:S02]  /*1510*/  LOP3.LUT R23, R23, R22.reuse, RZ, 0x30, !PT ;  /* 0x0000001617177212 */ /* 0x080fe400078e30ff */
[----:B--2---:R-:W-:Y:S02]  /*1520*/  SHF.R.U32.HI R27, RZ, UR16, R19 ;  /* 0x00000010ff1b7c19 */ /* 0x004fe40008011613 */
[----:B------:R-:W-:Y:S02]  /*1530*/  LEA R29, R29, UR17, 0x2 ;  /* 0x000000111d1d7c11 */ /* 0x000fe4000f8e10ff */
[----:B------:R-:W-:-:S02]  /*1540*/  LOP3.LUT R25, R25, R22, RZ, 0x30, !PT ;  /* 0x0000001619197212 */ /* 0x000fc400078e30ff */
[----:B------:R-:W-:Y:S01]  /*1550*/  LEA R24, R24, UR17, 0x2 ;  /* 0x0000001118187c11 */ /* 0x000fe2000f8e10ff */
[----:B------:R0:W-:Y:S01]  /*1560*/  ATOMS.POPC.INC.32 RZ, [R29+URZ] ;  /* 0x000000001dff7f8c */ /* 0x0001e2000d8000ff */
[----:B------:R-:W-:Y:S02]  /*1570*/  LOP3.LUT R27, R27, R22, RZ, 0x30, !PT ;  /* 0x000000161b1b7212 */ /* 0x000fe400078e30ff */
[----:B------:R-:W-:Y:S01]  /*1580*/  LEA R26, R26, UR17, 0x2 ;  /* 0x000000111a1a7c11 */ /* 0x000fe2000f8e10ff */
[----:B------:R1:W-:Y:S01]  /*1590*/  ATOMS.POPC.INC.32 RZ, [R24+URZ] ;  /* 0x0000000018ff7f8c */ /* 0x0003e2000d8000ff */
[----:B------:R-:W-:Y:S02]  /*15a0*/  LEA R23, R23, UR17, 0x2 ;  /* 0x0000001117177c11 */ /* 0x000fe4000f8e10ff */
[----:B------:R-:W-:Y:S01]  /*15b0*/  LEA R25, R25, UR17, 0x2 ;  /* 0x0000001119197c11 */ /* 0x000fe2000f8e10ff */
[----:B------:R2:W-:Y:S01]  /*15c0*/  ATOMS.POPC.INC.32 RZ, [R26+URZ] ;  /* 0x000000001aff7f8c */ /* 0x0005e2000d8000ff */
[----:B------:R-:W-:-:S02]  /*15d0*/  LEA R27, R27, UR17, 0x2 ;  /* 0x000000111b1b7c11 */ /* 0x000fc4000f8e10ff */
[----:B0-----:R-:W-:Y:S01]  /*15e0*/  SHF.R.U32.HI R29, RZ, UR16, R18 ;  /* 0x00000010ff1d7c19 */ /* 0x001fe20008011612 */
[----:B------:R0:W-:Y:S01]  /*15f0*/  ATOMS.POPC.INC.32 RZ, [R23+URZ] ;  /* 0x0000000017ff7f8c */ /* 0x0001e2000d8000ff */
[----:B-1----:R-:W-:Y:S02]  /*1600*/  SHF.R.U32.HI R24, RZ, UR16, R17 ;  /* 0x00000010ff187c19 */ /* 0x002fe40008011611 */
[----:B------:R-:W-:Y:S01]  /*1610*/  SHF.R.U32.HI R28, RZ, UR16, R15 ;  /* 0x00000010ff1c7c19 */ /* 0x000fe2000801160f */
[----:B------:R1:W-:Y:S01]  /*1620*/  ATOMS.POPC.INC.32 RZ, [R25+URZ] ;  /* 0x0000000019ff7f8c */ /* 0x0003e2000d8000ff */
[----:B--2---:R-:W-:Y:S02]  /*1630*/  SHF.R.U32.HI R26, RZ, UR16, R16 ;  /* 0x00000010ff1a7c19 */ /* 0x004fe40008011610 */
[----:B------:R-:W-:Y:S01]  /*1640*/  LOP3.LUT R29, R29, R22, RZ, 0x30, !PT ;  /* 0x000000161d1d7212 */ /* 0x000fe200078e30ff */
[----:B------:R2:W-:Y:S01]  /*1650*/  ATOMS.POPC.INC.32 RZ, [R27+URZ] ;  /* 0x000000001bff7f8c */ /* 0x0005e2000d8000ff */
[----:B0-----:R-:W-:-:S02]  /*1660*/  SHF.R.U32.HI R23, RZ, UR16, R2 ;  /* 0x00000010ff177c19 */ /* 0x001fc40008011602 */
[-C--:B------:R-:W-:Y:S02]  /*1670*/  LOP3.LUT R24, R24, R22.reuse, RZ, 0x30, !PT ;  /* 0x0000001618187212 */ /* 0x080fe400078e30ff */
[----:B-1----:R-:W-:Y:S02]  /*1680*/  SHF.R.U32.HI R25, RZ, UR16, R13 ;  /* 0x00000010ff197c19 */ /* 0x002fe4000801160d */
[-C--:B------:R-:W-:Y:S02]  /*1690*/  LOP3.LUT R26, R26, R22.reuse, RZ, 0x30, !PT ;  /* 0x000000161a1a7212 */ /* 0x080fe400078e30ff */
[----:B--2---:R-:W-:Y:S01]  /*16a0*/  SHF.R.U32.HI R27, RZ, UR16, R14 ;  /* 0x00000010ff1b7c19 */ /* 0x004fe2000801160e */
[----:B------:R-:W-:Y:S01]  /*16b0*/  UIADD3 UR16, UPT, UPT, UR16, 0x8, URZ ;  /* 0x0000000810107890 */ /* 0x000fe2000fffe0ff */
[----:B------:R-:W-:Y:S02]  /*16c0*/  LOP3.LUT R23, R23, R22, RZ, 0x30, !PT ;  /* 0x0000001617177212 */ /* 0x000fe400078e30ff */
[----:B------:R-:W-:-:S02]  /*16d0*/  LEA R29, R29, UR17, 0x2 ;  /* 0x000000111d1d7c11 */ /* 0x000fc4000f8e10ff */
[-C--:B------:R-:W-:Y:S02]  /*16e0*/  LOP3.LUT R25, R25, R22.reuse, RZ, 0x30, !PT ;  /* 0x0000001619197212 */ /* 0x080fe400078e30ff */
[----:B------:R-:W-:Y:S01]  /*16f0*/  ISETP.LE.AND P0, PT, R3, UR16, PT ;  /* 0x0000001003007c0c */ /* 0x000fe2000bf03270 */
[----:B------:R0:W-:Y:S01]  /*1700*/  ATOMS.POPC.INC.32 RZ, [R29+URZ] ;  /* 0x000000001dff7f8c */ /* 0x0001e2000d8000ff */
[----:B------:R-:W-:Y:S02]  /*1710*/  LEA R24, R24, UR17, 0x2 ;  /* 0x0000001118187c11 */ /* 0x000fe4000f8e10ff */
[-C--:B------:R-:W-:Y:S02]  /*1720*/  LOP3.LUT R27, R27, R22.reuse, RZ, 0x30, !PT ;  /* 0x000000161b1b7212 */ /* 0x080fe400078e30ff */
[----:B------:R-:W-:Y:S01]  /*1730*/  LEA R26, R26, UR17, 0x2 ;  /* 0x000000111a1a7c11 */ /* 0x000fe2000f8e10ff */
[----:B------:R0:W-:Y:S01]  /*1740*/  ATOMS.POPC.INC.32 RZ, [R24+URZ] ;  /* 0x0000000018ff7f8c */ /* 0x0001e2000d8000ff */
[----:B------:R-:W-:-:S02]  /*1750*/  LOP3.LUT R28, R28, R22, RZ, 0x30, !PT ;  /* 0x000000161c1c7212 */ /* 0x000fc400078e30ff */
[----:B------:R-:W-:Y:S01]  /*1760*/  LEA R23, R23, UR17, 0x2 ;  /* 0x0000001117177c11 */ /* 0x000fe2000f8e10ff */
[----:B------:R0:W-:Y:S01]  /*1770*/  ATOMS.POPC.INC.32 RZ, [R26+URZ] ;  /* 0x000000001aff7f8c */ /* 0x0001e2000d8000ff */
[----:B------:R-:W-:Y:S02]  /*1780*/  LEA R25, R25, UR17, 0x2 ;  /* 0x0000001119197c11 */ /* 0x000fe4000f8e10ff */
[----:B------:R-:W-:Y:S01]  /*1790*/  LEA R27, R27, UR17, 0x2 ;  /* 0x000000111b1b7c11 */ /* 0x000fe2000f8e10ff */
[----:B------:R0:W-:Y:S01]  /*17a0*/  ATOMS.POPC.INC.32 RZ, [R23+URZ] ;  /* 0x0000000017ff7f8c */ /* 0x0001e2000d8000ff */
[----:B------:R-:W-:-:S03]  /*17b0*/  LEA R28, R28, UR17, 0x2 ;  /* 0x000000111c1c7c11 */ /* 0x000fc6000f8e10ff */
[----:B------:R0:W-:Y:S04]  /*17c0*/  ATOMS.POPC.INC.32 RZ, [R25+URZ] ;  /* 0x0000000019ff7f8c */ /* 0x0001e8000d8000ff */
[----:B------:R0:W-:Y:S04]  /*17d0*/  ATOMS.POPC.INC.32 RZ, [R27+URZ] ;  /* 0x000000001bff7f8c */ /* 0x0001e8000d8000ff */
[----:B------:R0:W-:Y:S01]  /*17e0*/  ATOMS.POPC.INC.32 RZ, [R28+URZ] ;  /* 0x000000001cff7f8c */ /* 0x0001e2000d8000ff */
[----:B------:R-:W-:Y:S05]  /*17f0*/  @!P0 BRA `(.L_x_147) ;  /* 0xfffffff800dc8947 */ /* 0x000fea000383ffff */
.L_x_146:
[----:B------:R-:W-:Y:S05]  /*1800*/  BRA.U !UP0, `(.L_x_148) ;  /* 0xfffffff108dc7547 */ /* 0x000fea000b83ffff */
.L_x_143:
[----:B------:R-:W-:Y:S01]  /*1810*/  BAR.SYNC.DEFER_BLOCKING 0x0 ;  /* 0x0000000000007b1d */ /* 0x000fe20000010000 */
[----:B------:R-:W-:-:S05]  /*1820*/  ISETP.NE.AND P0, PT, R20, RZ, PT ;  /* 0x000000ff1400720c */ /* 0x000fca0003f05270 */
[----:B------:R-:W-:Y:S08]  /*1830*/  BSSY.RECONVERGENT B0, `(.L_x_149) ;  /* 0x0000164000007945 */ /* 0x000ff00003800200 */
[----:B------:R-:W-:Y:S05]  /*1840*/  @P0 BRA `(.L_x_150) ;  /* 0x0000001400880947 */ /* 0x000fea0003800000 */
[----:B------:R-:W-:Y:S01]  /*1850*/  UISETP.GE.U32.AND UP0, UPT, UR22, 0x7, UPT ;  /* 0x000000071600788c */ /* 0x000fe2000bf06070 */
[----:B0-23--:R-:W-:-:S08]  /*1860*/  IMAD.MOV.U32 R3, RZ, RZ, RZ ;  /* 0x000000ffff037224 */ /* 0x00dfd000078e00ff */
[----:B------:R-:W-:Y:S05]  /*1870*/  BRA.U !UP0, `(.L_x_151) ;  /* 0x00000005085c7547 */ /* 0x000fea000b800000 */
[----:B----4-:R-:W0:Y:S01]  /*1880*/  LDC.64 R2, c[0x0][0x380] ;  /* 0x0000e000ff027b82 */ /* 0x010e220000000a00 */
[----:B-1---5:R-:W-:-:S07]  /*1890*/  IMAD.MOV.U32 R5, RZ, RZ, RZ ;  /* 0x000000ffff057224 */ /* 0x022fce00078e00ff */
.L_x_168:
[----:B----4-:R-:W-:Y:S01]  /*18a0*/  IMAD R7, R5, 0x400, R0 ;  /* 0x0000040005077824 */ /* 0x010fe200078e0200 */
[----:B------:R-:W-:Y:S04]  /*18b0*/  BSSY.RECONVERGENT B1, `(.L_x_152) ;  /* 0x000000f000017945 */ /* 0x000fe80003800200 */
[----:B01----:R-:W1:Y:S04]  /*18c0*/  LDS R18, [R7] ;  /* 0x0000000007127984 */ /* 0x003e680000000800 */
[----:B--23--:R2:W3:Y:S04]  /*18d0*/  LDS R9, [R7+0x400] ;  /* 0x0004000007097984 */ /* 0x00c4e80000000800 */
[----:B------:R2:W4:Y:S04]  /*18e0*/  LDS R22, [R7+0x800] ;  /* 0x0008000007167984 */ /* 0x0005280000000800 */
[----:B------:R2:W0:Y:S04]  /*18f0*/  LDS R14, [R7+0xc00] ;  /* 0x000c0000070e7984 */ /* 0x0004280000000800 */
[----:B------:R2:W0:Y:S04]  /*1900*/  LDS R12, [R7+0x1000] ;  /* 0x00100000070c7984 */ /* 0x0004280000000800 */
[----:B------:R2:W0:Y:S04]  /*1910*/  LDS R6, [R7+0x1400] ;  /* 0x0014000007067984 */ /* 0x0004280000000800 */
[----:B------:R2:W0:Y:S04]  /*1920*/  LDS R8, [R7+0x1800] ;  /* 0x0018000007087984 */ /* 0x0004280000000800 */
[----:B------:R2:W0:Y:S01]  /*1930*/  LDS R10, [R7+0x1c00] ;  /* 0x001c0000070a7984 */ /* 0x0004220000000800 */
[----:B-1----:R-:W-:-:S13]  /*1940*/  ISETP.NE.AND P0, PT, R18, RZ, PT ;  /* 0x000000ff1200720c */ /* 0x002fda0003f05270 */
[----:B--234-:R-:W-:Y:S05]  /*1950*/  @!P0 BRA `(.L_x_153) ;  /* 0x0000000000108947 */ /* 0x01cfea0003800000 */
[----:B------:R-:W-:Y:S01]  /*1960*/  LEA R17, R5, R4, 0x8 ;  /* 0x0000000405117211 */ /* 0x000fe200078e40ff */
[----:B------:R-:W-:-:S04]  /*1970*/  IMAD.MOV.U32 R19, RZ, RZ, RZ ;  /* 0x000000ffff137224 */ /* 0x000fc800078e00ff */
[----:B0-----:R-:W-:-:S05]  /*1980*/  IMAD.WIDE.U32 R16, R17, 0x8, R2 ;  /* 0x0000000811107825 */ /* 0x001fca00078e0002 */
[----:B------:R1:W-:Y:S02]  /*1990*/  REDG.E.ADD.64.STRONG.GPU desc[UR20][R16.64], R18 ;  /* 0x000000121000798e */ /* 0x0003e4000c12e514 */
.L_x_153:
[----:B------:R-:W-:Y:S05]  /*19a0*/  BSYNC.RECONVERGENT B1 ;  /* 0x0000000000017941 */ /* 0x000fea0003800200 */
.L_x_152:
[----:B------:R-:W-:Y:S01]  /*19b0*/  ISETP.NE.AND P6, PT, R9, RZ, PT ;  /* 0x000000ff0900720c */ /* 0x000fe20003fc5270 */
[----:B------:R-:W-:Y:S01]  /*19c0*/  BSSY.RECONVERGENT B1, `(.L_x_154) ;  /* 0x000000e000017945 */ /* 0x000fe20003800200 */
[----:B------:R-:W-:Y:S02]  /*19d0*/  ISETP.NE.AND P0, PT, R22, RZ, PT ;  /* 0x000000ff1600720c */ /* 0x000fe40003f05270 */
[----:B0-----:R-:W-:Y:S02]  /*19e0*/  ISETP.NE.AND P1, PT, R14, RZ, PT ;  /* 0x000000ff0e00720c */ /* 0x001fe40003f25270 */
[----:B------:R-:W-:Y:S02]  /*19f0*/  ISETP.NE.AND P2, PT, R12, RZ, PT ;  /* 0x000000ff0c00720c */ /* 0x000fe40003f45270 */
[----:B------:R-:W-:Y:S02]  /*1a00*/  ISETP.NE.AND P3, PT, R6, RZ, PT ;  /* 0x000000ff0600720c */ /* 0x000fe40003f65270 */
[----:B------:R-:W-:-:S02]  /*1a10*/  ISETP.NE.AND P4, PT, R8, RZ, PT ;  /* 0x000000ff0800720c */ /* 0x000fc40003f85270 */
[----:B------:R-:W-:Y:S01]  /*1a20*/  ISETP.NE.AND P5, PT, R10, RZ, PT ;  /* 0x000000ff0a00720c */ /* 0x000fe20003fa5270 */
[----:B------:R-:W-:-:S12]  /*1a30*/  @!P6 BRA `(.L_x_155) ;  /* 0x000000000018e947 */ /* 0x000fd80003800000 */
[----:B-1----:R-:W-:Y:S02]  /*1a40*/  IMAD R17, R5, 0x100, R4 ;  /* 0x0000010005117824 */ /* 0x002fe400078e0204 */
[----:B------:R-:W-:Y:S02]  /*1a50*/  IMAD.MOV.U32 R18, RZ, RZ, R9 ;  /* 0x000000ffff127224 */ /* 0x000fe400078e0009 */
[----:B------:R-:W-:Y:S02]  /*1a60*/  VIADD R17, R17, 0x100 ;  /* 0x0000010011117836 */ /* 0x000fe40000000000 */
[----:B------:R-:W-:Y:S02]  /*1a70*/  IMAD.MOV.U32 R19, RZ, RZ, RZ ;  /* 0x000000ffff137224 */ /* 0x000fe400078e00ff */
[----:B------:R-:W-:-:S05]  /*1a80*/  IMAD.WIDE.U32 R16, R17, 0x8, R2 ;  /* 0x0000000811107825 */ /* 0x000fca00078e0002 */
[----:B------:R0:W-:Y:S02]  /*1a90*/  REDG.E.ADD.64.STRONG.GPU desc[UR20][R16.64], R18 ;  /* 0x000000121000798e */ /* 0x0001e4000c12e514 */
.L_x_155:
[----:B------:R-:W-:Y:S05]  /*1aa0*/  BSYNC.RECONVERGENT B1 ;  /* 0x0000000000017941 */ /* 0x000fea0003800200 */
.L_x_154:
[----:B------:R-:W-:Y:S04]  /*1ab0*/  BSSY.RECONVERGENT B1, `(.L_x_156) ;  /* 0x0000007000017945 */ /* 0x000fe80003800200 */
[----:B------:R-:W-:Y:S05]  /*1ac0*/  @!P0 BRA `(.L_x_157) ;  /* 0x0000000000148947 */ /* 0x000fea0003800000 */
[----:B01----:R-:W-:Y:S02]  /*1ad0*/  IMAD R17, R5, 0x100, R4 ;  /* 0x0000010005117824 */ /* 0x003fe400078e0204 */
[----:B------:R-:W-:-:S03]  /*1ae0*/  IMAD.MOV.U32 R23, RZ, RZ, RZ ;  /* 0x000000ffff177224 */ /* 0x000fc600078e00ff */
[----:B------:R-:W-:-:S05]  /*1af0*/  IADD3 R17, PT, PT, R17, 0x200, RZ ;  /* 0x0000020011117810 */ /* 0x000fca0007ffe0ff */
[----:B------:R-:W-:-:S05]  /*1b00*/  IMAD.WIDE.U32 R16, R17, 0x8, R2 ;  /* 0x0000000811107825 */ /* 0x000fca00078e0002 */
[----:B------:R2:W-:Y:S02]  /*1b10*/  REDG.E.ADD.64.STRONG.GPU desc[UR20][R16.64], R22 ;  /* 0x000000161000798e */ /* 0x0005e4000c12e514 */
.L_x_157:
[----:B------:R-:W-:Y:S05]  /*1b20*/  BSYNC.RECONVERGENT B1 ;  /* 0x0000000000017941 */ /* 0x000fea0003800200 */
.L_x_156:
[----:B------:R-:W-:Y:S04]  /*1b30*/  BSSY.RECONVERGENT B1, `(.L_x_158) ;  /* 0x0000007000017945 */ /* 0x000fe80003800200 */
[----:B------:R-:W-:Y:S05]  /*1b40*/  @!P1 BRA `(.L_x_159) ;  /* 0x0000000000149947 */ /* 0x000fea0003800000 */
[----:B012---:R-:W-:Y:S02]  /*1b50*/  IMAD R17, R5, 0x100, R4 ;  /* 0x0000010005117824 */ /* 0x007fe400078e0204 */
[----:B------:R-:W-:Y:S02]  /*1b60*/  IMAD.MOV.U32 R15, RZ, RZ, RZ ;  /* 0x000000ffff0f7224 */ /* 0x000fe400078e00ff */
[----:B------:R-:W-:-:S04]  /*1b70*/  VIADD R17, R17, 0x300 ;  /* 0x0000030011117836 */ /* 0x000fc80000000000 */
[----:B------:R-:W-:-:S05]  /*1b80*/  IMAD.WIDE.U32 R16, R17, 0x8, R2 ;  /* 0x0000000811107825 */ /* 0x000fca00078e0002 */
[----:B------:R3:W-:Y:S02]  /*1b90*/  REDG.E.ADD.64.STRONG.GPU desc[UR20][R16.64], R14 ;  /* 0x0000000e1000798e */ /* 0x0007e4000c12e514 */
.L_x_159:
[----:B------:R-:W-:Y:S05]  /*1ba0*/  BSYNC.RECONVERGENT B1 ;  /* 0x0000000000017941 */ /* 0x000fea0003800200 */
.L_x_158:
[----:B------:R-:W-:Y:S04]  /*1bb0*/  BSSY.RECONVERGENT B1, `(.L_x_160) ;  /* 0x0000007000017945 */ /* 0x000fe80003800200 */
[----:B------:R-:W-:Y:S05]  /*1bc0*/  @!P2 BRA `(.L_x_161) ;  /* 0x000000000014a947 */ /* 0x000fea0003800000 */
[----:B---3--:R-:W-:Y:S02]  /*1bd0*/  IMAD R15, R5, 0x100, R4 ;  /* 0x00000100050f7824 */ /* 0x008fe400078e0204 */
[----:B------:R-:W-:Y:S02]  /*1be0*/  HFMA2 R13, -RZ, RZ, 0, 0 ;  /* 0x00000000ff0d7431 */ /* 0x000fe400000001ff */
[----:B------:R-:W-:-:S04]  /*1bf0*/  VIADD R15, R15, 0x400 ;  /* 0x000004000f0f7836 */ /* 0x000fc80000000000 */
[----:B------:R-:W-:-:S05]  /*1c00*/  IMAD.WIDE.U32 R14, R15, 0x8, R2 ;  /* 0x000000080f0e7825 */ /* 0x000fca00078e0002 */
[----:B------:R4:W-:Y:S02]  /*1c10*/  REDG.E.ADD.64.STRONG.GPU desc[UR20][R14.64], R12 ;  /* 0x0000000c0e00798e */ /* 0x0009e4000c12e514 */
.L_x_161:
[----:B------:R-:W-:Y:S05]  /*1c20*/  BSYNC.RECONVERGENT B1 ;  /* 0x0000000000017941 */ /* 0x000fea0003800200 */
.L_x_160:
[----:B------:R-:W-:Y:S04]  /*1c30*/  BSSY.RECONVERGENT B1, `(.L_x_162) ;  /* 0x0000007000017945 */ /* 0x000fe80003800200 */
[----:B------:R-:W-:Y:S05]  /*1c40*/  @!P3 BRA `(.L_x_163) ;  /* 0x000000000014b947 */ /* 0x000fea0003800000 */
[----:B----4-:R-:W-:Y:S02]  /*1c50*/  IMAD R13, R5, 0x100, R4 ;  /* 0x00000100050d7824 */ /* 0x010fe400078e0204 */
[----:B------:R-:W-:Y:S02]  /*1c60*/  IMAD.MOV.U32 R7, RZ, RZ, RZ ;  /* 0x000000ffff077224 */ /* 0x000fe400078e00ff */
[----:B------:R-:W-:-:S04]  /*1c70*/  VIADD R13, R13, 0x500 ;  /* 0x000005000d0d7836 */ /* 0x000fc80000000000 */
[----:B------:R-:W-:-:S05]  /*1c80*/  IMAD.WIDE.U32 R12, R13, 0x8, R2 ;  /* 0x000000080d0c7825 */ /* 0x000fca00078e0002 */
[----:B------:R4:W-:Y:S02]  /*1c90*/  REDG.E.ADD.64.STRONG.GPU desc[UR20][R12.64], R6 ;  /* 0x000000060c00798e */ /* 0x0009e4000c12e514 */
.L_x_163:
[----:B------:R-:W-:Y:S05]  /*1ca0*/  BSYNC.RECONVERGENT B1 ;  /* 0x0000000000017941 */ /* 0x000fea0003800200 */
.L_x_162:
[----:B------:R-:W-:Y:S04]  /*1cb0*/  BSSY.RECONVERGENT B1, `(.L_x_164) ;  /* 0x0000007000017945 */ /* 0x000fe80003800200 */
[----:B------:R-:W-:Y:S05]  /*1cc0*/  @!P4 BRA `(.L_x_165) ;  /* 0x000000000014c947 */ /* 0x000fea0003800000 */
[----:B----4-:R-:W-:Y:S02]  /*1cd0*/  IMAD R7, R5, 0x100, R4 ;  /* 0x0000010005077824 */ /* 0x010fe400078e0204 */
[----:B------:R-:W-:Y:S02]  /*1ce0*/  IMAD.MOV.U32 R9, RZ, RZ, RZ ;  /* 0x000000ffff097224 */ /* 0x000fe400078e00ff */
[----:B------:R-:W-:-:S04]  /*1cf0*/  VIADD R7, R7, 0x600 ;  /* 0x0000060007077836 */ /* 0x000fc80000000000 */
[----:B------:R-:W-:-:S05]  /*1d00*/  IMAD.WIDE.U32 R6, R7, 0x8, R2 ;  /* 0x0000000807067825 */ /* 0x000fca00078e0002 */
[----:B------:R4:W-:Y:S02]  /*1d10*/  REDG.E.ADD.64.STRONG.GPU desc[UR20][R6.64], R8 ;  /* 0x000000080600798e */ /* 0x0009e4000c12e514 */
.L_x_165:
[----:B------:R-:W-:Y:S05]  /*1d20*/  BSYNC.RECONVERGENT B1 ;  /* 0x0000000000017941 */ /* 0x000fea0003800200 */
.L_x_164:
[----:B------:R-:W-:Y:S04]  /*1d30*/  BSSY.RECONVERGENT B1, `(.L_x_166) ;  /* 0x0000007000017945 */ /* 0x000fe80003800200 */
[----:B------:R-:W-:Y:S05]  /*1d40*/  @!P5 BRA `(.L_x_167) ;  /* 0x000000000014d947 */ /* 0x000fea0003800000 */
[----:B----4-:R-:W-:Y:S01]  /*1d50*/  LEA R7, R5, R4, 0x8 ;  /* 0x0000000405077211 */ /* 0x010fe200078e40ff */
[----:B------:R-:W-:-:S04]  /*1d60*/  IMAD.MOV.U32 R11, RZ, RZ, RZ ;  /* 0x000000ffff0b7224 */ /* 0x000fc800078e00ff */
[----:B------:R-:W-:-:S04]  /*1d70*/  VIADD R7, R7, 0x700 ;  /* 0x0000070007077836 */ /* 0x000fc80000000000 */
[----:B------:R-:W-:-:S05]  /*1d80*/  IMAD.WIDE.U32 R6, R7, 0x8, R2 ;  /* 0x0000000807067825 */ /* 0x000fca00078e0002 */
[----:B------:R4:W-:Y:S02]  /*1d90*/  REDG.E.ADD.64.STRONG.GPU desc[UR20][R6.64], R10 ;  /* 0x0000000a0600798e */ /* 0x0009e4000c12e514 */
.L_x_167:
[----:B------:R-:W-:Y:S05]  /*1da0*/  BSYNC.RECONVERGENT B1 ;  /* 0x0000000000017941 */ /* 0x000fea0003800200 */
.L_x_166:
[----:B------:R-:W-:-:S05]  /*1db0*/  VIADD R5, R5, 0x8 ;  /* 0x0000000805057836 */ /* 0x000fca0000000000 */
[----:B------:R-:W-:-:S13]  /*1dc0*/  ISETP.NE.AND P0, PT, R5, UR27, PT ;  /* 0x0000001b05007c0c */ /* 0x000fda000bf05270 */
[----:B------:R-:W-:Y:S05]  /*1dd0*/  @P0 BRA `(.L_x_168) ;  /* 0xfffffff800b00947 */ /* 0x000fea000383ffff */
[----:B------:R-:W-:-:S07]  /*1de0*/  IMAD.U32 R3, RZ, RZ, UR27 ;  /* 0x0000001bff037e24 */ /* 0x000fce000f8e00ff */
.L_x_151:
[----:B------:R-:W-:Y:S02]  /*1df0*/  UISETP.NE.AND UP0, UPT, UR24, URZ, UPT ;  /* 0x000000ff1800728c */ /* 0x000fe4000bf05270 */
[----:B----45:R-:W-:Y:S02]  /*1e00*/  IMAD.U32 R8, RZ, RZ, UR24 ;  /* 0x00000018ff087e24 */ /* 0x030fe4000f8e00ff */
[----:B-1----:R-:W-:-:S03]  /*1e10*/  IMAD.U32 R5, RZ, RZ, UR25 ;  /* 0x00000019ff057e24 */ /* 0x002fc6000f8e00ff */
[----:B------:R-:W-:Y:S01]  /*1e20*/  IADD3 R8, PT, PT, R8, -0x1, RZ ;  /* 0xffffffff08087810 */ /* 0x000fe20007ffe0ff */
[----:B------:R-:W-:Y:S01]  /*1e30*/  VIADD R5, R5, 0xffffffff ;  /* 0xffffffff05057836 */ /* 0x000fe20000000000 */
[----:B------:R-:W-:Y:S06]  /*1e40*/  BRA.U !UP0, `(.L_x_169) ;  /* 0x0000000508707547 */ /* 0x000fec000b800000 */
[----:B------:R-:W-:-:S13]  /*1e50*/  ISETP.GE.U32.AND P0, PT, R8, 0x3, PT ;  /* 0x000000030800780c */ /* 0x000fda0003f06070 */
[----:B------:R-:W-:Y:S05]  /*1e60*/  @!P0 BRA `(.L_x_170) ;  /* 0x0000000000bc8947 */ /* 0x000fea0003800000 */
[----:B------:R-:W-:Y:S01]  /*1e70*/  IMAD R7, R3, 0x400, R0 ;  /* 0x0000040003077824 */ /* 0x000fe200078e0200 */
[----:B------:R-:W-:Y:S04]  /*1e80*/  BSSY.RECONVERGENT B1, `(.L_x_171) ;  /* 0x000000f000017945 */ /* 0x000fe80003800200 */
[----:B------:R-:W1:Y:S04]  /*1e90*/  LDS R12, [R7] ;  /* 0x00000000070c7984 */ /* 0x000e680000000800 */
[----:B------:R-:W4:Y:S04]  /*1ea0*/  LDS R9, [R7+0x400] ;  /* 0x0004000007097984 */ /* 0x000f280000000800 */
[----:B------:R-:W5:Y:S04]  /*1eb0*/  LDS R6, [R7+0x800] ;  /* 0x0008000007067984 */ /* 0x000f680000000800 */
[----:B------:R-:W0:Y:S01]  /*1ec0*/  LDS R2, [R7+0xc00] ;  /* 0x000c000007027984 */ /* 0x000e220000000800 */
[----:B-1----:R-:W-:-:S02]  /*1ed0*/  ISETP.NE.AND P0, PT, R12, RZ, PT ;  /* 0x000000ff0c00720c */ /* 0x002fc40003f05270 */
[----:B----4-:R-:W-:Y:S02]  /*1ee0*/  ISETP.NE.AND P1, PT, R9, RZ, PT ;  /* 0x000000ff0900720c */ /* 0x010fe40003f25270 */
[----:B-----5:R-:W-:Y:S02]  /*1ef0*/  ISETP.NE.AND P2, PT, R6, RZ, PT ;  /* 0x000000ff0600720c */ /* 0x020fe40003f45270 */
[----:B0-----:R-:W-:-:S07]  /*1f00*/  ISETP.NE.AND P3, PT, R2, RZ, PT ;  /* 0x000000ff0200720c */ /* 0x001fce0003f65270 */
[----:B------:R-:W-:Y:S06]  /*1f10*/  @!P0 BRA `(.L_x_172) ;  /* 0x0000000000148947 */ /* 0x000fec0003800000 */
[----:B------:R-:W0:Y:S01]  /*1f20*/  LDC.64 R10, c[0x0][0x380] ;  /* 0x0000e000ff0a7b82 */ /* 0x000e220000000a00 */
[----:B------:R-:W-:Y:S02]  /*1f30*/  IMAD R7, R3, 0x100, R4 ;  /* 0x0000010003077824 */ /* 0x000fe400078e0204 */
[----:B------:R-:W-:Y:S02]  /*1f40*/  IMAD.MOV.U32 R13, RZ, RZ, RZ ;  /* 0x000000ffff0d7224 */ /* 0x000fe400078e00ff */
[----:B0-----:R-:W-:-:S05]  /*1f50*/  IMAD.WIDE.U32 R10, R7, 0x8, R10 ;  /* 0x00000008070a7825 */ /* 0x001fca00078e000a */
[----:B------:R0:W-:Y:S02]  /*1f60*/  REDG.E.ADD.64.STRONG.GPU desc[UR20][R10.64], R12 ;  /* 0x0000000c0a00798e */ /* 0x0001e4000c12e514 */
.L_x_172:
[----:B------:R-:W-:Y:S05]  /*1f70*/  BSYNC.RECONVERGENT B1 ;  /* 0x0000000000017941 */ /* 0x000fea0003800200 */
.L_x_171:
[----:B------:R-:W-:Y:S04]  /*1f80*/  BSSY.RECONVERGENT B1, `(.L_x_173) ;  /* 0x0000009000017945 */ /* 0x000fe80003800200 */
[----:B------:R-:W-:Y:S05]  /*1f90*/  @!P1 BRA `(.L_x_174) ;  /* 0x00000000001c9947 */ /* 0x000fea0003800000 */
[----:B0-----:R-:W0:Y:S01]  /*1fa0*/  LDC.64 R10, c[0x0][0x380] ;  /* 0x0000e000ff0a7b82 */ /* 0x001e220000000a00 */
[----:B------:R-:W-:Y:S01]  /*1fb0*/  IMAD R7, R3, 0x100, R4 ;  /* 0x0000010003077824 */ /* 0x000fe200078e0204 */
[----:B------:R-:W-:Y:S01]  /*1fc0*/  MOV R12, R9 ;  /* 0x00000009000c7202 */ /* 0x000fe20000000f00 */
[----:B------:R-:W-:Y:S02]  /*1fd0*/  IMAD.MOV.U32 R13, RZ, RZ, RZ ;  /* 0x000000ffff0d7224 */ /* 0x000fe400078e00ff */
[----:B------:R-:W-:-:S04]  /*1fe0*/  VIADD R7, R7, 0x100 ;  /* 0x0000010007077836 */ /* 0x000fc80000000000 */
[----:B0-----:R-:W-:-:S05]  /*1ff0*/  IMAD.WIDE.U32 R10, R7, 0x8, R10 ;  /* 0x00000008070a7825 */ /* 0x001fca00078e000a */
[----:B------:R1:W-:Y:S02]  /*2000*/  REDG.E.ADD.64.STRONG.GPU desc[UR20][R10.64], R12 ;  /* 0x0000000c0a00798e */ /* 0x0003e4000c12e514 */
.L_x_174:
[----:B------:R-:W-:Y:S05]  /*2010*/  BSYNC.RECONVERGENT B1 ;  /* 0x0000000000017941 */ /* 0x000fea0003800200 */
.L_x_173:
[----:B------:R-:W-:Y:S04]  /*2020*/  BSSY.RECONVERGENT B1, `(.L_x_175) ;  /* 0x0000008000017945 */ /* 0x000fe80003800200 */
[----:B------:R-:W-:Y:S05]  /*2030*/  @!P2 BRA `(.L_x_176) ;  /* 0x000000000018a947 */ /* 0x000fea0003800000 */
[----:B01----:R-:W0:Y:S01]  /*2040*/  LDC.64 R10, c[0x0][0x380] ;  /* 0x0000e000ff0a7b82 */ /* 0x003e220000000a00 */
[----:B------:R-:W-:-:S04]  /*2050*/  IMAD R7, R3, 0x100, R4 ;  /* 0x0000010003077824 */ /* 0x000fc800078e0204 */
[----:B------:R-:W-:-:S04]  /*2060*/  VIADD R7, R7, 0x200 ;  /* 0x0000020007077836 */ /* 0x000fc80000000000 */
[----:B0-----:R-:W-:-:S04]  /*2070*/  IMAD.WIDE.U32 R10, R7, 0x8, R10 ;  /* 0x00000008070a7825 */ /* 0x001fc800078e000a */
[----:B------:R-:W-:-:S05]  /*2080*/  IMAD.MOV.U32 R7, RZ, RZ, RZ ;  /* 0x000000ffff077224 */ /* 0x000fca00078e00ff */
[----:B------:R4:W-:Y:S02]  /*2090*/  REDG.E.ADD.64.STRONG.GPU desc[UR20][R10.64], R6 ;  /* 0x000000060a00798e */ /* 0x0009e4000c12e514 */
.L_x_176:
[----:B------:R-:W-:Y:S05]  /*20a0*/  BSYNC.RECONVERGENT B1 ;  /* 0x0000000000017941 */ /* 0x000fea0003800200 */
.L_x_175:
[----:B------:R-:W-:Y:S04]  /*20b0*/  BSSY.RECONVERGENT B1, `(.L_x_177) ;  /* 0x0000009000017945 */ /* 0x000fe80003800200 */
[----:B------:R-:W-:Y:S05]  /*20c0*/  @!P3 BRA `(.L_x_178) ;  /* 0x00000000001cb947 */ /* 0x000fea0003800000 */
[----:B----4-:R-:W4:Y:S01]  /*20d0*/  LDC.64 R6, c[0x0][0x380] ;  /* 0x0000e000ff067b82 */ /* 0x010f220000000a00 */
[----:B------:R-:W-:Y:S01]  /*20e0*/  IMAD R9, R3, 0x100, R4 ;  /* 0x0000010003097824 */ /* 0x000fe200078e0204 */
[----:B01----:R-:W-:Y:S01]  /*20f0*/  MOV R10, R2 ;  /* 0x00000002000a7202 */ /* 0x003fe20000000f00 */
[----:B------:R-:W-:Y:S02]  /*2100*/  IMAD.MOV.U32 R11, RZ, RZ, RZ ;  /* 0x000000ffff0b7224 */ /* 0x000fe400078e00ff */
[----:B------:R-:W-:-:S04]  /*2110*/  VIADD R9, R9, 0x300 ;  /* 0x0000030009097836 */ /* 0x000fc80000000000 */
[----:B----4-:R-:W-:-:S05]  /*2120*/  IMAD.WIDE.U32 R6, R9, 0x8, R6 ;  /* 0x0000000809067825 */ /* 0x010fca00078e0006 */
[----:B------:R0:W-:Y:S02]  /*2130*/  REDG.E.ADD.64.STRONG.GPU desc[UR20][R6.64], R10 ;  /* 0x0000000a0600798e */ /* 0x0001e4000c12e514 */
.L_x_178:
[----:B------:R-:W-:Y:S05]  /*2140*/  BSYNC.RECONVERGENT B1 ;  /* 0x0000000000017941 */ /* 0x000fea0003800200 */
.L_x_177:
[----:B------:R-:W-:-:S07]  /*2150*/  VIADD R3, R3, 0x4 ;  /* 0x0000000403037836 */ /* 0x000fce0000000000 */
.L_x_170:
[----:B------:R-:W-:Y:S01]  /*2160*/  UISETP.NE.AND UP0, UPT, UR25, URZ, UPT ;  /* 0x000000ff1900728c */ /* 0x000fe2000bf05270 */
[----:B------:R-:W-:Y:S08]  /*2170*/  BSSY.RECONVERGENT B1, `(.L_x_169) ;  /* 0x0000029000017945 */ /* 0x000ff00003800200 */
[----:B------:R-:W-:Y:S05]  /*2180*/  BRA.U !UP0, `(.L_x_179) ;  /* 0x00000001089c7547 */ /* 0x000fea000b800000 */
[----:B------:R-:W-:-:S13]  /*2190*/  ISETP.NE.AND P0, PT, R5, RZ, PT ;  /* 0x000000ff0500720c */ /* 0x000fda0003f05270 */
[----:B------:R-:W-:Y:S05]  /*21a0*/  @!P0 BRA `(.L_x_180) ;  /* 0x0000000000648947 */ /* 0x000fea0003800000 */
[----:B0---4-:R-:W-:Y:S01]  /*21b0*/  IMAD R6, R3, 0x400, R0 ;  /* 0x0000040003067824 */ /* 0x011fe200078e0200 */
[----:B------:R-:W-:Y:S04]  /*21c0*/  BSSY.RECONVERGENT B2, `(.L_x_181) ;  /* 0x000000c000027945 */ /* 0x000fe80003800200 */
[----:B------:R-:W0:Y:S04]  /*21d0*/  LDS R2, [R6] ;  /* 0x0000000006027984 */ /* 0x000e280000000800 */
[----:B------:R-:W4:Y:S01]  /*21e0*/  LDS R9, [R6+0x400] ;  /* 0x0004000006097984 */ /* 0x000f220000000800 */
[----:B0-----:R-:W-:-:S02]  /*21f0*/  ISETP.NE.AND P0, PT, R2, RZ, PT ;  /* 0x000000ff0200720c */ /* 0x001fc40003f05270 */
[----:B----4-:R-:W-:-:S11]  /*2200*/  ISETP.NE.AND P1, PT, R9, RZ, PT ;  /* 0x000000ff0900720c */ /* 0x010fd60003f25270 */
[----:B------:R-:W-:Y:S05]  /*2210*/  @!P0 BRA `(.L_x_182) ;  /* 0x0000000000188947 */ /* 0x000fea0003800000 */
[----:B------:R-:W0:Y:S01]  /*2220*/  LDC.64 R6, c[0x0][0x380] ;  /* 0x0000e000ff067b82 */ /* 0x000e220000000a00 */
[----:B-1----:R-:W-:-:S04]  /*2230*/  IMAD R11, R3, 0x100, R4 ;  /* 0x00000100030b7824 */ /* 0x002fc800078e0204 */
[----:B0-----:R-:W-:-:S04]  /*2240*/  IMAD.WIDE.U32 R10, R11, 0x8, R6 ;  /* 0x000000080b0a7825 */ /* 0x001fc800078e0006 */
[----:B------:R-:W-:Y:S02]  /*2250*/  IMAD.MOV.U32 R6, RZ, RZ, R2 ;  /* 0x000000ffff067224 */ /* 0x000fe400078e0002 */
[----:B------:R-:W-:-:S05]  /*2260*/  IMAD.MOV.U32 R7, RZ, RZ, RZ ;  /* 0x000000ffff077224 */ /* 0x000fca00078e00ff */
[----:B------:R0:W-:Y:S02]  /*2270*/  REDG.E.ADD.64.STRONG.GPU desc[UR20][R10.64], R6 ;  /* 0x000000060a00798e */ /* 0x0001e4000c12e514 */
.L_x_182:
[----:B------:R-:W-:Y:S05]  /*2280*/  BSYNC.RECONVERGENT B2 ;  /* 0x0000000000027941 */ /* 0x000fea0003800200 */
.L_x_181:
[----:B------:R-:W-:Y:S04]  /*2290*/  BSSY.RECONVERGENT B2, `(.L_x_183) ;  /* 0x0000009000027945 */ /* 0x000fe80003800200 */
[----:B------:R-:W-:Y:S05]  /*22a0*/  @!P1 BRA `(.L_x_184) ;  /* 0x00000000001c9947 */ /* 0x000fea0003800000 */
[----:B0-----:R-:W0:Y:S01]  /*22b0*/  LDC.64 R6, c[0x0][0x380] ;  /* 0x0000e000ff067b82 */ /* 0x001e220000000a00 */
[----:B------:R-:W-:-:S05]  /*22c0*/  LEA R2, R3, R4, 0x8 ;  /* 0x0000000403027211 */ /* 0x000fca00078e40ff */
[----:B-1----:R-:W-:-:S04]  /*22d0*/  VIADD R11, R2, 0x100 ;  /* 0x00000100020b7836 */ /* 0x002fc80000000000 */
[----:B0-----:R-:W-:-:S04]  /*22e0*/  IMAD.WIDE.U32 R10, R11, 0x8, R6 ;  /* 0x000000080b0a7825 */ /* 0x001fc800078e0006 */
[----:B------:R-:W-:Y:S02]  /*22f0*/  IMAD.MOV.U32 R6, RZ, RZ, R9 ;  /* 0x000000ffff067224 */ /* 0x000fe400078e0009 */
[----:B------:R-:W-:-:S05]  /*2300*/  IMAD.MOV.U32 R7, RZ, RZ, RZ ;  /* 0x000000ffff077224 */ /* 0x000fca00078e00ff */
[----:B------:R4:W-:Y:S02]  /*2310*/  REDG.E.ADD.64.STRONG.GPU desc[UR20][R10.64], R6 ;  /* 0x000000060a00798e */ /* 0x0009e4000c12e514 */
.L_x_184:
[----:B------:R-:W-:Y:S05]  /*2320*/  BSYNC.RECONVERGENT B2 ;  /* 0x0000000000027941 */ /* 0x000fea0003800200 */
.L_x_183:
[----:B------:R-:W-:-:S07]  /*2330*/  VIADD R3, R3, 0x2 ;  /* 0x0000000203037836 */ /* 0x000fce0000000000 */
.L_x_180:
[----:B------:R-:W-:-:S09]  /*2340*/  UISETP.NE.AND UP0, UPT, UR9, URZ, UPT ;  /* 0x000000ff0900728c */ /* 0x000fd2000bf05270 */
[----:B------:R-:W-:Y:S05]  /*2350*/  BRA.U !UP0, `(.L_x_179) ;  /* 0x0000000108287547 */ /* 0x000fea000b800000 */
[----:B------:R-:W-:-:S05]  /*2360*/  IMAD R2, R3, 0x400, R0 ;  /* 0x0000040003027824 */ /* 0x000fca00078e0200 */
[----:B------:R-:W5:Y:S02]  /*2370*/  LDS R9, [R2] ;  /* 0x0000000002097984 */ /* 0x000f640000000800 */
[----:B-----5:R-:W-:-:S13]  /*2380*/  ISETP.NE.AND P0, PT, R9, RZ, PT ;  /* 0x000000ff0900720c */ /* 0x020fda0003f05270 */
[----:B------:R-:W-:Y:S05]  /*2390*/  @!P0 BRA `(.L_x_179) ;  /* 0x0000000000188947 */ /* 0x000fea0003800000 */
[----:B0---4-:R-:W0:Y:S01]  /*23a0*/  LDC.64 R6, c[0x0][0x380] ;  /* 0x0000e000ff067b82 */ /* 0x011e220000000a00 */
[----:B------:R-:W-:-:S04]  /*23b0*/  IMAD R3, R3, 0x100, R4 ;  /* 0x0000010003037824 */ /* 0x000fc800078e0204 */
[----:B0-----:R-:W-:Y:S01]  /*23c0*/  IMAD.WIDE.U32 R2, R3, 0x8, R6 ;  /* 0x0000000803027825 */ /* 0x001fe200078e0006 */
[----:B------:R-:W-:-:S03]  /*23d0*/  MOV R6, R9 ;  /* 0x0000000900067202 */ /* 0x000fc60000000f00 */
[----:B------:R-:W-:-:S05]  /*23e0*/  IMAD.MOV.U32 R7, RZ, RZ, RZ ;  /* 0x000000ffff077224 */ /* 0x000fca00078e00ff */
[----:B------:R0:W-:Y:S02]  /*23f0*/  REDG.E.ADD.64.STRONG.GPU desc[UR20][R2.64], R6 ;  /* 0x000000060200798e */ /* 0x0001e4000c12e514 */
.L_x_179:
[----:B------:R-:W-:Y:S05]  /*2400*/  BSYNC.RECONVERGENT B1 ;  /* 0x0000000000017941 */ /* 0x000fea0003800200 */
.L_x_169:
[----:B------:R-:W-:-:S13]  /*2410*/  ISETP.GT.U32.AND P0, PT, R4, 0x7f, PT ;  /* 0x0000007f0400780c */ /* 0x000fda0003f04070 */
[----:B------:R-:W-:Y:S05]  /*2420*/  @P0 BRA `(.L_x_150) ;  /* 0x0000000800900947 */ /* 0x000fea0003800000 */
[----:B------:R-:W-:Y:S01]  /*2430*/  UISETP.GE.U32.AND UP0, UPT, UR22, 0x7, UPT ;  /* 0x000000071600788c */ /* 0x000fe2000bf06070 */
[----:B0-----:R-:W-:-:S08]  /*2440*/  IMAD.MOV.U32 R3, RZ, RZ, RZ ;  /* 0x000000ffff037224 */ /* 0x001fd000078e00ff */
[----:B------:R-:W-:Y:S05]  /*2450*/  BRA.U !UP0, `(.L_x_185) ;  /* 0x0000000508147547 */ /* 0x000fea000b800000 */
[----:B------:R-:W0:Y:S01]  /*2460*/  LDC.64 R2, c[0x0][0x380] ;  /* 0x0000e000ff027b82 */ /* 0x000e220000000a00 */
[----:B------:R-:W-:-:S07]  /*2470*/  IMAD.MOV.U32 R9, RZ, RZ, RZ ;  /* 0x000000ffff097224 */ /* 0x000fce00078e00ff */
.L_x_202:
[C---:B01--4-:R-:W-:Y:S01]  /*2480*/  IMAD R11, R9.reuse, 0x400, R0 ;  /* 0x00000400090b7824 */ /* 0x053fe200078e0200 */
[----:B------:R-:W-:Y:S01]  /*2490*/  BSSY.RECONVERGENT B1, `(.L_x_186) ;  /* 0x0000011000017945 */ /* 0x000fe20003800200 */
[C---:B--23--:R-:W-:Y:S02]  /*24a0*/  IMAD R7, R9.reuse, 0x100, R4 ;  /* 0x0000010009077824 */ /* 0x04cfe400078e0204 */
[----:B------:R-:W-:Y:S01]  /*24b0*/  VIADD R9, R9, 0x8 ;  /* 0x0000000809097836 */ /* 0x000fe20000000000 */
[----:B---3--:R-:W1:Y:S01]  /*24c0*/  LDS R14, [R11+0x200] ;  /* 0x000200000b0e7984 */ /* 0x008e620000000800 */
[----:B0-----:R-:W-:-:S03]  /*24d0*/  IMAD.WIDE.U32 R6, R7, 0x8, R2 ;  /* 0x0000000807067825 */ /* 0x001fc600078e0002 */
[----:B------:R-:W0:Y:S04]  /*24e0*/  LDS R13, [R11+0x600] ;  /* 0x000600000b0d7984 */ /* 0x000e280000000800 */
[----:B--2---:R2:W3:Y:S04]  /*24f0*/  LDS R17, [R11+0xa00] ;  /* 0x000a00000b117984 */ /* 0x0044e80000000800 */
[----:B------:R2:W4:Y:S04]  /*2500*/  LDS R18, [R11+0xe00] ;  /* 0x000e00000b127984 */ /* 0x0005280000000800 */
[----:B------:R2:W2:Y:S04]  /*2510*/  LDS R19, [R11+0x1200] ;  /* 0x001200000b137984 */ /* 0x0004a80000000800 */
[----:B------:R0:W2:Y:S04]  /*2520*/  LDS R16, [R11+0x1600] ;  /* 0x001600000b107984 */ /* 0x0000a80000000800 */
[----:B------:R0:W2:Y:S04]  /*2530*/  LDS R12, [R11+0x1a00] ;  /* 0x001a00000b0c7984 */ /* 0x0000a80000000800 */
[----:B------:R0:W2:Y:S01]  /*2540*/  LDS R10, [R11+0x1e00] ;  /* 0x001e00000b0a7984 */ /* 0x0000a20000000800 */
[----:B-1----:R-:W-:-:S02]  /*2550*/  ISETP.NE.AND P0, PT, R14, RZ, PT ;  /* 0x000000ff0e00720c */ /* 0x002fc40003f05270 */
[----:B0-----:R-:W-:-:S11]  /*2560*/  ISETP.NE.AND P1, PT, R13, RZ, PT ;  /* 0x000000ff0d00720c */ /* 0x001fd60003f25270 */
[----:B---34-:R-:W-:Y:S05]  /*2570*/  @!P0 BRA `(.L_x_187) ;  /* 0x0000000000088947 */ /* 0x018fea0003800000 */
[----:B------:R-:W-:-:S05]  /*2580*/  HFMA2 R15, -RZ, RZ, 0, 0 ;  /* 0x00000000ff0f7431 */ /* 0x000fca00000001ff */
[----:B------:R0:W-:Y:S02]  /*2590*/  REDG.E.ADD.64.STRONG.GPU desc[UR20][R6.64+0x400], R14 ;  /* 0x0004000e0600798e */ /* 0x0001e4000c12e514 */
.L_x_187:
[----:B------:R-:W-:Y:S05]  /*25a0*/  BSYNC.RECONVERGENT B1 ;  /* 0x0000000000017941 */ /* 0x000fea0003800200 */
.L_x_186:
[----:B------:R-:W-:Y:S04]  /*25b0*/  BSSY.RECONVERGENT B1, `(.L_x_188) ;  /* 0x0000005000017945 */ /* 0x000fe80003800200 */
[----:B------:R-:W-:Y:S05]  /*25c0*/  @!P1 BRA `(.L_x_189) ;  /* 0x00000000000c9947 */ /* 0x000fea0003800000 */
[----:B0-----:R-:W-:Y:S02]  /*25d0*/  IMAD.MOV.U32 R14, RZ, RZ, R13 ;  /* 0x000000ffff0e7224 */ /* 0x001fe400078e000d */
[----:B------:R-:W-:-:S05]  /*25e0*/  IMAD.MOV.U32 R15, RZ, RZ, RZ ;  /* 0x000000ffff0f7224 */ /* 0x000fca00078e00ff */
[----:B------:R1:W-:Y:S02]  /*25f0*/  REDG.E.ADD.64.STRONG.GPU desc[UR20][R6.64+0xc00], R14 ;  /* 0x000c000e0600798e */ /* 0x0003e4000c12e514 */
.L_x_189:
[----:B------:R-:W-:Y:S05]  /*2600*/  BSYNC.RECONVERGENT B1 ;  /* 0x0000000000017941 */ /* 0x000fea0003800200 */
.L_x_188:
[----:B------:R-:W-:Y:S01]  /*2610*/  ISETP.NE.AND P6, PT, R17, RZ, PT ;  /* 0x000000ff1100720c */ /* 0x000fe20003fc5270 */
[----:B------:R-:W-:Y:S01]  /*2620*/  BSSY.RECONVERGENT B1, `(.L_x_190) ;  /* 0x000000b000017945 */ /* 0x000fe20003800200 */
[----:B------:R-:W-:Y:S02]  /*2630*/  ISETP.NE.AND P0, PT, R9, UR27, PT ;  /* 0x0000001b09007c0c */ /* 0x000fe4000bf05270 */
[----:B------:R-:W-:Y:S02]  /*2640*/  ISETP.NE.AND P1, PT, R18, RZ, PT ;  /* 0x000000ff1200720c */ /* 0x000fe40003f25270 */
[----:B--2---:R-:W-:Y:S02]  /*2650*/  ISETP.NE.AND P2, PT, R19, RZ, PT ;  /* 0x000000ff1300720c */ /* 0x004fe40003f45270 */
[----:B------:R-:W-:Y:S02]  /*2660*/  ISETP.NE.AND P3, PT, R16, RZ, PT ;  /* 0x000000ff1000720c */ /* 0x000fe40003f65270 */
[----:B------:R-:W-:-:S02]  /*2670*/  ISETP.NE.AND P4, PT, R12, RZ, PT ;  /* 0x000000ff0c00720c */ /* 0x000fc40003f85270 */
[----:B------:R-:W-:Y:S01]  /*2680*/  ISETP.NE.AND P5, PT, R10, RZ, PT ;  /* 0x000000ff0a00720c */ /* 0x000fe20003fa5270 */
[----:B------:R-:W-:-:S12]  /*2690*/  @!P6 BRA `(.L_x_191) ;  /* 0x00000000000ce947 */ /* 0x000fd80003800000 */
[----:B01----:R-:W-:Y:S02]  /*26a0*/  IMAD.MOV.U32 R14, RZ, RZ, R17 ;  /* 0x000000ffff0e7224 */ /* 0x003fe400078e0011 */
[----:B------:R-:W-:-:S05]  /*26b0*/  IMAD.MOV.U32 R15, RZ, RZ, RZ ;  /* 0x000000ffff0f7224 */ /* 0x000fca00078e00ff */
[----:B------:R2:W-:Y:S02]  /*26c0*/  REDG.E.ADD.64.STRONG.GPU desc[UR20][R6.64+0x1400], R14 ;  /* 0x0014000e0600798e */ /* 0x0005e4000c12e514 */
.L_x_191:
[----:B------:R-:W-:Y:S05]  /*26d0*/  BSYNC.RECONVERGENT B1 ;  /* 0x0000000000017941 */ /* 0x000fea0003800200 */
.L_x_190:
[----:B------:R-:W-:Y:S04]  /*26e0*/  BSSY.RECONVERGENT B1, `(.L_x_192) ;  /* 0x0000005000017945 */ /* 0x000fe80003800200 */
[----:B------:R-:W-:Y:S05]  /*26f0*/  @!P1 BRA `(.L_x_193) ;  /* 0x00000000000c9947 */ /* 0x000fea0003800000 */
[----:B012---:R-:W-:Y:S02]  /*2700*/  IMAD.MOV.U32 R14, RZ, RZ, R18 ;  /* 0x000000ffff0e7224 */ /* 0x007fe400078e0012 */
[----:B------:R-:W-:-:S05]  /*2710*/  IMAD.MOV.U32 R15, RZ, RZ, RZ ;  /* 0x000000ffff0f7224 */ /* 0x000fca00078e00ff */
[----:B------:R3:W-:Y:S02]  /*2720*/  REDG.E.ADD.64.STRONG.GPU desc[UR20][R6.64+0x1c00], R14 ;  /* 0x001c000e0600798e */ /* 0x0007e4000c12e514 */
.L_x_193:
[----:B------:R-:W-:Y:S05]  /*2730*/  BSYNC.RECONVERGENT B1 ;  /* 0x0000000000017941 */ /* 0x000fea0003800200 */
.L_x_192:
[----:B------:R-:W-:Y:S04]  /*2740*/  BSSY.RECONVERGENT B1, `(.L_x_194) ;  /* 0x0000005000017945 */ /* 0x000fe80003800200 */
[----:B------:R-:W-:Y:S05]  /*2750*/  @!P2 BRA `(.L_x_195) ;  /* 0x00000000000ca947 */ /* 0x000fea0003800000 */
[----:B0123--:R-:W-:Y:S01]  /*2760*/  MOV R14, R19 ;  /* 0x00000013000e7202 */ /* 0x00ffe20000000f00 */
[----:B------:R-:W-:-:S05]  /*2770*/  IMAD.MOV.U32 R15, RZ, RZ, RZ ;  /* 0x000000ffff0f7224 */ /* 0x000fca00078e00ff */
[----:B------:R4:W-:Y:S02]  /*2780*/  REDG.E.ADD.64.STRONG.GPU desc[UR20][R6.64+0x2400], R14 ;  /* 0x0024000e0600798e */ /* 0x0009e4000c12e514 */
.L_x_195:
[----:B------:R-:W-:Y:S05]  /*2790*/  BSYNC.RECONVERGENT B1 ;  /* 0x0000000000017941 */ /* 0x000fea0003800200 */
.L_x_194:
[----:B------:R-:W-:Y:S04]  /*27a0*/  BSSY.RECONVERGENT B1, `(.L_x_196) ;  /* 0x0000004000017945 */ /* 0x000fe80003800200 */
[----:B------:R-:W-:Y:S05]  /*27b0*/  @!P3 BRA `(.L_x_197) ;  /* 0x000000000008b947 */ /* 0x000fea0003800000 */
[----:B------:R-:W-:-:S05]  /*27c0*/  IMAD.MOV.U32 R17, RZ, RZ, RZ ;  /* 0x000000ffff117224 */ /* 0x000fca00078e00ff */
[----:B------:R0:W-:Y:S02]  /*27d0*/  REDG.E.ADD.64.STRONG.GPU desc[UR20][R6.64+0x2c00], R16 ;  /* 0x002c00100600798e */ /* 0x0001e4000c12e514 */
.L_x_197:
[----:B------:R-:W-:Y:S05]  /*27e0*/  BSYNC.RECONVERGENT B1 ;  /* 0x0000000000017941 */ /* 0x000fea0003800200 */
.L_x_196:
[----:B------:R-:W-:Y:S04]  /*27f0*/  BSSY.RECONVERGENT B1, `(.L_x_198) ;  /* 0x0000004000017945 */ /* 0x000fe80003800200 */
[----:B------:R-:W-:Y:S05]  /*2800*/  @!P4 BRA `(.L_x_199) ;  /* 0x000000000008c947 */ /* 0x000fea0003800000 */
[----:B------:R-:W-:-:S05]  /*2810*/  IMAD.MOV.U32 R13, RZ, RZ, RZ ;  /* 0x000000ffff0d7224 */ /* 0x000fca00078e00ff */
[----:B------:R0:W-:Y:S02]  /*2820*/  REDG.E.ADD.64.STRONG.GPU desc[UR20][R6.64+0x3400], R12 ;  /* 0x0034000c0600798e */ /* 0x0001e4000c12e514 */
.L_x_199:
[----:B------:R-:W-:Y:S05]  /*2830*/  BSYNC.RECONVERGENT B1 ;  /* 0x0000000000017941 */ /* 0x000fea0003800200 */
.L_x_198:
[----:B------:R-:W-:Y:S04]  /*2840*/  BSSY.RECONVERGENT B1, `(.L_x_200) ;  /* 0x0000004000017945 */ /* 0x000fe80003800200 */
[----:B------:R-:W-:Y:S05]  /*2850*/  @!P5 BRA `(.L_x_201) ;  /* 0x000000000008d947 */ /* 0x000fea0003800000 */
[----:B------:R-:W-:-:S05]  /*2860*/  IMAD.MOV.U32 R11, RZ, RZ, RZ ;  /* 0x000000ffff0b7224 */ /* 0x000fca00078e00ff */
[----:B------:R0:W-:Y:S02]  /*2870*/  REDG.E.ADD.64.STRONG.GPU desc[UR20][R6.64+0x3c00], R10 ;  /* 0x003c000a0600798e */ /* 0x0001e4000c12e514 */
.L_x_201:
[----:B------:R-:W-:Y:S05]  /*2880*/  BSYNC.RECONVERGENT B1 ;  /* 0x0000000000017941 */ /* 0x000fea0003800200 */
.L_x_200:
[----:B------:R-:W-:Y:S05]  /*2890*/  @P0 BRA `(.L_x_202) ;  /* 0xfffffff800f80947 */ /* 0x000fea000383ffff */
[----:B------:R-:W-:-:S07]  /*28a0*/  IMAD.U32 R3, RZ, RZ, UR27 ;  /* 0x0000001bff037e24 */ /* 0x000fce000f8e00ff */
.L_x_185:
[----:B------:R-:W-:-:S09]  /*28b0*/  UISETP.NE.AND UP0, UPT, UR24, URZ, UPT ;  /* 0x000000ff1800728c */ /* 0x000fd2000bf05270 */
[----:B------:R-:W-:Y:S05]  /*28c0*/  BRA.U !UP0, `(.L_x_150) ;  /* 0x0000000508687547 */ /* 0x000fea000b800000 */
[----:B------:R-:W-:-:S13]  /*28d0*/  ISETP.GE.U32.AND P0, PT, R8, 0x3, PT ;  /* 0x000000030800780c */ /* 0x000fda0003f06070 */
[----:B------:R-:W-:Y:S05]  /*28e0*/  @!P0 BRA `(.L_x_203) ;  /* 0x0000000000bc8947 */ /* 0x000fea0003800000 */
[----:B01234-:R-:W-:Y:S01]  /*28f0*/  IMAD R7, R3, 0x400, R0 ;  /* 0x0000040003077824 */ /* 0x01ffe200078e0200 */
[----:B------:R-:W-:Y:S04]  /*2900*/  BSSY.RECONVERGENT B1, `(.L_x_204) ;  /* 0x000000f000017945 */ /* 0x000fe80003800200 */
[----:B------:R-:W0:Y:S04]  /*2910*/  LDS R10, [R7+0x200] ;  /* 0x00020000070a7984 */ /* 0x000e280000000800 */
[----:B------:R-:W1:Y:S04]  /*2920*/  LDS R12, [R7+0x600] ;  /* 0x00060000070c7984 */ /* 0x000e680000000800 */
[----:B------:R-:W2:Y:S04]  /*2930*/  LDS R6, [R7+0xa00] ;  /* 0x000a000007067984 */ /* 0x000ea80000000800 */
[----:B------:R-:W3:Y:S01]  /*2940*/  LDS R2, [R7+0xe00] ;  /* 0x000e000007027984 */ /* 0x000ee20000000800 */
[----:B0-----:R-:W-:-:S02]  /*2950*/  ISETP.NE.AND P0, PT, R10, RZ, PT ;  /* 0x000000ff0a00720c */ /* 0x001fc40003f05270 */
[----:B-1----:R-:W-:Y:S02]  /*2960*/  ISETP.NE.AND P1, PT, R12, RZ, PT ;  /* 0x000000ff0c00720c */ /* 0x002fe40003f25270 */
[----:B--2---:R-:W-:Y:S02]  /*2970*/  ISETP.NE.AND P2, PT, R6, RZ, PT ;  /* 0x000000ff0600720c */ /* 0x004fe40003f45270 */
[----:B---3--:R-:W-:-:S07]  /*2980*/  ISETP.NE.AND P3, PT, R2, RZ, PT ;  /* 0x000000ff0200720c */ /* 0x008fce0003f65270 */
[----:B------:R-:W-:Y:S06]  /*2990*/  @!P0 BRA `(.L_x_205) ;  /* 0x0000000000148947 */ /* 0x000fec0003800000 */
[----:B------:R-:W0:Y:S01]  /*29a0*/  LDC.64 R8, c[0x0][0x380] ;  /* 0x0000e000ff087b82 */ /* 0x000e220000000a00 */
[----:B------:R-:W-:Y:S01]  /*29b0*/  LEA R7, R3, R4, 0x8 ;  /* 0x0000000403077211 */ /* 0x000fe200078e40ff */
[----:B------:R-:W-:-:S04]  /*29c0*/  IMAD.MOV.U32 R11, RZ, RZ, RZ ;  /* 0x000000ffff0b7224 */ /* 0x000fc800078e00ff */
[----:B0-----:R-:W-:-:S05]  /*29d0*/  IMAD.WIDE.U32 R8, R7, 0x8, R8 ;  /* 0x0000000807087825 */ /* 0x001fca00078e0008 */
[----:B------:R0:W-:Y:S02]  /*29e0*/  REDG.E.ADD.64.STRONG.GPU desc[UR20][R8.64+0x400], R10 ;  /* 0x0004000a0800798e */ /* 0x0001e4000c12e514 */
.L_x_205:
[----:B------:R-:W-:Y:S05]  /*29f0*/  BSYNC.RECONVERGENT B1 ;  /* 0x0000000000017941 */ /* 0x000fea0003800200 */
.L_x_204:
[----:B------:R-:W-:Y:S04]  /*2a00*/  BSSY.RECONVERGENT B1, `(.L_x_206) ;  /* 0x0000009000017945 */ /* 0x000fe80003800200 */
[----:B------:R-:W-:Y:S05]  /*2a10*/  @!P1 BRA `(.L_x_207) ;  /* 0x00000000001c9947 */ /* 0x000fea0003800000 */
[----:B0-----:R-:W0:Y:S01]  /*2a20*/  LDC.64 R8, c[0x0][0x380] ;  /* 0x0000e000ff087b82 */ /* 0x001e220000000a00 */
[----:B------:R-:W-:Y:S02]  /*2a30*/  IMAD R7, R3, 0x100, R4 ;  /* 0x0000010003077824 */ /* 0x000fe400078e0204 */
[----:B------:R-:W-:Y:S02]  /*2a40*/  IMAD.MOV.U32 R10, RZ, RZ, R12 ;  /* 0x000000ffff0a7224 */ /* 0x000fe400078e000c */
[----:B------:R-:W-:Y:S02]  /*2a50*/  VIADD R7, R7, 0x100 ;  /* 0x0000010007077836 */ /* 0x000fe40000000000 */
[----:B------:R-:W-:Y:S02]  /*2a60*/  IMAD.MOV.U32 R11, RZ, RZ, RZ ;  /* 0x000000ffff0b7224 */ /* 0x000fe400078e00ff */
[----:B0-----:R-:W-:-:S05]  /*2a70*/  IMAD.WIDE.U32 R8, R7, 0x8, R8 ;  /* 0x0000000807087825 */ /* 0x001fca00078e0008 */
[----:B------:R1:W-:Y:S02]  /*2a80*/  REDG.E.ADD.64.STRONG.GPU desc[UR20][R8.64+0x400], R10 ;  /* 0x0004000a0800798e */ /* 0x0003e4000c12e514 */
.L_x_207:
[----:B------:R-:W-:Y:S05]  /*2a90*/  BSYNC.RECONVERGENT B1 ;  /* 0x0000000000017941 */ /* 0x000fea0003800200 */
.L_x_206:
[----:B------:R-:W-:Y:S04]  /*2aa0*/  BSSY.RECONVERGENT B1, `(.L_x_208) ;  /* 0x0000008000017945 */ /* 0x000fe80003800200 */
[----:B------:R-:W-:Y:S05]  /*2ab0*/  @!P2 BRA `(.L_x_209) ;  /* 0x000000000018a947 */ /* 0x000fea0003800000 */
[----:B01----:R-:W0:Y:S01]  /*2ac0*/  LDC.64 R8, c[0x0][0x380] ;  /* 0x0000e000ff087b82 */ /* 0x003e220000000a00 */
[----:B------:R-:W-:-:S05]  /*2ad0*/  IMAD R7, R3, 0x100, R4 ;  /* 0x0000010003077824 */ /* 0x000fca00078e0204 */
[----:B------:R-:W-:-:S05]  /*2ae0*/  IADD3 R7, PT, PT, R7, 0x200, RZ ;  /* 0x0000020007077810 */ /* 0x000fca0007ffe0ff */
[----:B0-----:R-:W-:-:S04]  /*2af0*/  IMAD.WIDE.U32 R8, R7, 0x8, R8 ;  /* 0x0000000807087825 */ /* 0x001fc800078e0008 */
[----:B------:R-:W-:-:S05]  /*2b00*/  IMAD.MOV.U32 R7, RZ, RZ, RZ ;  /* 0x000000ffff077224 */ /* 0x000fca00078e00ff */
[----:B------:R2:W-:Y:S02]  /*2b10*/  REDG.E.ADD.64.STRONG.GPU desc[UR20][R8.64+0x400], R6 ;  /* 0x000400060800798e */ /* 0x0005e4000c12e514 */
.L_x_209:
[----:B------:R-:W-:Y:S05]  /*2b20*/  BSYNC.RECONVERGENT B1 ;  /* 0x0000000000017941 */ /* 0x000fea0003800200 */
.L_x_208:
[----:B------:R-:W-:Y:S04]  /*2b30*/  BSSY.RECONVERGENT B1, `(.L_x_210) ;  /* 0x0000009000017945 */ /* 0x000fe80003800200 */
[----:B------:R-:W-:Y:S05]  /*2b40*/  @!P3 BRA `(.L_x_211) ;  /* 0x00000000001cb947 */ /* 0x000fea0003800000 */
[----:B--2---:R-:W2:Y:S01]  /*2b50*/  LDC.64 R6, c[0x0][0x380] ;  /* 0x0000e000ff067b82 */ /* 0x004ea20000000a00 */
[----:B01----:R-:W-:Y:S02]  /*2b60*/  IMAD R9, R3, 0x100, R4 ;  /* 0x0000010003097824 */ /* 0x003fe400078e0204 */
[----:B------:R-:W-:Y:S02]  /*2b70*/  IMAD.MOV.U32 R8, RZ, RZ, R2 ;  /* 0x000000ffff087224 */ /* 0x000fe400078e0002 */
[----:B------:R-:W-:-:S04]  /*2b80*/  VIADD R9, R9, 0x300 ;  /* 0x0000030009097836 */ /* 0x000fc80000000000 */
[----:B--2---:R-:W-:-:S04]  /*2b90*/  IMAD.WIDE.U32 R6, R9, 0x8, R6 ;  /* 0x0000000809067825 */ /* 0x004fc800078e0006 */
[----:B------:R-:W-:-:S05]  /*2ba0*/  IMAD.MOV.U32 R9, RZ, RZ, RZ ;  /* 0x000000ffff097224 */ /* 0x000fca00078e00ff */
[----:B------:R3:W-:Y:S02]  /*2bb0*/  REDG.E.ADD.64.STRONG.GPU desc[UR20][R6.64+0x400], R8 ;  /* 0x000400080600798e */ /* 0x0007e4000c12e514 */
.L_x_211:
[----:B------:R-:W-:Y:S05]  /*2bc0*/  BSYNC.RECONVERGENT B1 ;  /* 0x0000000000017941 */ /* 0x000fea0003800200 */
.L_x_210:
[----:B------:R-:W-:-:S07]  /*2bd0*/  VIADD R3, R3, 0x4 ;  /* 0x0000000403037836 */ /* 0x000fce0000000000 */
.L_x_203:
[----:B------:R-:W-:-:S09]  /*2be0*/  UISETP.NE.AND UP0, UPT, UR25, URZ, UPT ;  /* 0x000000ff1900728c */ /* 0x000fd2000bf05270 */
[----:B------:R-:W-:Y:S05]  /*2bf0*/  BRA.U !UP0, `(.L_x_150) ;  /* 0x00000001089c7547 */ /* 0x000fea000b800000 */
[----:B------:R-:W-:-:S13]  /*2c00*/  ISETP.NE.AND P0, PT, R5, RZ, PT ;  /* 0x000000ff0500720c */ /* 0x000fda0003f05270 */
[----:B------:R-:W-:Y:S05]  /*2c10*/  @!P0 BRA `(.L_x_212) ;  /* 0x0000000000648947 */ /* 0x000fea0003800000 */
[----:B01234-:R-:W-:Y:S01]  /*2c20*/  LEA R6, R3, R0, 0xa ;  /* 0x0000000003067211 */ /* 0x01ffe200078e50ff */
[----:B------:R-:W-:Y:S04]  /*2c30*/  BSSY.RECONVERGENT B1, `(.L_x_213) ;  /* 0x000000c000017945 */ /* 0x000fe80003800200 */
[----:B------:R-:W0:Y:S04]  /*2c40*/  LDS R2, [R6+0x200] ;  /* 0x0002000006027984 */ /* 0x000e280000000800 */
[----:B------:R-:W1:Y:S01]  /*2c50*/  LDS R5, [R6+0x600] ;  /* 0x0006000006057984 */ /* 0x000e620000000800 */
[----:B0-----:R-:W-:-:S02]  /*2c60*/  ISETP.NE.AND P0, PT, R2, RZ, PT ;  /* 0x000000ff0200720c */ /* 0x001fc40003f05270 */
[----:B-1----:R-:W-:-:S11]  /*2c70*/  ISETP.NE.AND P1, PT, R5, RZ, PT ;  /* 0x000000ff0500720c */ /* 0x002fd60003f25270 */
[----:B------:R-:W-:Y:S05]  /*2c80*/  @!P0 BRA `(.L_x_214) ;  /* 0x0000000000188947 */ /* 0x000fea0003800000 */
[----:B------:R-:W0:Y:S01]  /*2c90*/  LDC.64 R6, c[0x0][0x380] ;  /* 0x0000e000ff067b82 */ /* 0x000e220000000a00 */
[----:B------:R-:W-:-:S04]  /*2ca0*/  IMAD R9, R3, 0x100, R4 ;  /* 0x0000010003097824 */ /* 0x000fc800078e0204 */
[----:B0-----:R-:W-:-:S04]  /*2cb0*/  IMAD.WIDE.U32 R8, R9, 0x8, R6 ;  /* 0x0000000809087825 */ /* 0x001fc800078e0006 */
[----:B------:R-:W-:Y:S02]  /*2cc0*/  IMAD.MOV.U32 R6, RZ, RZ, R2 ;  /* 0x000000ffff067224 */ /* 0x000fe400078e0002 */
[----:B------:R-:W-:-:S05]  /*2cd0*/  IMAD.MOV.U32 R7, RZ, RZ, RZ ;  /* 0x000000ffff077224 */ /* 0x000fca00078e00ff */
[----:B------:R0:W-:Y:S02]  /*2ce0*/  REDG.E.ADD.64.STRONG.GPU desc[UR20][R8.64+0x400], R6 ;  /* 0x000400060800798e */ /* 0x0001e4000c12e514 */
.L_x_214:
[----:B------:R-:W-:Y:S05]  /*2cf0*/  BSYNC.RECONVERGENT B1 ;  /* 0x0000000000017941 */ /* 0x000fea0003800200 */
.L_x_213:
[----:B------:R-:W-:Y:S04]  /*2d00*/  BSSY.RECONVERGENT B1, `(.L_x_215) ;  /* 0x0000009000017945 */ /* 0x000fe80003800200 */
[----:B------:R-:W-:Y:S05]  /*2d10*/  @!P1 BRA `(.L_x_216) ;  /* 0x00000000001c9947 */ /* 0x000fea0003800000 */
[----:B0-----:R-:W0:Y:S01]  /*2d20*/  LDC.64 R6, c[0x0][0x380] ;  /* 0x0000e000ff067b82 */ /* 0x001e220000000a00 */
[----:B------:R-:W-:-:S04]  /*2d30*/  IMAD R2, R3, 0x100, R4 ;  /* 0x0000010003027824 */ /* 0x000fc800078e0204 */
[----:B------:R-:W-:-:S04]  /*2d40*/  VIADD R9, R2, 0x100 ;  /* 0x0000010002097836 */ /* 0x000fc80000000000 */
[----:B0-----:R-:W-:-:S04]  /*2d50*/  IMAD.WIDE.U32 R8, R9, 0x8, R6 ;  /* 0x0000000809087825 */ /* 0x001fc800078e0006 */
[----:B------:R-:W-:Y:S02]  /*2d60*/  HFMA2 R7, -RZ, RZ, 0, 0 ;  /* 0x00000000ff077431 */ /* 0x000fe400000001ff */
[----:B------:R-:W-:-:S05]  /*2d70*/  IMAD.MOV.U32 R6, RZ, RZ, R5 ;  /* 0x000000ffff067224 */ /* 0x000fca00078e0005 */
[----:B------:R1:W-:Y:S02]  /*2d80*/  REDG.E.ADD.64.STRONG.GPU desc[UR20][R8.64+0x400], R6 ;  /* 0x000400060800798e */ /* 0x0003e4000c12e514 */
.L_x_216:
[----:B------:R-:W-:Y:S05]  /*2d90*/  BSYNC.RECONVERGENT B1 ;  /* 0x0000000000017941 */ /* 0x000fea0003800200 */
.L_x_215:
[----:B------:R-:W-:-:S07]  /*2da0*/  VIADD R3, R3, 0x2 ;  /* 0x0000000203037836 */ /* 0x000fce0000000000 */
.L_x_212:
[----:B------:R-:W-:-:S09]  /*2db0*/  UISETP.NE.AND UP0, UPT, UR9, URZ, UPT ;  /* 0x000000ff0900728c */ /* 0x000fd2000bf05270 */
[----:B------:R-:W-:Y:S05]  /*2dc0*/  BRA.U !UP0, `(.L_x_150) ;  /* 0x0000000108287547 */ /* 0x000fea000b800000 */
[----:B------:R-:W-:-:S05]  /*2dd0*/  IMAD R2, R3, 0x400, R0 ;  /* 0x0000040003027824 */ /* 0x000fca00078e0200 */
[----:B------:R-:W5:Y:S02]  /*2de0*/  LDS R5, [R2+0x200] ;  /* 0x0002000002057984 */ /* 0x000f640000000800 */
[----:B-----5:R-:W-:-:S13]  /*2df0*/  ISETP.NE.AND P0, PT, R5, RZ, PT ;  /* 0x000000ff0500720c */ /* 0x020fda0003f05270 */
[----:B------:R-:W-:Y:S05]  /*2e00*/  @!P0 BRA `(.L_x_150) ;  /* 0x0000000000188947 */ /* 0x000fea0003800000 */
[----:B01234-:R-:W0:Y:S01]  /*2e10*/  LDC.64 R6, c[0x0][0x380] ;  /* 0x0000e000ff067b82 */ /* 0x01fe220000000a00 */
[----:B------:R-:W-:-:S04]  /*2e20*/  IMAD R3, R3, 0x100, R4 ;  /* 0x0000010003037824 */ /* 0x000fc800078e0204 */
[----:B0-----:R-:W-:-:S04]  /*2e30*/  IMAD.WIDE.U32 R2, R3, 0x8, R6 ;  /* 0x0000000803027825 */ /* 0x001fc800078e0006 */
[----:B------:R-:W-:Y:S02]  /*2e40*/  IMAD.MOV.U32 R6, RZ, RZ, R5 ;  /* 0x000000ffff067224 */ /* 0x000fe400078e0005 */
[----:B------:R-:W-:-:S05]  /*2e50*/  IMAD.MOV.U32 R7, RZ, RZ, RZ ;  /* 0x000000ffff077224 */ /* 0x000fca00078e00ff */
[----:B------:R0:W-:Y:S02]  /*2e60*/  REDG.E.ADD.64.STRONG.GPU desc[UR20][R2.64+0x400], R6 ;  /* 0x000400060200798e */ /* 0x0001e4000c12e514 */
.L_x_150:
[----:B------:R-:W-:Y:S05]  /*2e70*/  BSYNC.RECONVERGENT B0 ;  /* 0x0000000000007941 */ /* 0x000fea0003800200 */
.L_x_149:
[----:B------:R-:W-:Y:S01]  /*2e80*/  BAR.SYNC.DEFER_BLOCKING 0x0 ;  /* 0x0000000000007b1d */ /* 0x000fe20000010000 */
[----:B------:R-:W-:-:S04]  /*2e90*/  UIADD3 UR6, UP0, UPT, UR6, 0x1, URZ ;  /* 0x0000000106067890 */ /* 0x000fc8000ff1e0ff */
[----:B------:R-:W-:Y:S02]  /*2ea0*/  UIADD3.X UR7, UPT, UPT, URZ, UR7, URZ, UP0, !UPT ;  /* 0x00000007ff077290 */ /* 0x000fe400087fe4ff */
[----:B------:R-:W-:-:S04]  /*2eb0*/  UISETP.NE.U32.AND UP0, UPT, UR6, UR11, UPT ;  /* 0x0000000b0600728c */ /* 0x000fc8000bf05070 */
[----:B------:R-:W-:-:S09]  /*2ec0*/  UISETP.NE.AND.EX UP0, UPT, UR7, UR12, UPT, UP0 ;  /* 0x0000000c0700728c */ /* 0x000fd2000bf05300 */
[----:B------:R-:W-:Y:S05]  /*2ed0*/  BRA.U UP0, `(.L_x_217) ;  /* 0xffffffd100f07547 */ /* 0x000fea000b83ffff */
[----:B------:R-:W-:Y:S05]  /*2ee0*/  EXIT ;  /* 0x000000000000794d */ /* 0x000fea0003800000 */
.L_x_218:
        /* <DEDUP_REMOVED lines=9> */
.L_x_325:


//--------------------- .text._ZN3cub18CUB_300001_SM_10006detail10radix_sort31DeviceRadixSortSingleTileKernelINS1_5radix10policy_hubIiNS0_8NullTypeEyE10Policy1000ELNS0_9SortOrderE0EiS6_yNS1_21identity_decomposer_tEEEvPKT1_PSB_PKT2_PSF_T3_iiT4_ --------------------------
	.section	.text._ZN3cub18CUB_300001_SM_10006detail10radix_sort31DeviceRadixSortSingleTileKernelINS1_5radix10policy_hubIiNS0_8NullTypeEyE10Policy1000ELNS0_9SortOrderE0EiS6_yNS1_21identity_decomposer_tEEEvPKT1_PSB_PKT2_PSF_T3_iiT4_,"ax",@progbits
	.align	128
        .global         _ZN3cub18CUB_300001_SM_10006detail10radix_sort31DeviceRadixSortSingleTileKernelINS1_5radix10policy_hubIiNS0_8NullTypeEyE10Policy1000ELNS0_9SortOrderE0EiS6_yNS1_21identity_decomposer_tEEEvPKT1_PSB_PKT2_PSF_T3_iiT4_
        .type           _ZN3cub18CUB_300001_SM_10006detail10radix_sort31DeviceRadixSortSingleTileKernelINS1_5radix10policy_hubIiNS0_8NullTypeEyE10Policy1000ELNS0_9SortOrderE0EiS6_yNS1_21identity_decomposer_tEEEvPKT1_PSB_PKT2_PSF_T3_iiT4_,@function
        .size           _ZN3cub18CUB_300001_SM_10006detail10radix_sort31DeviceRadixSortSingleTileKernelINS1_5radix10policy_hubIiNS0_8NullTypeEyE10Policy1000ELNS0_9SortOrderE0EiS6_yNS1_21identity_decomposer_tEEEvPKT1_PSB_PKT2_PSF_T3_iiT4_,(.L_x_326 - _ZN3cub18CUB_300001_SM_10006detail10radix_sort31DeviceRadixSortSingleTileKernelINS1_5radix10policy_hubIiNS0_8NullTypeEyE10Policy1000ELNS0_9SortOrderE0EiS6_yNS1_21identity_decomposer_tEEEvPKT1_PSB_PKT2_PSF_T3_iiT4_)
        .other          _ZN3cub18CUB_300001_SM_10006detail10radix_sort31DeviceRadixSortSingleTileKernelINS1_5radix10policy_hubIiNS0_8NullTypeEyE10Policy1000ELNS0_9SortOrderE0EiS6_yNS1_21identity_decomposer_tEEEvPKT1_PSB_PKT2_PSF_T3_iiT4_,@"STO_CUDA_ENTRY STV_DEFAULT"
_ZN3cub18CUB_300001_SM_10006detail10radix_sort31DeviceRadixSortSingleTileKernelINS1_5radix10policy_hubIiNS0_8NullTypeEyE10Policy1000ELNS0_9SortOrderE0EiS6_yNS1_21identity_decomposer_tEEEvPKT1_PSB_PKT2_PSF_T3_iiT4_:
.text._ZN3cub18CUB_300001_SM_10006detail10radix_sort31DeviceRadixSortSingleTileKernelINS1_5radix10policy_hubIiNS0_8NullTypeEyE10Policy1000ELNS0_9SortOrderE0EiS6_yNS1_21identity_decomposer_tEEEvPKT1_PSB_PKT2_PSF_T3_iiT4_:
[----:B------:R-:W-:Y:S01]  /*0000*/  LDC R1, c[0x0][0x37c] ;  /* 0x0000df00ff017b82 */ /* 0x000fe20000000800 */
[----:B------:R-:W0:Y:S01]  /*0010*/  S2R R0, SR_TID.X ;  /* 0x0000000000007919 */ /* 0x000e220000002100 */
[----:B------:R-:W1:Y:S06]  /*0020*/  LDCU UR4, c[0x0][0x3a0] ;  /* 0x00007400ff0477ac */ /* 0x000e6c0008000800 */
[----:B------:R-:W2:Y:S01]  /*0030*/  LDC.64 R4, c[0x0][0x380] ;  /* 0x0000e000ff047b82 */ /* 0x000ea20000000a00 */
[----:B------:R-:W3:Y:S01]  /*0040*/  LDCU.64 UR8, c[0x0][0x358] ;  /* 0x00006b00ff0877ac */ /* 0x000ee20008000a00 */
[----:B------:R-:W-:-:S02]  /*0050*/  IMAD.MOV.U32 R13, RZ, RZ, -0x1 ;  /* 0xffffffffff0d7424 */ /* 0x000fc400078e00ff */
[----:B------:R-:W-:Y:S02]  /*0060*/  IMAD.MOV.U32 R14, RZ, RZ, -0x1 ;  /* 0xffffffffff0e7424 */ /* 0x000fe400078e00ff */
[----:B------:R-:W-:Y:S02]  /*0070*/  IMAD.MOV.U32 R20, RZ, RZ, -0x1 ;  /* 0xffffffffff147424 */ /* 0x000fe400078e00ff */
[----:B------:R-:W-:Y:S01]  /*0080*/  IMAD.MOV.U32 R21, RZ, RZ, -0x1 ;  /* 0xffffffffff157424 */ /* 0x000fe200078e00ff */
[----:B------:R-:W4:Y:S01]  /*0090*/  S2UR UR6, SR_CgaCtaId ;  /* 0x00000000000679c3 */ /* 0x000f220000008800 */
[----:B------:R-:W2:Y:S01]  /*00a0*/  S2R R23, SR_LANEID ;  /* 0x0000000000177919 */ /* 0x000ea20000000000 */
[----:B------:R-:W-:Y:S01]  /*00b0*/  IMAD.MOV.U32 R25, RZ, RZ, -0x1 ;  /* 0xffffffffff197424 */ /* 0x000fe200078e00ff */
[----:B------:R-:W1:Y:S01]  /*00c0*/  LDCU UR10, c[0x0][0x3ac] ;  /* 0x00007580ff0a77ac */ /* 0x000e620008000800 */
[----:B0-----:R-:W-:-:S04]  /*00d0*/  IMAD R7, R0, 0x13, RZ ;  /* 0x0000001300077824 */ /* 0x001fc800078e02ff */
[C---:B------:R-:W-:Y:S01]  /*00e0*/  VIADD R2, R7.reuse, 0x1 ;  /* 0x0000000107027836 */ /* 0x040fe20000000000 */
[C---:B-1----:R-:W-:Y:S01]  /*00f0*/  ISETP.GE.AND P1, PT, R7.reuse, UR4, PT ;  /* 0x0000000407007c0c */ /* 0x042fe2000bf26270 */
[----:B--2---:R-:W-:-:S03]  /*0100*/  IMAD.WIDE.U32 R4, R7, 0x4, R4 ;  /* 0x0000000407047825 */ /* 0x004fc600078e0004 */
[----:B------:R-:W-:Y:S01]  /*0110*/  ISETP.GE.AND P2, PT, R2, UR4, PT ;  /* 0x0000000402007c0c */ /* 0x000fe2000bf46270 */
[C---:B------:R-:W-:Y:S02]  /*0120*/  VIADD R2, R7.reuse, 0x2 ;  /* 0x0000000207027836 */ /* 0x040fe40000000000 */
[----:B------:R-:W-:-:S03]  /*0130*/  VIADD R3, R7, 0x3 ;  /* 0x0000000307037836 */ /* 0x000fc60000000000 */
[----:B------:R-:W-:Y:S01]  /*0140*/  ISETP.GE.AND P3, PT, R2, UR4, PT ;  /* 0x0000000402007c0c */ /* 0x000fe2000bf66270 */
[----:B------:R-:W-:Y:S01]  /*0150*/  VIADD R2, R7, 0x4 ;  /* 0x0000000407027836 */ /* 0x000fe20000000000 */
[----:B------:R-:W-:Y:S01]  /*0160*/  ISETP.GE.AND P4, PT, R3, UR4, PT ;  /* 0x0000000403007c0c */ /* 0x000fe2000bf86270 */
[----:B---3--:R-:W2:Y:S03]  /*0170*/  @!P1 LDG.E R12, desc[UR8][R4.64] ;  /* 0x00000008040c9981 */ /* 0x008ea6000c1e1900 */
[----:B------:R-:W-:Y:S01]  /*0180*/  ISETP.GE.AND P5, PT, R2, UR4, PT ;  /* 0x0000000402007c0c */ /* 0x000fe2000bfa6270 */
[----:B------:R-:W3:Y:S06]  /*0190*/  @!P2 LDG.E R6, desc[UR8][R4.64+0x4] ;  /* 0x000004080406a981 */ /* 0x000eec000c1e1900 */
[----:B------:R-:W5:Y:S04]  /*01a0*/  @!P3 LDG.E R8, desc[UR8][R4.64+0x8] ;  /* 0x000008080408b981 */ /* 0x000f68000c1e1900 */
[----:B------:R-:W4:Y:S04]  /*01b0*/  @!P4 LDG.E R9, desc[UR8][R4.64+0xc] ;  /* 0x00000c080409c981 */ /* 0x000f28000c1e1900 */
[----:B------:R-:W4:Y:S01]  /*01c0*/  @!P5 LDG.E R10, desc[UR8][R4.64+0x10] ;  /* 0x00001008040ad981 */ /* 0x000f22000c1e1900 */
[----:B------:R-:W-:-:S02]  /*01d0*/  VIADD R2, R7, 0x5 ;  /* 0x0000000507027836 */ /* 0x000fc40000000000 */
[C---:B------:R-:W-:Y:S02]  /*01e0*/  VIADD R11, R7.reuse, 0x7 ;  /* 0x00000007070b7836 */ /* 0x040fe40000000000 */
[----:B------:R-:W-:Y:S01]  /*01f0*/  VIADD R3, R7, 0x6 ;  /* 0x0000000607037836 */ /* 0x000fe20000000000 */
[----:B------:R-:W-:Y:S01]  /*0200*/  ISETP.GE.AND P6, PT, R2, UR4, PT ;  /* 0x0000000402007c0c */ /* 0x000fe2000bfc6270 */
[----:B------:R-:W-:-:S03]  /*0210*/  IMAD.MOV.U32 R2, RZ, RZ, -0x1 ;  /* 0xffffffffff027424 */ /* 0x000fc600078e00ff */
[----:B------:R-:W-:Y:S01]  /*0220*/  ISETP.GE.AND P0, PT, R3, UR4, PT ;  /* 0x0000000403007c0c */ /* 0x000fe2000bf06270 */
[----:B------:R-:W-:Y:S02]  /*0230*/  IMAD.MOV.U32 R3, RZ, RZ, -0x1 ;  /* 0xffffffffff037424 */ /* 0x000fe400078e00ff */
[----:B------:R-:W-:-:S06]  /*0240*/  VIADD R15, R7, 0xb ;  /* 0x0000000b070f7836 */ /* 0x000fcc0000000000 */
[----:B------:R-:W4:Y:S01]  /*0250*/  @!P6 LDG.E R17, desc[UR8][R4.64+0x14] ;  /* 0x000014080411e981 */ /* 0x000f22000c1e1900 */
[----:B--2---:R-:W-:Y:S01]  /*0260*/  @!P1 LOP3.LUT R2, R12, 0x80000000, RZ, 0x3c, !PT ;  /* 0x800000000c029812 */ /* 0x004fe200078e3cff */
[----:B------:R-:W-:Y:S01]  /*0270*/  IMAD.MOV.U32 R12, RZ, RZ, -0x1 ;  /* 0xffffffffff0c7424 */ /* 0x000fe200078e00ff */
[----:B------:R-:W-:Y:S01]  /*0280*/  ISETP.GE.AND P1, PT, R11, UR4, PT ;  /* 0x000000040b007c0c */ /* 0x000fe2000bf26270 */
[C---:B------:R-:W-:Y:S01]  /*0290*/  VIADD R11, R7.reuse, 0x8 ;  /* 0x00000008070b7836 */ /* 0x040fe20000000000 */
[----:B---3--:R-:W-:Y:S01]  /*02a0*/  @!P2 LOP3.LUT R3, R6, 0x80000000, RZ, 0x3c, !PT ;  /* 0x800000000603a812 */ /* 0x008fe200078e3cff */
[----:B------:R-:W-:-:S03]  /*02b0*/  VIADD R6, R7, 0x9 ;  /* 0x0000000907067836 */ /* 0x000fc60000000000 */
[----:B------:R-:W-:Y:S01]  /*02c0*/  ISETP.GE.AND P2, PT, R11, UR4, PT ;  /* 0x000000040b007c0c */ /* 0x000fe2000bf46270 */
[----:B------:R-:W-:Y:S01]  /*02d0*/  VIADD R11, R7, 0xa ;  /* 0x0000000a070b7836 */ /* 0x000fe20000000000 */
[----:B-----5:R-:W-:Y:S02]  /*02e0*/  @!P3 LOP3.LUT R12, R8, 0x80000000, RZ, 0x3c, !PT ;  /* 0x80000000080cb812 */ /* 0x020fe400078e3cff */
[----:B------:R-:W-:Y:S02]  /*02f0*/  ISETP.GE.AND P3, PT, R6, UR4, PT ;  /* 0x0000000406007c0c */ /* 0x000fe4000bf66270 */
[----:B----4-:R-:W-:Y:S01]  /*0300*/  @!P4 LOP3.LUT R13, R9, 0x80000000, RZ, 0x3c, !PT ;  /* 0x80000000090dc812 */ /* 0x010fe200078e3cff */
[----:B------:R-:W2:Y:S01]  /*0310*/  @!P0 LDG.E R6, desc[UR8][R4.64+0x18] ;  /* 0x0000180804068981 */ /* 0x000ea2000c1e1900 */
[----:B------:R-:W-:Y:S02]  /*0320*/  ISETP.GE.AND P4, PT, R11, UR4, PT ;  /* 0x000000040b007c0c */ /* 0x000fe4000bf86270 */
[----:B------:R-:W-:Y:S01]  /*0330*/  @!P5 LOP3.LUT R14, R10, 0x80000000, RZ, 0x3c, !PT ;  /* 0x800000000a0ed812 */ /* 0x000fe200078e3cff */
[----:B------:R-:W3:Y:S01]  /*0340*/  @!P1 LDG.E R8, desc[UR8][R4.64+0x1c] ;  /* 0x00001c0804089981 */ /* 0x000ee2000c1e1900 */
[----:B------:R-:W-:-:S03]  /*0350*/  ISETP.GE.AND P5, PT, R15, UR4, PT ;  /* 0x000000040f007c0c */ /* 0x000fc6000bfa6270 */
[----:B------:R-:W4:Y:S04]  /*0360*/  @!P2 LDG.E R9, desc[UR8][R4.64+0x20] ;  /* 0x000020080409a981 */ /* 0x000f28000c1e1900 */
[----:B------:R-:W5:Y:S04]  /*0370*/  @!P3 LDG.E R10, desc[UR8][R4.64+0x24] ;  /* 0x00002408040ab981 */ /* 0x000f68000c1e1900 */
[----:B------:R-:W5:Y:S04]  /*0380*/  @!P4 LDG.E R11, desc[UR8][R4.64+0x28] ;  /* 0x00002808040bc981 */ /* 0x000f68000c1e1900 */
[----:B------:R-:W5:Y:S01]  /*0390*/  @!P5 LDG.E R22, desc[UR8][R4.64+0x2c] ;  /* 0x00002c080416d981 */ /* 0x000f62000c1e1900 */
[----:B------:R-:W-:-:S02]  /*03a0*/  VIADD R16, R7, 0xc ;  /* 0x0000000c07107836 */ /* 0x000fc40000000000 */
[----:B------:R-:W-:Y:S01]  /*03b0*/  IMAD.MOV.U32 R15, RZ, RZ, -0x1 ;  /* 0xffffffffff0f7424 */ /* 0x000fe200078e00ff */
[----:B------:R-:W-:Y:S01]  /*03c0*/  @!P6 LOP3.LUT R15, R17, 0x80000000, RZ, 0x3c, !PT ;  /* 0x80000000110fe812 */ /* 0x000fe200078e3cff */
[C---:B------:R-:W-:Y:S01]  /*03d0*/  VIADD R18, R7.reuse, 0xd ;  /* 0x0000000d07127836 */ /* 0x040fe20000000000 */
[----:B------:R-:W-:Y:S01]  /*03e0*/  ISETP.GE.AND P6, PT, R16, UR4, PT ;  /* 0x0000000410007c0c */ /* 0x000fe2000bfc6270 */
[----:B------:R-:W-:Y:S02]  /*03f0*/  IMAD.MOV.U32 R16, RZ, RZ, -0x1 ;  /* 0xffffffffff107424 */ /* 0x000fe400078e00ff */
[----:B------:R-:W-:Y:S02]  /*0400*/  IMAD.MOV.U32 R17, RZ, RZ, -0x1 ;  /* 0xffffffffff117424 */ /* 0x000fe400078e00ff */
[----:B------:R-:W-:-:S08]  /*0410*/  VIADD R19, R7, 0xe ;  /* 0x0000000e07137836 */ /* 0x000fd00000000000 */
[----:B------:R-:W5:Y:S01]  /*0420*/  @!P6 LDG.E R24, desc[UR8][R4.64+0x30] ;  /* 0x000030080418e981 */ /* 0x000f62000c1e1900 */
[----:B--2---:R-:W-:Y:S01]  /*0430*/  @!P0 LOP3.LUT R16, R6, 0x80000000, RZ, 0x3c, !PT ;  /* 0x8000000006108812 */ /* 0x004fe200078e3cff */
[C---:B------:R-:W-:Y:S01]  /*0440*/  VIADD R6, R7.reuse, 0xf ;  /* 0x0000000f07067836 */ /* 0x040fe20000000000 */
[----:B------:R-:W-:Y:S01]  /*0450*/  ISETP.GE.AND P0, PT, R18, UR4, PT ;  /* 0x0000000412007c0c */ /* 0x000fe2000bf06270 */
[----:B------:R-:W-:Y:S01]  /*0460*/  IMAD.MOV.U32 R18, RZ, RZ, -0x1 ;  /* 0xffffffffff127424 */ /* 0x000fe200078e00ff */
[----:B---3--:R-:W-:Y:S01]  /*0470*/  @!P1 LOP3.LUT R17, R8, 0x80000000, RZ, 0x3c, !PT ;  /* 0x8000000008119812 */ /* 0x008fe200078e3cff */
[----:B------:R-:W-:Y:S01]  /*0480*/  VIADD R8, R7, 0x10 ;  /* 0x0000001007087836 */ /* 0x000fe20000000000 */
[----:B----4-:R-:W-:Y:S02]  /*0490*/  @!P2 LOP3.LUT R18, R9, 0x80000000, RZ, 0x3c, !PT ;  /* 0x800000000912a812 */ /* 0x010fe400078e3cff */
[----:B------:R-:W-:Y:S01]  /*04a0*/  ISETP.GE.AND P2, PT, R6, UR4, PT ;  /* 0x0000000406007c0c */ /* 0x000fe2000bf46270 */
[----:B------:R-:W-:-:S02]  /*04b0*/  VIADD R6, R7, 0x11 ;  /* 0x0000001107067836 */ /* 0x000fc40000000000 */
[----:B------:R-:W-:Y:S01]  /*04c0*/  VIADD R7, R7, 0x12 ;  /* 0x0000001207077836 */ /* 0x000fe20000000000 */
[----:B------:R-:W-:Y:S01]  /*04d0*/  ISETP.GE.AND P1, PT, R19, UR4, PT ;  /* 0x0000000413007c0c */ /* 0x000fe2000bf26270 */
[----:B------:R-:W-:Y:S01]  /*04e0*/  IMAD.MOV.U32 R19, RZ, RZ, -0x1 ;  /* 0xffffffffff137424 */ /* 0x000fe200078e00ff */
[----:B-----5:R-:W-:Y:S02]  /*04f0*/  @!P3 LOP3.LUT R19, R10, 0x80000000, RZ, 0x3c, !PT ;  /* 0x800000000a13b812 */ /* 0x020fe400078e3cff */
[----:B------:R-:W-:Y:S02]  /*0500*/  @!P4 LOP3.LUT R20, R11, 0x80000000, RZ, 0x3c, !PT ;  /* 0x800000000b14c812 */ /* 0x000fe400078e3cff */
[----:B------:R-:W-:Y:S02]  /*0510*/  @!P5 LOP3.LUT R21, R22, 0x80000000, RZ, 0x3c, !PT ;  /* 0x800000001615d812 */ /* 0x000fe400078e3cff */
[----:B------:R-:W-:Y:S02]  /*0520*/  ISETP.GE.AND P3, PT, R8, UR4, PT ;  /* 0x0000000408007c0c */ /* 0x000fe4000bf66270 */
[----:B------:R-:W-:Y:S01]  /*0530*/  ISETP.GE.AND P4, PT, R6, UR4, PT ;  /* 0x0000000406007c0c */ /* 0x000fe2000bf86270 */
[----:B------:R-:W2:Y:S01]  /*0540*/  @!P2 LDG.E R8, desc[UR8][R4.64+0x3c] ;  /* 0x00003c080408a981 */ /* 0x000ea2000c1e1900 */
[----:B------:R-:W-:Y:S01]  /*0550*/  ISETP.GE.AND P5, PT, R7, UR4, PT ;  /* 0x0000000407007c0c */ /* 0x000fe2000bfa6270 */
[----:B------:R-:W0:Y:S02]  /*0560*/  LDCU.64 UR4, c[0x0][0x3a8] ;  /* 0x00007500ff0477ac */ /* 0x000e240008000a00 */
[----:B------:R-:W3:Y:S04]  /*0570*/  @!P0 LDG.E R6, desc[UR8][R4.64+0x34] ;  /* 0x0000340804068981 */ /* 0x000ee8000c1e1900 */
[----:B------:R-:W4:Y:S04]  /*0580*/  @!P1 LDG.E R7, desc[UR8][R4.64+0x38] ;  /* 0x0000380804079981 */ /* 0x000f28000c1e1900 */
[----:B------:R-:W5:Y:S04]  /*0590*/  @!P3 LDG.E R9, desc[UR8][R4.64+0x40] ;  /* 0x000040080409b981 */ /* 0x000f68000c1e1900 */
[----:B------:R-:W5:Y:S04]  /*05a0*/  @!P4 LDG.E R10, desc[UR8][R4.64+0x44] ;  /* 0x00004408040ac981 */ /* 0x000f68000c1e1900 */
[----:B------:R-:W5:Y:S01]  /*05b0*/  @!P5 LDG.E R11, desc[UR8][R4.64+0x48] ;  /* 0x00004808040bd981 */ /* 0x000f62000c1e1900 */
[----:B0-----:R-:W-:-:S02]  /*05c0*/  UIADD3 UR7, UPT, UPT, UR4, 0x6, URZ ;  /* 0x0000000604077890 */ /* 0x001fc4000fffe0ff */
[----:B------:R-:W-:-:S03]  /*05d0*/  UIADD3 UR5, UPT, UPT, -UR4, UR5, URZ ;  /* 0x0000000504057290 */ /* 0x000fc6000fffe1ff */
[----:B------:R-:W-:Y:S02]  /*05e0*/  UMOV UR4, 0x400 ;  /* 0x0000040000047882 */ /* 0x000fe40000000000 */
[----:B------:R-:W-:Y:S01]  /*05f0*/  ULEA UR4, UR6, UR4, 0x18 ;  /* 0x0000000406047291 */ /* 0x000fe2000f8ec0ff */
[----:B------:R-:W-:-:S05]  /*0600*/  SHF.R.U32.HI R105, RZ, 0x5, R0 ;  /* 0x00000005ff697819 */ /* 0x000fca0000011600 */
[----:B------:R-:W-:Y:S01]  /*0610*/  LEA R29, R0, UR4, 0x2 ;  /* 0x00000004001d7c11 */ /* 0x000fe2000f8e10ff */
[----:B------:R-:W-:Y:S01]  /*0620*/  IMAD.MOV.U32 R22, RZ, RZ, -0x1 ;  /* 0xffffffffff167424 */ /* 0x000fe200078e00ff */
[----:B------:R-:W-:-:S03]  /*0630*/  @!P6 LOP3.LUT R22, R24, 0x80000000, RZ, 0x3c, !PT ;  /* 0x800000001816e812 */ /* 0x000fc600078e3cff */
[----:B------:R-:W-:Y:S01]  /*0640*/  IMAD R31, R0, 0x80, R29 ;  /* 0x00000080001f7824 */ /* 0x000fe200078e021d */
[----:B------:R-:W-:Y:S01]  /*0650*/  LEA R32, R105, UR4, 0x2 ;  /* 0x0000000469207c11 */ /* 0x000fe2000f8e10ff */
[----:B------:R-:W-:Y:S02]  /*0660*/  IMAD.MOV.U32 R24, RZ, RZ, -0x1 ;  /* 0xffffffffff187424 */ /* 0x000fe400078e00ff */
[----:B------:R-:W-:Y:S02]  /*0670*/  IMAD.MOV.U32 R26, RZ, RZ, -0x1 ;  /* 0xffffffffff1a7424 */ /* 0x000fe400078e00ff */
[----:B------:R-:W-:Y:S02]  /*0680*/  IMAD.MOV.U32 R27, RZ, RZ, -0x1 ;  /* 0xffffffffff1b7424 */ /* 0x000fe400078e00ff */
[----:B------:R-:W-:Y:S02]  /*0690*/  IMAD.MOV.U32 R28, RZ, RZ, -0x1 ;  /* 0xffffffffff1c7424 */ /* 0x000fe400078e00ff */
[----:B------:R-:W-:-:S02]  /*06a0*/  IMAD.MOV.U32 R30, RZ, RZ, -0x1 ;  /* 0xffffffffff1e7424 */ /* 0x000fc400078e00ff */
[----:B------:R-:W-:Y:S01]  /*06b0*/  IMAD R33, R0, -0x38, R31 ;  /* 0xffffffc800217824 */ /* 0x000fe200078e021f */
[----:B------:R-:W-:Y:S01]  /*06c0*/  BAR.SYNC.DEFER_BLOCKING 0x0 ;  /* 0x0000000000007b1d */ /* 0x000fe20000010000 */
[----:B--2---:R-:W-:Y:S02]  /*06d0*/  @!P2 LOP3.LUT R26, R8, 0x80000000, RZ, 0x3c, !PT ;  /* 0x80000000081aa812 */ /* 0x004fe400078e3cff */
[----:B---3--:R-:W-:Y:S02]  /*06e0*/  @!P0 LOP3.LUT R24, R6, 0x80000000, RZ, 0x3c, !PT ;  /* 0x8000000006188812 */ /* 0x008fe400078e3cff */
[----:B----4-:R-:W-:Y:S02]  /*06f0*/  @!P1 LOP3.LUT R25, R7, 0x80000000, RZ, 0x3c, !PT ;  /* 0x8000000007199812 */ /* 0x010fe400078e3cff */
[----:B-----5:R-:W-:Y:S02]  /*0700*/  @!P3 LOP3.LUT R27, R9, 0x80000000, RZ, 0x3c, !PT ;  /* 0x80000000091bb812 */ /* 0x020fe400078e3cff */
[----:B------:R-:W-:-:S02]  /*0710*/  @!P4 LOP3.LUT R28, R10, 0x80000000, RZ, 0x3c, !PT ;  /* 0x800000000a1cc812 */ /* 0x000fc400078e3cff */
[----:B------:R-:W-:-:S07]  /*0720*/  @!P5 LOP3.LUT R30, R11, 0x80000000, RZ, 0x3c, !PT ;  /* 0x800000000b1ed812 */ /* 0x000fce00078e3cff */
.L_x_220:
[----:B------:R-:W-:Y:S01]  /*0730*/  UISETP.LT.AND UP0, UPT, UR5, 0x6, UPT ;  /* 0x000000060500788c */ /* 0x000fe2000bf01270 */
[----:B------:R-:W-:Y:S01]  /*0740*/  STS [R29], RZ ;  /* 0x000000ff1d007388 */ /* 0x000fe20000000800 */
[----:B------:R-:W-:Y:S01]  /*0750*/  UIADD3 UR6, UPT, UPT, UR7, -0x6, URZ ;  /* 0xfffffffa07067890 */ /* 0x000fe2000fffe0ff */
[----:B------:R-:W-:Y:S01]  /*0760*/  ISETP.NE.AND P1, PT, R23, 0x1f, PT ;  /* 0x0000001f1700780c */ /* 0x000fe20003f25270 */
[----:B------:R-:W-:Y:S01]  /*0770*/  USEL UR4, UR5, 0x6, UP0 ;  /* 0x0000000605047887 */ /* 0x000fe20008000000 */
[----:B------:R-:W-:Y:S01]  /*0780*/  STS [R29+0x400], RZ ;  /* 0x000400ff1d007388 */ /* 0x000fe20000000800 */
[C---:B------:R-:W-:Y:S01]  /*0790*/  ISETP.NE.AND P2, PT, R105.reuse, 0x6, PT ;  /* 0x000000066900780c */ /* 0x040fe20003f45270 */
[----:B------:R-:W-:Y:S01]  /*07a0*/  UISETP.GE.AND UP0, UPT, UR7, UR10, UPT ;  /* 0x0000000a0700728c */ /* 0x000fe2000bf06270 */
[----:B0-2---:R-:W-:Y:S01]  /*07b0*/  SHF.R.U32.HI R4, RZ, UR6, R2 ;  /* 0x00000006ff047c19 */ /* 0x005fe20008011602 */
[----:B------:R-:W-:Y:S01]  /*07c0*/  UBMSK UR4, URZ, UR4 ;  /* 0x00000004ff04729b */ /* 0x000fe20008000000 */
[----:B------:R-:W-:Y:S01]  /*07d0*/  STS [R29+0x800], RZ ;  /* 0x000800ff1d007388 */ /* 0x000fe20000000800 */
[----:B------:R-:W-:-:S03]  /*07e0*/  ISETP.NE.AND P3, PT, R105, 0x7, PT ;  /* 0x000000076900780c */ /* 0x000fc60003f65270 */
[----:B------:R-:W-:Y:S01]  /*07f0*/  STS [R29+0xc00], RZ ;  /* 0x000c00ff1d007388 */ /* 0x000fe20000000800 */
[----:B------:R-:W-:-:S03]  /*0800*/  LOP3.LUT R4, R4, UR4, RZ, 0xc0, !PT ;  /* 0x0000000404047c12 */ /* 0x000fc6000f8ec0ff */
[----:B------:R-:W-:Y:S02]  /*0810*/  STS [R29+0x1000], RZ ;  /* 0x001000ff1d007388 */ /* 0x000fe40000000800 */
[----:B------:R-:W-:Y:S01]  /*0820*/  IMAD.SHL.U32 R5, R4, 0x400, RZ ;  /* 0x0000040004057824 */ /* 0x000fe200078e00ff */
[----:B------:R-:W-:Y:S01]  /*0830*/  SHF.R.U32.HI R4, RZ, 0x4, R4 ;  /* 0x00000004ff047819 */ /* 0x000fe20000011604 */
[----:B------:R-:W-:Y:S03]  /*0840*/  STS [R29+0x1400], RZ ;  /* 0x001400ff1d007388 */ /* 0x000fe60000000800 */
[----:B------:R-:W-:Y:S01]  /*0850*/  LOP3.LUT R36, R5, 0x7c00, RZ, 0xc0, !PT ;  /* 0x00007c0005247812 */ /* 0x000fe200078ec0ff */
[----:B------:R-:W-:Y:S01]  /*0860*/  STS [R29+0x1800], RZ ;  /* 0x001800ff1d007388 */ /* 0x000fe20000000800 */
[----:B------:R-:W-:-:S03]  /*0870*/  LOP3.LUT R4, R4, 0xffffffe, RZ, 0xc0, !PT ;  /* 0x0ffffffe04047812 */ /* 0x000fc600078ec0ff */
[----:B------:R-:W-:Y:S01]  /*0880*/  STS [R29+0x1c00], RZ ;  /* 0x001c00ff1d007388 */ /* 0x000fe20000000800 */
[----:B------:R-:W-:Y:S02]  /*0890*/  IADD3 R36, PT, PT, R4, R29, R36 ;  /* 0x0000001d04247210 */ /* 0x000fe40007ffe024 */
[----:B------:R-:W-:Y:S01]  /*08a0*/  SHF.R.U32.HI R4, RZ, UR6, R3 ;  /* 0x00000006ff047c19 */ /* 0x000fe20008011603 */
[----:B------:R-:W-:Y:S03]  /*08b0*/  STS [R29+0x2000], RZ ;  /* 0x002000ff1d007388 */ /* 0x000fe60000000800 */
[----:B------:R-:W-:Y:S01]  /*08c0*/  LOP3.LUT R4, R4, UR4, RZ, 0xc0, !PT ;  /* 0x0000000404047c12 */ /* 0x000fe2000f8ec0ff */
[----:B------:R-:W-:Y:S03]  /*08d0*/  STS [R29+0x2400], RZ ;  /* 0x002400ff1d007388 */ /* 0x000fe60000000800 */
[----:B------:R-:W-:Y:S01]  /*08e0*/  SHF.R.U32.HI R6, RZ, 0x4, R4 ;  /* 0x00000004ff067819 */ /* 0x000fe20000011604 */
[----:B------:R-:W-:Y:S01]  /*08f0*/  STS [R29+0x2800], RZ ;  /* 0x002800ff1d007388 */ /* 0x000fe20000000800 */
[----:B------:R-:W-:-:S02]  /*0900*/  IMAD.SHL.U32 R5, R4, 0x400, RZ ;  /* 0x0000040004057824 */ /* 0x000fc400078e00ff */
[----:B------:R-:W-:Y:S01]  /*0910*/  LOP3.LUT R6, R6, 0xffffffe, RZ, 0xc0, !PT ;  /* 0x0ffffffe06067812 */ /* 0x000fe200078ec0ff */
[----:B------:R-:W-:Y:S02]  /*0920*/  STS [R29+0x2c00], RZ ;  /* 0x002c00ff1d007388 */ /* 0x000fe40000000800 */
[----:B------:R-:W-:Y:S02]  /*0930*/  LOP3.LUT R4, R5, 0x7c00, RZ, 0xc0, !PT ;  /* 0x00007c0005047812 */ /* 0x000fe400078ec0ff */
[----:B------:R-:W-:Y:S02]  /*0940*/  STS [R29+0x3000], RZ ;  /* 0x003000ff1d007388 */ /* 0x000fe40000000800 */
[----:B------:R-:W-:Y:S02]  /*0950*/  IADD3 R37, PT, PT, R6, R29, R4 ;  /* 0x0000001d06257210 */ /* 0x000fe40007ffe004 */
[----:B------:R-:W-:Y:S01]  /*0960*/  STS [R29+0x3400], RZ ;  /* 0x003400ff1d007388 */ /* 0x000fe20000000800 */
[----:B------:R-:W-:-:S03]  /*0970*/  SHF.R.U32.HI R4, RZ, UR6, R12 ;  /* 0x00000006ff047c19 */ /* 0x000fc6000801160c */
        /* <DEDUP_REMOVED lines=10> */
[----:B------:R-:W-:-:S03]  /*0a20*/  IADD3 R39, PT, PT, R39, R29, R6 ;  /* 0x0000001d27277210 */ /* 0x000fc60007ffe006 */
[----:B------:R-:W-:Y:S04]  /*0a30*/  STS [R29+0x4c00], RZ ;  /* 0x004c00ff1d007388 */ /* 0x000fe80000000800 */
        /* <DEDUP_REMOVED lines=13> */
[----:B------:R-:W0:Y:S02]  /*0b10*/  LDS.U16 R34, [R36] ;  /* 0x0000000024227984 */ /* 0x000e240000000400 */
[----:B0-----:R-:W-:-:S05]  /*0b20*/  VIADD R5, R34, 0x1 ;  /* 0x0000000122057836 */ /* 0x001fca0000000000 */
[----:B------:R0:W-:Y:S04]  /*0b30*/  STS.U16 [R36], R5 ;  /* 0x0000000524007388 */ /* 0x0001e80000000400 */
[----:B------:R-:W1:Y:S01]  /*0b40*/  LDS.U16 R38, [R37] ;  /* 0x0000000025267984 */ /* 0x000e620000000400 */
[----:B0-----:R-:W-:-:S04]  /*0b50*/  SHF.R.U32.HI R5, RZ, UR6, R13 ;  /* 0x00000006ff057c19 */ /* 0x001fc8000801160d */
[----:B------:R-:W-:-:S05]  /*0b60*/  LOP3.LUT R5, R5, UR4, RZ, 0xc0, !PT ;  /* 0x0000000405057c12 */ /* 0x000fca000f8ec0ff */
[----:B------:R-:W-:Y:S01]  /*0b70*/  IMAD.SHL.U32 R6, R5, 0x400, RZ ;  /* 0x0000040005067824 */ /* 0x000fe200078e00ff */
[----:B------:R-:W-:-:S04]  /*0b80*/  SHF.R.U32.HI R5, RZ, 0x4, R5 ;  /* 0x00000004ff057819 */ /* 0x000fc80000011605 */
[----:B------:R-:W-:Y:S02]  /*0b90*/  LOP3.LUT R8, R6, 0x7c00, RZ, 0xc0, !PT ;  /* 0x00007c0006087812 */ /* 0x000fe400078ec0ff */
[----:B------:R-:W-:-:S04]  /*0ba0*/  LOP3.LUT R5, R5, 0xffffffe, RZ, 0xc0, !PT ;  /* 0x0ffffffe05057812 */ /* 0x000fc800078ec0ff */
[----:B------:R-:W-:Y:S01]  /*0bb0*/  IADD3 R41, PT, PT, R5, R29, R8 ;  /* 0x0000001d05297210 */ /* 0x000fe20007ffe008 */
[----:B-1----:R-:W-:-:S05]  /*0bc0*/  VIADD R4, R38, 0x1 ;  /* 0x0000000126047836 */ /* 0x002fca0000000000 */
[----:B------:R0:W-:Y:S04]  /*0bd0*/  STS.U16 [R37], R4 ;  /* 0x0000000425007388 */ /* 0x0001e80000000400 */
[----:B------:R-:W1:Y:S01]  /*0be0*/  LDS.U16 R40, [R39] ;  /* 0x0000000027287984 */ /* 0x000e620000000400 */
[----:B0-----:R-:W-:-:S04]  /*0bf0*/  SHF.R.U32.HI R4, RZ, UR6, R14 ;  /* 0x00000006ff047c19 */ /* 0x001fc8000801160e */
[----:B------:R-:W-:-:S05]  /*0c00*/  LOP3.LUT R4, R4, UR4, RZ, 0xc0, !PT ;  /* 0x0000000404047c12 */ /* 0x000fca000f8ec0ff */
[----:B------:R-:W-:Y:S01]  /*0c10*/  IMAD.SHL.U32 R5, R4, 0x400, RZ ;  /* 0x0000040004057824 */ /* 0x000fe200078e00ff */
[----:B------:R-:W-:-:S04]  /*0c20*/  SHF.R.U32.HI R4, RZ, 0x4, R4 ;  /* 0x00000004ff047819 */ /* 0x000fc80000011604 */
[----:B------:R-:W-:Y:S02]  /*0c30*/  LOP3.LUT R8, R5, 0x7c00, RZ, 0xc0, !PT ;  /* 0x00007c0005087812 */ /* 0x000fe400078ec0ff */
[----:B------:R-:W-:Y:S02]  /*0c40*/  LOP3.LUT R43, R4, 0xffffffe, RZ, 0xc0, !PT ;  /* 0x0ffffffe042b7812 */ /* 0x000fe400078ec0ff */
[----:B------:R-:W-:Y:S02]  /*0c50*/  SHF.R.U32.HI R5, RZ, UR6, R15 ;  /* 0x00000006ff057c19 */ /* 0x000fe4000801160f */
[----:B------:R-:W-:Y:S02]  /*0c60*/  IADD3 R43, PT, PT, R43, R29, R8 ;  /* 0x0000001d2b2b7210 */ /* 0x000fe40007ffe008 */
[----:B------:R-:W-:Y:S01]  /*0c70*/  LOP3.LUT R5, R5, UR4, RZ, 0xc0, !PT ;  /* 0x0000000405057c12 */ /* 0x000fe2000f8ec0ff */
[----:B-1----:R-:W-:-:S05]  /*0c80*/  VIADD R6, R40, 0x1 ;  /* 0x0000000128067836 */ /* 0x002fca0000000000 */
[----:B------:R0:W-:Y:S04]  /*0c90*/  STS.U16 [R39], R6 ;  /* 0x0000000627007388 */ /* 0x0001e80000000400 */
[----:B------:R-:W1:Y:S01]  /*0ca0*/  LDS.U16 R42, [R41] ;  /* 0x00000000292a7984 */ /* 0x000e620000000400 */
[----:B0-----:R-:W-:Y:S01]  /*0cb0*/  IMAD.SHL.U32 R6, R5, 0x400, RZ ;  /* 0x0000040005067824 */ /* 0x001fe200078e00ff */
        /* <DEDUP_REMOVED lines=127> */
[----:B0-----:R-:W-:Y:S01]  /*14b0*/  SHF.R.U32.HI R4, RZ, UR6, R30 ;  /* 0x00000006ff047c19 */ /* 0x001fe2000801161e */
[----:B------:R-:W0:Y:S03]  /*14c0*/  S2UR UR6, SR_CgaCtaId ;  /* 0x00000000000679c3 */ /* 0x000e260000008800 */
[----:B------:R-:W-:Y:S01]  /*14d0*/  LOP3.LUT R4, R4, UR4, RZ, 0xc0, !PT ;  /* 0x0000000404047c12 */ /* 0x000fe2000f8ec0ff */
[----:B------:R-:W-:-:S04]  /*14e0*/  UMOV UR4, 0x400 ;  /* 0x0000040000047882 */ /* 0x000fc80000000000 */
[----:B------:R-:W-:Y:S01]  /*14f0*/  IMAD.SHL.U32 R5, R4, 0x400, RZ ;  /* 0x0000040004057824 */ /* 0x000fe200078e00ff */
[----:B------:R-:W-:-:S04]  /*1500*/  SHF.R.U32.HI R4, RZ, 0x4, R4 ;  /* 0x00000004ff047819 */ /* 0x000fc80000011604 */
[----:B------:R-:W-:Y:S02]  /*1510*/  LOP3.LUT R8, R5, 0x7c00, RZ, 0xc0, !PT ;  /* 0x00007c0005087812 */ /* 0x000fe400078ec0ff */
[----:B------:R-:W-:-:S04]  /*1520*/  LOP3.LUT R71, R4, 0xffffffe, RZ, 0xc0, !PT ;  /* 0x0ffffffe04477812 */ /* 0x000fc800078ec0ff */
[----:B------:R-:W-:Y:S01]  /*1530*/  IADD3 R71, PT, PT, R71, R29, R8 ;  /* 0x0000001d47477210 */ /* 0x000fe20007ffe008 */
[----:B0-----:R-:W-:Y:S01]  /*1540*/  ULEA UR4, UR6, UR4, 0x18 ;  /* 0x0000000406047291 */ /* 0x001fe2000f8ec0ff */
[----:B-1----:R-:W-:-:S05]  /*1550*/  VIADD R6, R68, 0x1 ;  /* 0x0000000144067836 */ /* 0x002fca0000000000 */
[----:B------:R-:W-:Y:S04]  /*1560*/  STS.U16 [R67], R6 ;  /* 0x0000000643007388 */ /* 0x000fe80000000400 */
[----:B------:R-:W0:Y:S02]  /*1570*/  LDS.U16 R70, [R69] ;  /* 0x0000000045467984 */ /* 0x000e240000000400 */
[----:B0-----:R-:W-:-:S05]  /*1580*/  VIADD R4, R70, 0x1 ;  /* 0x0000000146047836 */ /* 0x001fca0000000000 */
[----:B------:R-:W-:Y:S04]  /*1590*/  STS.U16 [R69], R4 ;  /* 0x0000000445007388 */ /* 0x000fe80000000400 */
[----:B------:R-:W0:Y:S02]  /*15a0*/  LDS.U16 R72, [R71] ;  /* 0x0000000047487984 */ /* 0x000e240000000400 */
[----:B0-----:R-:W-:-:S05]  /*15b0*/  VIADD R6, R72, 0x1 ;  /* 0x0000000148067836 */ /* 0x001fca0000000000 */
[----:B------:R-:W-:Y:S01]  /*15c0*/  STS.U16 [R71], R6 ;  /* 0x0000000647007388 */ /* 0x000fe20000000400 */
[----:B------:R-:W-:Y:S06]  /*15d0*/  BAR.SYNC.DEFER_BLOCKING 0x0 ;  /* 0x0000000000007b1d */ /* 0x000fec0000010000 */
[----:B------:R-:W-:Y:S04]  /*15e0*/  LDS R73, [R31] ;  /* 0x000000001f497984 */ /* 0x000fe80000000800 */
[----:B------:R-:W0:Y:S04]  /*15f0*/  LDS R74, [R31+0x4] ;  /* 0x000004001f4a7984 */ /* 0x000e280000000800 */
        /* <DEDUP_REMOVED lines=13> */
[----:B------:R-:W1:Y:S01]  /*16d0*/  LDS R86, [R31+0x34] ;  /* 0x000034001f567984 */ /* 0x000e620000000800 */
[----:B--2---:R-:W-:-:S03]  /*16e0*/  IMAD.IADD R76, R76, 0x1, R75 ;  /* 0x000000014c4c7824 */ /* 0x004fc600078e024b */
[----:B------:R-:W2:Y:S01]  /*16f0*/  LDS R87, [R31+0x38] ;  /* 0x000038001f577984 */ /* 0x000ea20000000800 */
[----:B---3--:R-:W-:-:S03]  /*1700*/  IMAD.IADD R77, R77, 0x1, R76 ;  /* 0x000000014d4d7824 */ /* 0x008fc600078e024c */
[----:B------:R-:W3:Y:S01]  /*1710*/  LDS R88, [R31+0x3c] ;  /* 0x00003c001f587984 */ /* 0x000ee20000000800 */
[----:B----4-:R-:W-:-:S03]  /*1720*/  IMAD.IADD R78, R78, 0x1, R77 ;  /* 0x000000014e4e7824 */ /* 0x010fc600078e024d */
[----:B------:R-:W4:Y:S01]  /*1730*/  LDS R89, [R31+0x40] ;  /* 0x000040001f597984 */ /* 0x000f220000000800 */
[----:B-----5:R-:W-:-:S03]  /*1740*/  IMAD.IADD R79, R79, 0x1, R78 ;  /* 0x000000014f4f7824 */ /* 0x020fc600078e024e */
[----:B------:R-:W5:Y:S01]  /*1750*/  LDS R90, [R31+0x44] ;  /* 0x000044001f5a7984 */ /* 0x000f620000000800 */
[----:B------:R-:W-:-:S03]  /*1760*/  IMAD.IADD R80, R80, 0x1, R79 ;  /* 0x0000000150507824 */ /* 0x000fc600078e024f */
        /* <DEDUP_REMOVED lines=29> */
[----:B------:R-:W-:-:S04]  /*1940*/  IMAD.IADD R95, R95, 0x1, R94 ;  /* 0x000000015f5f7824 */ /* 0x000fc800078e025e */
[----:B0-----:R-:W-:-:S04]  /*1950*/  IMAD.IADD R96, R96, 0x1, R95 ;  /* 0x0000000160607824 */ /* 0x001fc800078e025f */
[----:B-1----:R-:W-:-:S04]  /*1960*/  IMAD.IADD R97, R97, 0x1, R96 ;  /* 0x0000000161617824 */ /* 0x002fc800078e0260 */
[----:B--2---:R-:W-:-:S04]  /*1970*/  IMAD.IADD R98, R98, 0x1, R97 ;  /* 0x0000000162627824 */ /* 0x004fc800078e0261 */
[----:B---3--:R-:W-:-:S04]  /*1980*/  IMAD.IADD R99, R99, 0x1, R98 ;  /* 0x0000000163637824 */ /* 0x008fc800078e0262 */
[----:B----4-:R-:W-:-:S04]  /*1990*/  IMAD.IADD R100, R100, 0x1, R99 ;  /* 0x0000000164647824 */ /* 0x010fc800078e0263 */
[----:B-----5:R-:W-:-:S04]  /*19a0*/  IMAD.IADD R101, R101, 0x1, R100 ;  /* 0x0000000165657824 */ /* 0x020fc800078e0264 */
[----:B------:R-:W-:-:S04]  /*19b0*/  IMAD.IADD R102, R102, 0x1, R101 ;  /* 0x0000000166667824 */ /* 0x000fc800078e0265 */
[----:B------:R-:W-:-:S04]  /*19c0*/  IMAD.IADD R103, R103, 0x1, R102 ;  /* 0x0000000167677824 */ /* 0x000fc800078e0266 */
[----:B------:R-:W-:-:S04]  /*19d0*/  IMAD.IADD R104, R104, 0x1, R103 ;  /* 0x0000000168687824 */ /* 0x000fc800078e0267 */
[----:B------:R-:W-:-:S05]  /*19e0*/  IMAD.IADD R106, R5, 0x1, R104 ;  /* 0x00000001056a7824 */ /* 0x000fca00078e0268 */
        /* <DEDUP_REMOVED lines=8> */
[----:B------:R-:W0:Y:S02]  /*1a70*/  SHFL.UP P0, R107, R108, 0x10, RZ ;  /* 0x060000006c6b7989 */ /* 0x000e2400000000ff */
[----:B0-----:R-:W-:Y:S01]  /*1a80*/  @P0 IMAD.IADD R107, R108, 0x1, R107 ;  /* 0x000000016c6b0824 */ /* 0x001fe200078e026b */
[----:B------:R-:W-:-:S03]  /*1a90*/  ISETP.NE.AND P0, PT, R105, 0x1, PT ;  /* 0x000000016900780c */ /* 0x000fc60003f05270 */
[----:B------:R-:W-:Y:S01]  /*1aa0*/  IMAD.IADD R106, R107, 0x1, -R106 ;  /* 0x000000016b6a7824 */ /* 0x000fe200078e0a6a */
[----:B------:R-:W-:Y:S01]  /*1ab0*/  @!P1 STS [R32+0x8400], R107 ;  /* 0x0084006b20009388 */ /* 0x000fe20000000800 */
[----:B------:R-:W-:Y:S01]  /*1ac0*/  BAR.SYNC.DEFER_BLOCKING 0x0 ;  /* 0x0000000000007b1d */ /* 0x000fe20000010000 */
[----:B------:R-:W-:-:S05]  /*1ad0*/  ISETP.NE.AND P1, PT, R105, 0x4, PT ;  /* 0x000000046900780c */ /* 0x000fca0003f25270 */
[----:B------:R-:W0:Y:S04]  /*1ae0*/  LDS.128 R4, [UR4+0x8400] ;  /* 0x00840004ff047984 */ /* 0x000e280008000c00 */
[----:B------:R-:W1:Y:S01]  /*1af0*/  LDS.128 R8, [UR4+0x8410] ;  /* 0x00841004ff087984 */ /* 0x000e620008000c00 */
[C---:B0-----:R-:W-:Y:S01]  /*1b00*/  SEL R35, R4.reuse, R35, !P0 ;  /* 0x0000002304237207 */ /* 0x041fe20004000000 */
[----:B------:R-:W-:Y:S01]  /*1b10*/  IMAD.IADD R5, R4, 0x1, R5 ;  /* 0x0000000104057824 */ /* 0x000fe200078e0205 */
[----:B------:R-:W-:-:S03]  /*1b20*/  ISETP.NE.AND P0, PT, R105, 0x2, PT ;  /* 0x000000026900780c */ /* 0x000fc60003f05270 */
[----:B------:R-:W-:Y:S01]  /*1b30*/  IMAD.IADD R6, R6, 0x1, R5 ;  /* 0x0000000106067824 */ /* 0x000fe200078e0205 */
[----:B------:R-:W-:Y:S02]  /*1b40*/  SEL R35, R5, R35, !P0 ;  /* 0x0000002305237207 */ /* 0x000fe40004000000 */
[----:B------:R-:W-:Y:S01]  /*1b50*/  ISETP.NE.AND P0, PT, R105, 0x3, PT ;  /* 0x000000036900780c */ /* 0x000fe20003f05270 */
[----:B------:R-:W-:-:S03]  /*1b60*/  IMAD.IADD R7, R7, 0x1, R6 ;  /* 0x0000000107077824 */ /* 0x000fc600078e0206 */
[----:B------:R-:W-:Y:S01]  /*1b70*/  SEL R35, R6, R35, !P0 ;  /* 0x0000002306237207 */ /* 0x000fe20004000000 */
[----:B-1----:R-:W-:Y:S01]  /*1b80*/  IMAD.IADD R8, R7, 0x1, R8 ;  /* 0x0000000107087824 */ /* 0x002fe200078e0208 */
[----:B------:R-:W-:Y:S02]  /*1b90*/  ISETP.NE.AND P0, PT, R105, 0x5, PT ;  /* 0x000000056900780c */ /* 0x000fe40003f05270 */
[----:B------:R-:W-:Y:S01]  /*1ba0*/  SEL R35, R7, R35, !P1 ;  /* 0x0000002307237207 */ /* 0x000fe20004800000 */
[----:B------:R-:W-:Y:S01]  /*1bb0*/  IMAD.IADD R9, R9, 0x1, R8 ;  /* 0x0000000109097824 */ /* 0x000fe200078e0208 */
[----:B------:R-:W-:Y:S02]  /*1bc0*/  ISETP.NE.AND P1, PT, R23, RZ, PT ;  /* 0x000000ff1700720c */ /* 0x000fe40003f25270 */
[----:B------:R-:W-:Y:S01]  /*1bd0*/  SEL R35, R8, R35, !P0 ;  /* 0x0000002308237207 */ /* 0x000fe20004000000 */
[----:B------:R-:W-:Y:S01]  /*1be0*/  IMAD.IADD R10, R10, 0x1, R9 ;  /* 0x000000010a0a7824 */ /* 0x000fe200078e0209 */
[----:B------:R-:W-:-:S02]  /*1bf0*/  ISETP.GT.U32.AND P0, PT, R0, 0x1f, PT ;  /* 0x0000001f0000780c */ /* 0x000fc40003f04070 */
[----:B------:R-:W-:Y:S01]  /*1c00*/  SEL R35, R9, R35, !P2 ;  /* 0x0000002309237207 */ /* 0x000fe20005000000 */
[----:B------:R-:W-:Y:S01]  /*1c10*/  IMAD.IADD R11, R11, 0x1, R10 ;  /* 0x000000010b0b7824 */ /* 0x000fe200078e020a */
[----:B------:R-:W-:Y:S02]  /*1c20*/  ISETP.GT.U32.OR P2, PT, R0, 0x1f, P1 ;  /* 0x0000001f0000780c */ /* 0x000fe40000f44470 */
[----:B------:R-:W-:Y:S02]  /*1c30*/  SEL R4, R106, RZ, P1 ;  /* 0x000000ff6a047207 */ /* 0x000fe40000800000 */
[----:B------:R-:W-:-:S05]  /*1c40*/  SEL R35, R10, R35, !P3 ;  /* 0x000000230a237207 */ /* 0x000fca0005800000 */
[----:B------:R-:W-:Y:S01]  /*1c50*/  @P0 IMAD.IADD R106, R35, 0x1, R4 ;  /* 0x00000001236a0824 */ /* 0x000fe200078e0204 */
[----:B------:R-:W-:-:S03]  /*1c60*/  ISETP.NE.AND P0, PT, R0, RZ, PT ;  /* 0x000000ff0000720c */ /* 0x000fc60003f05270 */
[----:B------:R-:W-:-:S05]  /*1c70*/  @!P2 IMAD.U32 R106, R11, 0x10000, RZ ;  /* 0x000100000b6aa824 */ /* 0x000fca00078e00ff */
[----:B------:R-:W-:Y:S01]  /*1c80*/  @!P2 STS [UR4+0x8428], R106 ;  /* 0x0084286aff00a988 */ /* 0x000fe20008000804 */
[----:B------:R-:W-:Y:S06]  /*1c90*/  BAR.SYNC.DEFER_BLOCKING 0x0 ;  /* 0x0000000000007b1d */ /* 0x000fec0000010000 */
[----:B------:R-:W0:Y:S02]  /*1ca0*/  LDS R4, [UR4+0x8428] ;  /* 0x00842804ff047984 */ /* 0x000e240008000800 */
[----:B0-----:R-:W-:-:S05]  /*1cb0*/  SEL R5, R4, RZ, P0 ;  /* 0x000000ff04057207 */ /* 0x001fca0000000000 */
[----:B------:R-:W-:-:S04]  /*1cc0*/  IMAD.IADD R4, R5, 0x1, R106 ;  /* 0x0000000105047824 */ /* 0x000fc800078e026a */
[--C-:B------:R-:W-:Y:S01]  /*1cd0*/  IMAD.IADD R6, R73, 0x1, R4.reuse ;  /* 0x0000000149067824 */ /* 0x100fe200078e0204 */
[----:B------:R-:W-:Y:S01]  /*1ce0*/  STS [R31], R4 ;  /* 0x000000041f007388 */ /* 0x000fe20000000800 */
[--C-:B------:R-:W-:Y:S02]  /*1cf0*/  IMAD.IADD R74, R74, 0x1, R4.reuse ;  /* 0x000000014a4a7824 */ /* 0x100fe400078e0204 */
[--C-:B------:R-:W-:Y:S01]  /*1d00*/  IMAD.IADD R8, R75, 0x1, R4.reuse ;  /* 0x000000014b087824 */ /* 0x100fe200078e0204 */
[----:B------:R-:W-:Y:S01]  /*1d10*/  STS [R31+0x4], R6 ;  /* 0x000004061f007388 */ /* 0x000fe20000000800 */
[--C-:B------:R-:W-:Y:S02]  /*1d20*/  IMAD.IADD R76, R76, 0x1, R4.reuse ;  /* 0x000000014c4c7824 */ /* 0x100fe400078e0204 */
[--C-:B------:R-:W-:Y:S01]  /*1d30*/  IMAD.IADD R10, R77, 0x1, R4.reuse ;  /* 0x000000014d0a7824 */ /* 0x100fe200078e0204 */
[----:B------:R-:W-:Y:S01]  /*1d40*/  STS [R31+0x8], R74 ;  /* 0x0000084a1f007388 */ /* 0x000fe20000000800 */
[----:B------:R-:W-:-:S02]  /*1d50*/  IMAD.IADD R78, R78, 0x1, R4 ;  /* 0x000000014e4e7824 */ /* 0x000fc400078e0204 */
[--C-:B------:R-:W-:Y:S01]  /*1d60*/  IMAD.IADD R106, R79, 0x1, R4.reuse ;  /* 0x000000014f6a7824 */ /* 0x100fe200078e0204 */
[----:B------:R-:W-:Y:S01]  /*1d70*/  STS [R31+0xc], R8 ;  /* 0x00000c081f007388 */ /* 0x000fe20000000800 */
        /* <DEDUP_REMOVED lines=36> */
[----:B------:R-:W-:-:S03]  /*1fc0*/  IMAD.IADD R104, R104, 0x1, R4 ;  /* 0x0000000168687824 */ /* 0x000fc600078e0204 */
[----:B------:R-:W-:Y:S04]  /*1fd0*/  STS [R31+0x40], R88 ;  /* 0x000040581f007388 */ /* 0x000fe80000000800 */
        /* <DEDUP_REMOVED lines=15> */
[----:B------:R-:W-:Y:S01]  /*20d0*/  STS [R31+0x80], R104 ;  /* 0x000080681f007388 */ /* 0x000fe20000000800 */
[----:B------:R-:W-:Y:S06]  /*20e0*/  BAR.SYNC.DEFER_BLOCKING 0x0 ;  /* 0x0000000000007b1d */ /* 0x000fec0000010000 */
[----:B------:R-:W0:Y:S04]  /*20f0*/  LDS.U16 R5, [R36] ;  /* 0x0000000024057984 */ /* 0x000e280000000400 */
[----:B------:R-:W1:Y:S04]  /*2100*/  LDS.U16 R37, [R37] ;  /* 0x0000000025257984 */ /* 0x000e680000000400 */
[----:B------:R-:W2:Y:S04]  /*2110*/  LDS.U16 R39, [R39] ;  /* 0x0000000027277984 */ /* 0x000ea80000000400 */
[----:B------:R-:W3:Y:S04]  /*2120*/  LDS.U16 R41, [R41] ;  /* 0x0000000029297984 */ /* 0x000ee80000000400 */
[----:B------:R-:W4:Y:S04]  /*2130*/  LDS.U16 R43, [R43] ;  /* 0x000000002b2b7984 */ /* 0x000f280000000400 */
[----:B------:R-:W5:Y:S04]  /*2140*/  LDS.U16 R45, [R45] ;  /* 0x000000002d2d7984 */ /* 0x000f680000000400 */
[----:B------:R-:W5:Y:S04]  /*2150*/  LDS.U16 R47, [R47] ;  /* 0x000000002f2f7984 */ /* 0x000f680000000400 */
[----:B------:R-:W5:Y:S04]  /*2160*/  LDS.U16 R49, [R49] ;  /* 0x0000000031317984 */ /* 0x000f680000000400 */
[----:B------:R-:W5:Y:S04]  /*2170*/  LDS.U16 R51, [R51] ;  /* 0x0000000033337984 */ /* 0x000f680000000400 */
[----:B------:R-:W5:Y:S04]  /*2180*/  LDS.U16 R53, [R53] ;  /* 0x0000000035357984 */ /* 0x000f680000000400 */
[----:B------:R-:W5:Y:S01]  /*2190*/  LDS.U16 R55, [R55] ;  /* 0x0000000037377984 */ /* 0x000f620000000400 */
[----:B0-----:R-:W-:-:S03]  /*21a0*/  IMAD.IADD R5, R34, 0x1, R5 ;  /* 0x0000000122057824 */ /* 0x001fc600078e0205 */
[----:B------:R-:W0:Y:S01]  /*21b0*/  LDS.U16 R57, [R57] ;  /* 0x0000000039397984 */ /* 0x000e220000000400 */
[----:B-1----:R-:W-:-:S03]  /*21c0*/  IMAD.IADD R37, R38, 0x1, R37 ;  /* 0x0000000126257824 */ /* 0x002fc600078e0225 */
[----:B------:R-:W1:Y:S01]  /*21d0*/  LDS.U16 R59, [R59] ;  /* 0x000000003b3b7984 */ /* 0x000e620000000400 */
[----:B--2---:R-:W-:-:S03]  /*21e0*/  IMAD.IADD R39, R40, 0x1, R39 ;  /* 0x0000000128277824 */ /* 0x004fc600078e0227 */
[----:B------:R-:W2:Y:S01]  /*21f0*/  LDS.U16 R61, [R61] ;  /* 0x000000003d3d7984 */ /* 0x000ea20000000400 */
[----:B---3--:R-:W-:-:S03]  /*2200*/  IMAD.IADD R41, R42, 0x1, R41 ;  /* 0x000000012a297824 */ /* 0x008fc600078e0229 */
[----:B------:R-:W3:Y:S01]  /*2210*/  LDS.U16 R63, [R63] ;  /* 0x000000003f3f7984 */ /* 0x000ee20000000400 */
[----:B----4-:R-:W-:-:S03]  /*2220*/  IMAD.IADD R43, R44, 0x1, R43 ;  /* 0x000000012c2b7824 */ /* 0x010fc600078e022b */
[----:B------:R-:W4:Y:S01]  /*2230*/  LDS.U16 R65, [R65] ;  /* 0x0000000041417984 */ /* 0x000f220000000400 */
[----:B-----5:R-:W-:-:S03]  /*2240*/  IMAD.IADD R45, R46, 0x1, R45 ;  /* 0x000000012e2d7824 */ /* 0x020fc600078e022d */
[----:B------:R-:W5:Y:S01]  /*2250*/  LDS.U16 R67, [R67] ;  /* 0x0000000043437984 */ /* 0x000f620000000400 */
[----:B------:R-:W-:-:S03]  /*2260*/  IMAD.IADD R47, R48, 0x1, R47 ;  /* 0x00000001302f7824 */ /* 0x000fc600078e022f */
[----:B------:R-:W5:Y:S01]  /*2270*/  LDS.U16 R69, [R69] ;  /* 0x0000000045457984 */ /* 0x000f620000000400 */
[----:B------:R-:W-:-:S03]  /*2280*/  IMAD.IADD R49, R50, 0x1, R49 ;  /* 0x0000000132317824 */ /* 0x000fc600078e0231 */
[----:B------:R-:W5:Y:S01]  /*2290*/  LDS.U16 R71, [R71] ;  /* 0x0000000047477984 */ /* 0x000f620000000400 */
[----:B------:R-:W-:Y:S02]  /*22a0*/  IMAD.IADD R51, R52, 0x1, R51 ;  /* 0x0000000134337824 */ /* 0x000fe400078e0233 */
[----:B------:R-:W-:Y:S02]  /*22b0*/  IMAD.IADD R53, R54, 0x1, R53 ;  /* 0x0000000136357824 */ /* 0x000fe400078e0235 */
[----:B------:R-:W-:Y:S02]  /*22c0*/  IMAD.IADD R55, R56, 0x1, R55 ;  /* 0x0000000138377824 */ /* 0x000fe400078e0237 */
[----:B0-----:R-:W-:Y:S02]  /*22d0*/  IMAD.IADD R57, R58, 0x1, R57 ;  /* 0x000000013a397824 */ /* 0x001fe400078e0239 */
[----:B-1----:R-:W-:Y:S02]  /*22e0*/  IMAD.IADD R59, R60, 0x1, R59 ;  /* 0x000000013c3b7824 */ /* 0x002fe400078e023b */
[----:B--2---:R-:W-:-:S02]  /*22f0*/  IMAD.IADD R61, R62, 0x1, R61 ;  /* 0x000000013e3d7824 */ /* 0x004fc400078e023d */
[----:B---3--:R-:W-:Y:S02]  /*2300*/  IMAD.IADD R63, R64, 0x1, R63 ;  /* 0x00000001403f7824 */ /* 0x008fe400078e023f */
[----:B----4-:R-:W-:Y:S02]  /*2310*/  IMAD.IADD R65, R66, 0x1, R65 ;  /* 0x0000000142417824 */ /* 0x010fe400078e0241 */
[----:B-----5:R-:W-:Y:S02]  /*2320*/  IMAD.IADD R67, R68, 0x1, R67 ;  /* 0x0000000144437824 */ /* 0x020fe400078e0243 */
[----:B------:R-:W-:Y:S02]  /*2330*/  IMAD.IADD R69, R70, 0x1, R69 ;  /* 0x0000000146457824 */ /* 0x000fe400078e0245 */
[----:B------:R-:W-:Y:S01]  /*2340*/  IMAD.IADD R71, R72, 0x1, R71 ;  /* 0x0000000148477824 */ /* 0x000fe200078e0247 */
[----:B------:R-:W-:Y:S06]  /*2350*/  BAR.SYNC.DEFER_BLOCKING 0x0 ;  /* 0x0000000000007b1d */ /* 0x000fec0000010000 */
[----:B------:R-:W-:Y:S05]  /*2360*/  BRA.U UP0, `(.L_x_219) ;  /* 0x0000000100f87547 */ /* 0x000fea000b800000 */
[----:B------:R-:W-:Y:S01]  /*2370*/  LEA R5, R5, UR4, 0x2 ;  /* 0x0000000405057c11 */ /* 0x000fe2000f8e10ff */
[----:B------:R-:W-:Y:S01]  /*2380*/  UIADD3 UR7, UPT, UPT, UR7, 0x6, URZ ;  /* 0x0000000607077890 */ /* 0x000fe2000fffe0ff */
[----:B------:R-:W-:Y:S01]  /*2390*/  LEA R4, R37, UR4, 0x2 ;  /* 0x0000000425047c11 */ /* 0x000fe2000f8e10ff */
[----:B------:R-:W-:Y:S01]  /*23a0*/  UIADD3 UR5, UPT, UPT, UR5, -0x6, URZ ;  /* 0xfffffffa05057890 */ /* 0x000fe2000fffe0ff */
[----:B------:R-:W-:Y:S01]  /*23b0*/  LEA R7, R39, UR4, 0x2 ;  /* 0x0000000427077c11 */ /* 0x000fe2000f8e10ff */
[----:B------:R0:W-:Y:S01]  /*23c0*/  STS [R5], R2 ;  /* 0x0000000205007388 */ /* 0x0001e20000000800 */
[----:B------:R-:W-:Y:S02]  /*23d0*/  LEA R6, R41, UR4, 0x2 ;  /* 0x0000000429067c11 */ /* 0x000fe4000f8e10ff */
[----:B------:R-:W-:Y:S01]  /*23e0*/  LEA R9, R43, UR4, 0x2 ;  /* 0x000000042b097c11 */ /* 0x000fe2000f8e10ff */
[----:B------:R1:W-:Y:S01]  /*23f0*/  STS [R4], R3 ;  /* 0x0000000304007388 */ /* 0x0003e20000000800 */
[----:B------:R-:W-:-:S02]  /*2400*/  LEA R8, R45, UR4, 0x2 ;  /* 0x000000042d087c11 */ /* 0x000fc4000f8e10ff */
[----:B------:R-:W-:Y:S01]  /*2410*/  LEA R11, R47, UR4, 0x2 ;  /* 0x000000042f0b7c11 */ /* 0x000fe2000f8e10ff */
[----:B------:R2:W-:Y:S01]  /*2420*/  STS [R7], R12 ;  /* 0x0000000c07007388 */ /* 0x0005e20000000800 */
[----:B------:R-:W-:Y:S02]  /*2430*/  LEA R10, R49, UR4, 0x2 ;  /* 0x00000004310a7c11 */ /* 0x000fe4000f8e10ff */
[----:B0-----:R-:W-:Y:S01]  /*2440*/  LEA R5, R51, UR4, 0x2 ;  /* 0x0000000433057c11 */ /* 0x001fe2000f8e10ff */
[----:B------:R0:W-:Y:S01]  /*2450*/  STS [R6], R13 ;  /* 0x0000000d06007388 */ /* 0x0001e20000000800 */
[----:B------:R-:W-:Y:S02]  /*2460*/  LEA R2, R53, UR4, 0x2 ;  /* 0x0000000435027c11 */ /* 0x000fe4000f8e10ff */
[----:B-1----:R-:W-:Y:S01]  /*2470*/  LEA R3, R55, UR4, 0x2 ;  /* 0x0000000437037c11 */ /* 0x002fe2000f8e10ff */
[----:B------:R1:W-:Y:S01]  /*2480*/  STS [R9], R14 ;  /* 0x0000000e09007388 */ /* 0x0003e20000000800 */
[----:B------:R-:W-:-:S02]  /*2490*/  LEA R4, R57, UR4, 0x2 ;  /* 0x0000000439047c11 */ /* 0x000fc4000f8e10ff */
[----:B--2---:R-:W-:Y:S01]  /*24a0*/  LEA R7, R59, UR4, 0x2 ;  /* 0x000000043b077c11 */ /* 0x004fe2000f8e10ff */
[----:B------:R2:W-:Y:S01]  /*24b0*/  STS [R8], R15 ;  /* 0x0000000f08007388 */ /* 0x0005e20000000800 */
[----:B0-----:R-:W-:-:S03]  /*24c0*/  LEA R6, R63, UR4, 0x2 ;  /* 0x000000043f067c11 */ /* 0x001fc6000f8e10ff */
[----:B------:R0:W-:Y:S01]  /*24d0*/  STS [R11], R16 ;  /* 0x000000100b007388 */ /* 0x0001e20000000800 */
[----:B-1----:R-:W-:-:S03]  /*24e0*/  LEA R9, R61, UR4, 0x2 ;  /* 0x000000043d097c11 */ /* 0x002fc6000f8e10ff */
[----:B------:R-:W-:Y:S01]  /*24f0*/  STS [R10], R17 ;  /* 0x000000110a007388 */ /* 0x000fe20000000800 */
[----:B--2---:R-:W-:-:S03]  /*2500*/  LEA R8, R67, UR4, 0x2 ;  /* 0x0000000443087c11 */ /* 0x004fc6000f8e10ff */
[----:B------:R1:W-:Y:S01]  /*2510*/  STS [R5], R18 ;  /* 0x0000001205007388 */ /* 0x0003e20000000800 */
[----:B0-----:R-:W-:-:S03]  /*2520*/  LEA R11, R65, UR4, 0x2 ;  /* 0x00000004410b7c11 */ /* 0x001fc6000f8e10ff */
[----:B------:R0:W-:Y:S04]  /*2530*/  STS [R2], R19 ;  /* 0x0000001302007388 */ /* 0x0001e80000000800 */
[----:B------:R2:W-:Y:S01]  /*2540*/  STS [R3], R20 ;  /* 0x0000001403007388 */ /* 0x0005e20000000800 */
[----:B-1----:R-:W-:-:S03]  /*2550*/  LEA R5, R69, UR4, 0x2 ;  /* 0x0000000445057c11 */ /* 0x002fc6000f8e10ff */
[----:B------:R2:W-:Y:S01]  /*2560*/  STS [R4], R21 ;  /* 0x0000001504007388 */ /* 0x0005e20000000800 */
[----:B0-----:R-:W-:-:S03]  /*2570*/  LEA R19, R71, UR4, 0x2 ;  /* 0x0000000447137c11 */ /* 0x001fc6000f8e10ff */
[----:B------:R2:W-:Y:S04]  /*2580*/  STS [R7], R22 ;  /* 0x0000001607007388 */ /* 0x0005e80000000800 */
[----:B------:R2:W-:Y:S04]  /*2590*/  STS [R9], R24 ;  /* 0x0000001809007388 */ /* 0x0005e80000000800 */
[----:B------:R2:W-:Y:S04]  /*25a0*/  STS [R6], R25 ;  /* 0x0000001906007388 */ /* 0x0005e80000000800 */
[----:B------:R2:W-:Y:S04]  /*25b0*/  STS [R11], R26 ;  /* 0x0000001a0b007388 */ /* 0x0005e80000000800 */
[----:B------:R2:W-:Y:S04]  /*25c0*/  STS [R8], R27 ;  /* 0x0000001b08007388 */ /* 0x0005e80000000800 */
[----:B------:R2:W-:Y:S04]  /*25d0*/  STS [R5], R28 ;  /* 0x0000001c05007388 */ /* 0x0005e80000000800 */
[----:B------:R2:W-:Y:S01]  /*25e0*/  STS [R19], R30 ;  /* 0x0000001e13007388 */ /* 0x0005e20000000800 */
[----:B------:R-:W-:Y:S06]  /*25f0*/  BAR.SYNC.DEFER_BLOCKING 0x0 ;  /* 0x0000000000007b1d */ /* 0x000fec0000010000 */
[----:B------:R2:W0:Y:S04]  /*2600*/  LDS R2, [R33] ;  /* 0x0000000021027984 */ /* 0x0004280000000800 */
[----:B------:R2:W1:Y:S04]  /*2610*/  LDS R3, [R33+0x4] ;  /* 0x0000040021037984 */ /* 0x0004680000000800 */
[----:B------:R2:W3:Y:S04]  /*2620*/  LDS R12, [R33+0x8] ;  /* 0x00000800210c7984 */ /* 0x0004e80000000800 */
[----:B------:R2:W4:Y:S04]  /*2630*/  LDS R13, [R33+0xc] ;  /* 0x00000c00210d7984 */ /* 0x0005280000000800 */
[----:B------:R2:W0:Y:S04]  /*2640*/  LDS R14, [R33+0x10] ;  /* 0x00001000210e7984 */ /* 0x0004280000000800 */
        /* <DEDUP_REMOVED lines=13> */
[----:B------:R2:W0:Y:S01]  /*2720*/  LDS R30, [R33+0x48] ;  /* 0x00004800211e7984 */ /* 0x0004220000000800 */
[----:B------:R-:W-:Y:S06]  /*2730*/  BAR.SYNC.DEFER_BLOCKING 0x0 ;  /* 0x0000000000007b1d */ /* 0x000fec0000010000 */
[----:B-1-34-:R-:W-:Y:S05]  /*2740*/  BRA `(.L_x_220) ;  /* 0xffffffdc00f87947 */ /* 0x01afea000383ffff */
.L_x_219:
[----:B------:R-:W-:Y:S01]  /*2750*/  LEA R5, R5, UR4, 0x2 ;  /* 0x0000000405057c11 */ /* 0x000fe2000f8e10ff */
[C---:B------:R-:W-:Y:S01]  /*2760*/  IMAD R33, R0.reuse, -0x48, R33 ;  /* 0xffffffb800217824 */ /* 0x040fe200078e0221 */
[----:B------:R-:W-:Y:S01]  /*2770*/  LEA R4, R37, UR4, 0x2 ;  /* 0x0000000425047c11 */ /* 0x000fe2000f8e10ff */
[C---:B------:R-:W-:Y:S01]  /*2780*/  VIADD R7, R0.reuse, 0x100 ;  /* 0x0000010000077836 */ /* 0x040fe20000000000 */
[----:B------:R-:W-:Y:S01]  /*2790*/  LEA R39, R39, UR4, 0x2 ;  /* 0x0000000427277c11 */ /* 0x000fe2000f8e10ff */
[----:B------:R0:W-:Y:S01]  /*27a0*/  STS [R5], R2 ;  /* 0x0000000205007388 */ /* 0x0001e20000000800 */
[----:B------:R-:W-:Y:S01]  /*27b0*/  LEA R6, R41, UR4, 0x2 ;  /* 0x0000000429067c11 */ /* 0x000fe2000f8e10ff */
[----:B------:R-:W-:Y:S01]  /*27c0*/  VIADD R9, R0, 0x200 ;  /* 0x0000020000097836 */ /* 0x000fe20000000000 */
[----:B------:R-:W-:Y:S01]  /*27d0*/  LEA R43, R43, UR4, 0x2 ;  /* 0x000000042b2b7c11 */ /* 0x000fe2000f8e10ff */
[----:B------:R1:W-:Y:S01]  /*27e0*/  STS [R4], R3 ;  /* 0x0000000304007388 */ /* 0x0003e20000000800 */
[----:B------:R-:W-:-:S02]  /*27f0*/  LEA R8, R45, UR4, 0x2 ;  /* 0x000000042d087c11 */ /* 0x000fc4000f8e10ff */
[----:B------:R-:W-:Y:S01]  /*2800*/  LEA R47, R47, UR4, 0x2 ;  /* 0x000000042f2f7c11 */ /* 0x000fe2000f8e10ff */
[----:B------:R-:W-:Y:S01]  /*2810*/  STS [R39], R12 ;  /* 0x0000000c27007388 */ /* 0x000fe20000000800 */
[----:B------:R-:W-:Y:S02]  /*2820*/  LEA R10, R49, UR4, 0x2 ;  /* 0x00000004310a7c11 */ /* 0x000fe4000f8e10ff */
[----:B------:R-:W-:Y:S01]  /*2830*/  LEA R51, R51, UR4, 0x2 ;  /* 0x0000000433337c11 */ /* 0x000fe2000f8e10ff */
[----:B------:R2:W-:Y:S01]  /*2840*/  STS [R6], R13 ;  /* 0x0000000d06007388 */ /* 0x0005e20000000800 */
[----:B0-----:R-:W-:Y:S02]  /*2850*/  LEA R2, R53, UR4, 0x2 ;  /* 0x0000000435027c11 */ /* 0x001fe4000f8e10ff */
[----:B------:R-:W-:Y:S01]  /*2860*/  LEA R55, R55, UR4, 0x2 ;  /* 0x0000000437377c11 */ /* 0x000fe2000f8e10ff */
[----:B------:R0:W-:Y:S01]  /*2870*/  STS [R43], R14 ;  /* 0x0000000e2b007388 */ /* 0x0001e20000000800 */
[----:B-1----:R-:W-:-:S02]  /*2880*/  LEA R4, R57, UR4, 0x2 ;  /* 0x0000000439047c11 */ /* 0x002fc4000f8e10ff */
[----:B------:R-:W-:Y:S01]  /*2890*/  LEA R59, R59, UR4, 0x2 ;  /* 0x000000043b3b7c11 */ /* 0x000fe2000f8e10ff */
[----:B------:R1:W-:Y:S01]  /*28a0*/  STS [R8], R15 ;  /* 0x0000000f08007388 */ /* 0x0003e20000000800 */
[----:B------:R-:W-:Y:S01]  /*28b0*/  LEA R61, R61, UR4, 0x2 ;  /* 0x000000043d3d7c11 */ /* 0x000fe2000f8e10ff */
[C---:B--2---:R-:W-:Y:S01]  /*28c0*/  VIADD R13, R0.reuse, 0x500 ;  /* 0x00000500000d7836 */ /* 0x044fe20000000000 */
[----:B------:R-:W-:Y:S01]  /*28d0*/  LEA R6, R63, UR4, 0x2 ;  /* 0x000000043f067c11 */ /* 0x000fe2000f8e10ff */
[----:B------:R2:W-:Y:S01]  /*28e0*/  STS [R47], R16 ;  /* 0x000000102f007388 */ /* 0x0005e20000000800 */
[----:B------:R-:W-:Y:S01]  /*28f0*/  LEA R65, R65, UR4, 0x2 ;  /* 0x0000000441417c11 */ /* 0x000fe2000f8e10ff */
[C---:B0-----:R-:W-:Y:S01]  /*2900*/  VIADD R14, R0.reuse, 0x600 ;  /* 0x00000600000e7836 */ /* 0x041fe20000000000 */
[----:B------:R-:W-:Y:S01]  /*2910*/  LEA R69, R69, UR4, 0x2 ;  /* 0x0000000445457c11 */ /* 0x000fe2000f8e10ff */
[----:B------:R0:W-:Y:S01]  /*2920*/  STS [R10], R17 ;  /* 0x000000110a007388 */ /* 0x0001e20000000800 */
[----:B------:R-:W-:Y:S01]  /*2930*/  LEA R71, R71, UR4, 0x2 ;  /* 0x0000000447477c11 */ /* 0x000fe2000f8e10ff */
[C---:B-1----:R-:W-:Y:S01]  /*2940*/  VIADD R15, R0.reuse, 0x700 ;  /* 0x00000700000f7836 */ /* 0x042fe20000000000 */
[----:B------:R-:W-:Y:S01]  /*2950*/  LEA R8, R67, UR4, 0x2 ;  /* 0x0000000443087c11 */ /* 0x000fe2000f8e10ff */
[----:B------:R-:W-:Y:S01]  /*2960*/  STS [R51], R18 ;  /* 0x0000001233007388 */ /* 0x000fe20000000800 */
[----:B------:R-:W1:Y:S01]  /*2970*/  LDCU.64 UR4, c[0x0][0x3a0] ;  /* 0x00007400ff0477ac */ /* 0x000e620008000a00 */
[C---:B------:R-:W-:Y:S01]  /*2980*/  LOP3.LUT R12, R0.reuse, 0x400, RZ, 0xfc, !PT ;  /* 0x00000400000c7812 */ /* 0x040fe200078efcff */
[C---:B--2---:R-:W-:Y:S01]  /*2990*/  VIADD R16, R0.reuse, 0xd00 ;  /* 0x00000d0000107836 */ /* 0x044fe20000000000 */
[----:B------:R2:W-:Y:S01]  /*29a0*/  STS [R2], R19 ;  /* 0x0000001302007388 */ /* 0x0005e20000000800 */
[----:B0-----:R-:W-:-:S03]  /*29b0*/  VIADD R10, R0, 0x300 ;  /* 0x00000300000a7836 */ /* 0x001fc60000000000 */
[----:B------:R-:W-:Y:S04]  /*29c0*/  STS [R55], R20 ;  /* 0x0000001437007388 */ /* 0x000fe80000000800 */
[----:B------:R-:W-:Y:S01]  /*29d0*/  STS [R4], R21 ;  /* 0x0000001504007388 */ /* 0x000fe20000000800 */
[----:B--2---:R-:W0:Y:S03]  /*29e0*/  LDC.64 R2, c[0x0][0x388] ;  /* 0x0000e200ff027b82 */ /* 0x004e260000000a00 */
[----:B------:R-:W-:Y:S01]  /*29f0*/  STS [R59], R22 ;  /* 0x000000163b007388 */ /* 0x000fe20000000800 */
[----:B-1----:R-:W-:-:S03]  /*2a00*/  ISETP.GE.U32.AND P2, PT, R7, UR4, PT ;  /* 0x0000000407007c0c */ /* 0x002fc6000bf46070 */
[----:B------:R-:W-:Y:S01]  /*2a10*/  STS [R61], R24 ;  /* 0x000000183d007388 */ /* 0x000fe20000000800 */
[----:B------:R-:W-:Y:S02]  /*2a20*/  ISETP.GE.U32.AND P3, PT, R9, UR4, PT ;  /* 0x0000000409007c0c */ /* 0x000fe4000bf66070 */
[----:B------:R-:W-:Y:S01]  /*2a30*/  ISETP.GE.U32.AND P6, PT, R10, UR4, PT ;  /* 0x000000040a007c0c */ /* 0x000fe2000bfc6070 */
[----:B------:R-:W-:Y:S01]  /*2a40*/  STS [R6], R25 ;  /* 0x0000001906007388 */ /* 0x000fe20000000800 */
[----:B------:R-:W-:Y:S02]  /*2a50*/  ISETP.GE.U32.AND.EX P3, PT, RZ, UR5, PT, P3 ;  /* 0x00000005ff007c0c */ /* 0x000fe4000bf66130 */
[----:B------:R-:W-:Y:S01]  /*2a60*/  ISETP.GE.U32.AND.EX P2, PT, RZ, UR5, PT, P2 ;  /* 0x00000005ff007c0c */ /* 0x000fe2000bf46120 */
[----:B------:R-:W-:Y:S01]  /*2a70*/  STS [R65], R26 ;  /* 0x0000001a41007388 */ /* 0x000fe20000000800 */
[----:B------:R-:W-:Y:S02]  /*2a80*/  ISETP.GE.U32.AND P1, PT, R13, UR4, PT ;  /* 0x000000040d007c0c */ /* 0x000fe4000bf26070 */
[----:B------:R-:W-:Y:S01]  /*2a90*/  ISETP.GE.U32.AND.EX P6, PT, RZ, UR5, PT, P6 ;  /* 0x00000005ff007c0c */ /* 0x000fe2000bfc6160 */
[----:B------:R-:W-:Y:S01]  /*2aa0*/  STS [R8], R27 ;  /* 0x0000001b08007388 */ /* 0x000fe20000000800 */
[----:B------:R-:W-:-:S02]  /*2ab0*/  ISETP.GE.U32.AND.EX P1, PT, RZ, UR5, PT, P1 ;  /* 0x00000005ff007c0c */ /* 0x000fc4000bf26110 */
[----:B------:R-:W-:Y:S01]  /*2ac0*/  ISETP.GE.U32.AND P5, PT, R12, UR4, PT ;  /* 0x000000040c007c0c */ /* 0x000fe2000bfa6070 */
[----:B------:R-:W-:Y:S01]  /*2ad0*/  STS [R69], R28 ;  /* 0x0000001c45007388 */ /* 0x000fe20000000800 */
[----:B------:R-:W-:Y:S01]  /*2ae0*/  ISETP.GE.U32.AND P4, PT, R15, UR4, PT ;  /* 0x000000040f007c0c */ /* 0x000fe2000bf86070 */
[----:B0-----:R-:W-:Y:S01]  /*2af0*/  IMAD.WIDE.U32 R2, R0, 0x4, R2 ;  /* 0x0000000400027825 */ /* 0x001fe200078e0002 */
[----:B------:R-:W-:Y:S01]  /*2b00*/  ISETP.GE.U32.AND.EX P5, PT, RZ, UR5, PT, P5 ;  /* 0x00000005ff007c0c */ /* 0x000fe2000bfa6150 */
[----:B------:R-:W-:Y:S01]  /*2b10*/  STS [R71], R30 ;  /* 0x0000001e47007388 */ /* 0x000fe20000000800 */
[----:B------:R-:W-:Y:S01]  /*2b20*/  BAR.SYNC.DEFER_BLOCKING 0x0 ;  /* 0x0000000000007b1d */ /* 0x000fe20000010000 */
[----:B------:R-:W-:Y:S01]  /*2b30*/  ISETP.GE.U32.AND P0, PT, R14, UR4, PT ;  /* 0x000000040e007c0c */ /* 0x000fe2000bf06070 */
[C---:B------:R-:W-:Y:S01]  /*2b40*/  VIADD R14, R0.reuse, 0x900 ;  /* 0x00000900000e7836 */ /* 0x040fe20000000000 */
[----:B------:R-:W-:Y:S02]  /*2b50*/  LOP3.LUT R12, R0, 0x800, RZ, 0xfc, !PT ;  /* 0x00000800000c7812 */ /* 0x000fe400078efcff */
[----:B------:R-:W-:-:S02]  /*2b60*/  ISETP.GE.U32.AND.EX P0, PT, RZ, UR5, PT, P0 ;  /* 0x00000005ff007c0c */ /* 0x000fc4000bf06100 */
[----:B------:R-:W-:Y:S01]  /*2b70*/  ISETP.GE.U32.AND.EX P4, PT, RZ, UR5, PT, P4 ;  /* 0x00000005ff007c0c */ /* 0x000fe2000bf86140 */
[----:B------:R-:W0:Y:S04]  /*2b80*/  LDS R5, [R33+0x800] ;  /* 0x0008000021057984 */ /* 0x000e280000000800 */
[----:B------:R-:W1:Y:S04]  /*2b90*/  LDS R4, [R33+0x400] ;  /* 0x0004000021047984 */ /* 0x000e680000000800 */
[----:B------:R-:W2:Y:S04]  /*2ba0*/  LDS R6, [R33+0xc00] ;  /* 0x000c000021067984 */ /* 0x000ea80000000800 */
[----:B------:R-:W3:Y:S04]  /*2bb0*/  LDS R8, [R33+0x1400] ;  /* 0x0014000021087984 */ /* 0x000ee80000000800 */
[----:B------:R-:W4:Y:S04]  /*2bc0*/  LDS R7, [R33+0x1000] ;  /* 0x0010000021077984 */ /* 0x000f280000000800 */
[----:B------:R-:W5:Y:S04]  /*2bd0*/  LDS R9, [R33+0x1800] ;  /* 0x0018000021097984 */ /* 0x000f680000000800 */
[----:B------:R-:W5:Y:S01]  /*2be0*/  LDS R10, [R33+0x1c00] ;  /* 0x001c0000210a7984 */ /* 0x000f620000000800 */
[----:B0-----:R-:W-:-:S03]  /*2bf0*/  @!P3 LOP3.LUT R13, R5, 0x80000000, RZ, 0x3c, !PT ;  /* 0x80000000050db812 */ /* 0x001fc600078e3cff */
[----:B------:R-:W-:Y:S01]  /*2c00*/  LDS R5, [R33+0x2400] ;  /* 0x0024000021057984 */ /* 0x000fe20000000800 */
[----:B-1----:R-:W-:-:S03]  /*2c10*/  @!P2 LOP3.LUT R11, R4, 0x80000000, RZ, 0x3c, !PT ;  /* 0x80000000040ba812 */ /* 0x002fc600078e3cff */
[----:B------:R-:W0:Y:S01]  /*2c20*/  LDS R4, [R33+0x2000] ;  /* 0x0020000021047984 */ /* 0x000e220000000800 */
[----:B--2---:R-:W-:-:S03]  /*2c30*/  @!P6 LOP3.LUT R15, R6, 0x80000000, RZ, 0x3c, !PT ;  /* 0x80000000060fe812 */ /* 0x004fc600078e3cff */
[----:B------:R-:W-:Y:S01]  /*2c40*/  @!P2 STG.E desc[UR8][R2.64+0x400], R11 ;  /* 0x0004000b0200a986 */ /* 0x000fe2000c101908 */
[----:B------:R-:W-:Y:S01]  /*2c50*/  ISETP.GE.U32.AND P2, PT, R12, UR4, PT ;  /* 0x000000040c007c0c */ /* 0x000fe2000bf46070 */
[----:B------:R-:W-:Y:S01]  /*2c60*/  VIADD R12, R0, 0xa00 ;  /* 0x00000a00000c7836 */ /* 0x000fe20000000000 */
[----:B---3--:R-:W-:Y:S01]  /*2c70*/  @!P1 LOP3.LUT R19, R8, 0x80000000, RZ, 0x3c, !PT ;  /* 0x8000000008139812 */ /* 0x008fe200078e3cff */
[----:B------:R-:W-:Y:S01]  /*2c80*/  LDS R11, [R33+0x2800] ;  /* 0x00280000210b7984 */ /* 0x000fe20000000800 */
[----:B------:R-:W-:Y:S02]  /*2c90*/  ISETP.GE.U32.AND.EX P2, PT, RZ, UR5, PT, P2 ;  /* 0x00000005ff007c0c */ /* 0x000fe4000bf46120 */
[----:B----4-:R-:W-:Y:S01]  /*2ca0*/  @!P5 LOP3.LUT R17, R7, 0x80000000, RZ, 0x3c, !PT ;  /* 0x800000000711d812 */ /* 0x010fe200078e3cff */
[----:B------:R-:W-:Y:S01]  /*2cb0*/  LDS R6, [R33+0x2c00] ;  /* 0x002c000021067984 */ /* 0x000fe20000000800 */
[----:B-----5:R-:W-:-:S03]  /*2cc0*/  @!P0 LOP3.LUT R21, R9, 0x80000000, RZ, 0x3c, !PT ;  /* 0x8000000009158812 */ /* 0x020fc600078e3cff */
[----:B------:R-:W-:Y:S01]  /*2cd0*/  @!P1 STG.E desc[UR8][R2.64+0x1400], R19 ;  /* 0x0014001302009986 */ /* 0x000fe2000c101908 */
[----:B------:R-:W-:-:S03]  /*2ce0*/  ISETP.GE.U32.AND P1, PT, R0, UR4, PT ;  /* 0x0000000400007c0c */ /* 0x000fc6000bf26070 */
[----:B------:R-:W1:Y:S01]  /*2cf0*/  LDS R7, [R33+0x3000] ;  /* 0x0030000021077984 */ /* 0x000e620000000800 */
[----:B------:R-:W-:-:S03]  /*2d00*/  ISETP.GE.U32.AND.EX P1, PT, RZ, UR5, PT, P1 ;  /* 0x00000005ff007c0c */ /* 0x000fc6000bf26110 */
[----:B------:R-:W-:Y:S01]  /*2d10*/  @!P3 STG.E desc[UR8][R2.64+0x800], R13 ;  /* 0x0008000d0200b986 */ /* 0x000fe2000c101908 */
[----:B------:R-:W-:Y:S01]  /*2d20*/  ISETP.GE.U32.AND P3, PT, R14, UR4, PT ;  /* 0x000000040e007c0c */ /* 0x000fe2000bf66070 */
[----:B------:R-:W-:Y:S02]  /*2d30*/  VIADD R14, R0, 0xb00 ;  /* 0x00000b00000e7836 */ /* 0x000fe40000000000 */
[----:B------:R2:W-:Y:S01]  /*2d40*/  @!P6 STG.E desc[UR8][R2.64+0xc00], R15 ;  /* 0x000c000f0200e986 */ /* 0x0005e2000c101908 */
[----:B------:R-:W-:Y:S02]  /*2d50*/  ISETP.GE.U32.AND P6, PT, R12, UR4, PT ;  /* 0x000000040c007c0c */ /* 0x000fe4000bfc6070 */
[----:B------:R-:W-:Y:S01]  /*2d60*/  LOP3.LUT R12, R0, 0xc00, RZ, 0xfc, !PT ;  /* 0x00000c00000c7812 */ /* 0x000fe200078efcff */
[----:B------:R0:W-:Y:S01]  /*2d70*/  @!P5 STG.E desc[UR8][R2.64+0x1000], R17 ;  /* 0x001000110200d986 */ /* 0x0001e2000c101908 */
[----:B------:R-:W-:Y:S02]  /*2d80*/  ISETP.GE.U32.AND.EX P3, PT, RZ, UR5, PT, P3 ;  /* 0x00000005ff007c0c */ /* 0x000fe4000bf66130 */
[----:B------:R-:W-:Y:S01]  /*2d90*/  ISETP.GE.U32.AND P5, PT, R14, UR4, PT ;  /* 0x000000040e007c0c */ /* 0x000fe2000bfa6070 */
[----:B------:R-:W-:Y:S01]  /*2da0*/  @!P0 STG.E desc[UR8][R2.64+0x1800], R21 ;  /* 0x0018001502008986 */ /* 0x000fe2000c101908 */
[----:B------:R-:W-:-:S02]  /*2db0*/  ISETP.GE.U32.AND P0, PT, R12, UR4, PT ;  /* 0x000000040c007c0c */ /* 0x000fc4000bf06070 */
[----:B--2---:R-:W-:Y:S01]  /*2dc0*/  @!P4 LOP3.LUT R15, R10, 0x80000000, RZ, 0x3c, !PT ;  /* 0x800000000a0fc812 */ /* 0x004fe200078e3cff */
[----:B------:R-:W2:Y:S01]  /*2dd0*/  LDS R8, [R33+0x3400] ;  /* 0x0034000021087984 */ /* 0x000ea20000000800 */
[----:B------:R-:W-:Y:S02]  /*2de0*/  ISETP.GE.U32.AND.EX P0, PT, RZ, UR5, PT, P0 ;  /* 0x00000005ff007c0c */ /* 0x000fe4000bf06100 */
[----:B0-----:R-:W-:Y:S01]  /*2df0*/  @!P2 LOP3.LUT R17, R4, 0x80000000, RZ, 0x3c, !PT ;  /* 0x800000000411a812 */ /* 0x001fe200078e3cff */
[----:B------:R-:W0:Y:S02]  /*2e00*/  LDS R9, [R33+0x3800] ;  /* 0x0038000021097984 */ /* 0x000e240000000800 */
[----:B------:R-:W-:Y:S01]  /*2e10*/  @!P3 LOP3.LUT R5, R5, 0x80000000, RZ, 0x3c, !PT ;  /* 0x800000000505b812 */ /* 0x000fe200078e3cff */
[----:B------:R-:W-:Y:S01]  /*2e20*/  VIADD R4, R0, 0xe00 ;  /* 0x00000e0000047836 */ /* 0x000fe20000000000 */
[----:B------:R-:W3:Y:S04]  /*2e30*/  LDS R10, [R33+0x3c00] ;  /* 0x003c0000210a7984 */ /* 0x000ee80000000800 */
[----:B------:R-:W4:Y:S04]  /*2e40*/  LDS R12, [R33+0x4000] ;  /* 0x00400000210c7984 */ /* 0x000f280000000800 */
[----:B------:R-:W5:Y:S01]  /*2e50*/  LDS R13, [R33+0x4400] ;  /* 0x00440000210d7984 */ /* 0x000f620000000800 */
[----:B-1----:R-:W-:-:S03]  /*2e60*/  @!P0 LOP3.LUT R7, R7, 0x80000000, RZ, 0x3c, !PT ;  /* 0x8000000007078812 */ /* 0x002fc600078e3cff */
[----:B------:R-:W1:Y:S04]  /*2e70*/  @!P1 LDS R14, [R33] ;  /* 0x00000000210e9984 */ /* 0x000e680000000800 */
[----:B------:R2:W-:Y:S01]  /*2e80*/  @!P4 STG.E desc[UR8][R2.64+0x1c00], R15 ;  /* 0x001c000f0200c986 */ /* 0x0005e2000c101908 */
[----:B------:R-:W-:Y:S02]  /*2e90*/  ISETP.GE.U32.AND.EX P4, PT, RZ, UR5, PT, P6 ;  /* 0x00000005ff007c0c */ /* 0x000fe4000bf86160 */
[----:B------:R-:W-:Y:S01]  /*2ea0*/  ISETP.GE.U32.AND.EX P6, PT, RZ, UR5, PT, P5 ;  /* 0x00000005ff007c0c */ /* 0x000fe2000bfc6150 */
[----:B------:R-:W-:Y:S01]  /*2eb0*/  @!P3 STG.E desc[UR8][R2.64+0x2400], R5 ;  /* 0x002400050200b986 */ /* 0x000fe2000c101908 */
[----:B------:R-:W-:-:S03]  /*2ec0*/  ISETP.GE.U32.AND P5, PT, R16, UR4, PT ;  /* 0x0000000410007c0c */ /* 0x000fc6000bfa6070 */
[----:B------:R0:W-:Y:S01]  /*2ed0*/  @!P2 STG.E desc[UR8][R2.64+0x2000], R17 ;  /* 0x002000110200a986 */ /* 0x0001e2000c101908 */
[----:B------:R-:W-:Y:S02]  /*2ee0*/  ISETP.GE.U32.AND P2, PT, R4, UR4, PT ;  /* 0x0000000404007c0c */ /* 0x000fe4000bf46070 */
[C---:B------:R-:W-:Y:S01]  /*2ef0*/  LOP3.LUT R4, R0.reuse, 0x1000, RZ, 0xfc, !PT ;  /* 0x0000100000047812 */ /* 0x040fe200078efcff */
[----:B--2---:R-:W-:Y:S01]  /*2f00*/  VIADD R15, R0, 0xf00 ;  /* 0x00000f00000f7836 */ /* 0x004fe20000000000 */
[----:B------:R-:W-:Y:S01]  /*2f10*/  ISETP.GE.U32.AND.EX P5, PT, RZ, UR5, PT, P5 ;  /* 0x00000005ff007c0c */ /* 0x000fe2000bfa6150 */
[----:B------:R-:W-:Y:S01]  /*2f20*/  @!P0 STG.E desc[UR8][R2.64+0x3000], R7 ;  /* 0x0030000702008986 */ /* 0x000fe2000c101908 */
[----:B------:R-:W-:Y:S02]  /*2f30*/  @!P4 LOP3.LUT R11, R11, 0x80000000, RZ, 0x3c, !PT ;  /* 0x800000000b0bc812 */ /* 0x000fe400078e3cff */
[----:B------:R-:W-:Y:S02]  /*2f40*/  ISETP.GE.U32.AND P3, PT, R15, UR4, PT ;  /* 0x000000040f007c0c */ /* 0x000fe4000bf66070 */
[----:B------:R-:W-:Y:S01]  /*2f50*/  @!P6 LOP3.LUT R15, R6, 0x80000000, RZ, 0x3c, !PT ;  /* 0x80000000060fe812 */ /* 0x000fe200078e3cff */
[----:B------:R-:W-:Y:S01]  /*2f60*/  VIADD R6, R0, 0x1100 ;  /* 0x0000110000067836 */ /* 0x000fe20000000000 */
[----:B------:R3:W-:Y:S01]  /*2f70*/  @!P4 STG.E desc[UR8][R2.64+0x2800], R11 ;  /* 0x0028000b0200c986 */ /* 0x0007e2000c101908 */
[----:B------:R-:W-:Y:S01]  /*2f80*/  ISETP.GE.U32.AND P4, PT, R4, UR4, PT ;  /* 0x0000000404007c0c */ /* 0x000fe2000bf86070 */
[----:B------:R-:W-:Y:S01]  /*2f90*/  VIADD R0, R0, 0x1200 ;  /* 0x0000120000007836 */ /* 0x000fe20000000000 */
[----:B------:R-:W-:Y:S01]  /*2fa0*/  ISETP.GE.U32.AND.EX P2, PT, RZ, UR5, PT, P2 ;  /* 0x00000005ff007c0c */ /* 0x000fe2000bf46120 */
[----:B------:R4:W-:Y:S01]  /*2fb0*/  @!P6 STG.E desc[UR8][R2.64+0x2c00], R15 ;  /* 0x002c000f0200e986 */ /* 0x0009e2000c101908 */
[----:B------:R-:W-:-:S02]  /*2fc0*/  ISETP.GE.U32.AND P6, PT, R6, UR4, PT ;  /* 0x0000000406007c0c */ /* 0x000fc4000bfc6070 */
[----:B------:R-:W-:Y:S02]  /*2fd0*/  ISETP.GE.U32.AND.EX P3, PT, RZ, UR5, PT, P3 ;  /* 0x00000005ff007c0c */ /* 0x000fe4000bf66130 */
[----:B------:R-:W-:Y:S02]  /*2fe0*/  ISETP.GE.U32.AND.EX P4, PT, RZ, UR5, PT, P4 ;  /* 0x00000005ff007c0c */ /* 0x000fe4000bf86140 */
[----:B------:R-:W-:Y:S02]  /*2ff0*/  ISETP.GE.U32.AND.EX P6, PT, RZ, UR5, PT, P6 ;  /* 0x00000005ff007c0c */ /* 0x000fe4000bfc6160 */
[----:B------:R-:W-:Y:S02]  /*3000*/  ISETP.GE.U32.AND P0, PT, R0, UR4, PT ;  /* 0x0000000400007c0c */ /* 0x000fe4000bf06070 */
[----:B0-----:R-:W-:Y:S02]  /*3010*/  @!P5 LOP3.LUT R17, R8, 0x80000000, RZ, 0x3c, !PT ;  /* 0x800000000811d812 */ /* 0x001fe400078e3cff */
[----:B------:R-:W-:-:S02]  /*3020*/  ISETP.GE.U32.AND.EX P0, PT, RZ, UR5, PT, P0 ;  /* 0x00000005ff007c0c */ /* 0x000fc4000bf06100 */
[----:B------:R-:W-:Y:S01]  /*3030*/  @!P2 LOP3.LUT R9, R9, 0x80000000, RZ, 0x3c, !PT ;  /* 0x800000000909a812 */ /* 0x000fe200078e3cff */
[----:B------:R0:W-:Y:S01]  /*3040*/  @!P5 STG.E desc[UR8][R2.64+0x3400], R17 ;  /* 0x003400110200d986 */ /* 0x0001e2000c101908 */
[----:B---3--:R-:W-:Y:S02]  /*3050*/  @!P3 LOP3.LUT R11, R10, 0x80000000, RZ, 0x3c, !PT ;  /* 0x800000000a0bb812 */ /* 0x008fe400078e3cff */
[----:B----4-:R-:W-:Y:S01]  /*3060*/  @!P4 LOP3.LUT R15, R12, 0x80000000, RZ, 0x3c, !PT ;  /* 0x800000000c0fc812 */ /* 0x010fe200078e3cff */
[----:B------:R0:W-:Y:S01]  /*3070*/  @!P2 STG.E desc[UR8][R2.64+0x3800], R9 ;  /* 0x003800090200a986 */ /* 0x0001e2000c101908 */
[----:B-----5:R-:W-:Y:S02]  /*3080*/  @!P6 LOP3.LUT R13, R13, 0x80000000, RZ, 0x3c, !PT ;  /* 0x800000000d0de812 */ /* 0x020fe400078e3cff */
[----:B-1----:R-:W-:Y:S01]  /*3090*/  @!P1 LOP3.LUT R5, R14, 0x80000000, RZ, 0x3c, !PT ;  /* 0x800000000e059812 */ /* 0x002fe200078e3cff */
[----:B------:R0:W-:Y:S04]  /*30a0*/  @!P3 STG.E desc[UR8][R2.64+0x3c00], R11 ;  /* 0x003c000b0200b986 */ /* 0x0001e8000c101908 */
[----:B------:R0:W-:Y:S04]  /*30b0*/  @!P4 STG.E desc[UR8][R2.64+0x4000], R15 ;  /* 0x0040000f0200c986 */ /* 0x0001e8000c101908 */
[----:B------:R0:W-:Y:S04]  /*30c0*/  @!P6 STG.E desc[UR8][R2.64+0x4400], R13 ;  /* 0x0044000d0200e986 */ /* 0x0001e8000c101908 */
[----:B------:R0:W-:Y:S01]  /*30d0*/  @!P1 STG.E desc[UR8][R2.64], R5 ;  /* 0x0000000502009986 */ /* 0x0001e2000c101908 */
[----:B------:R-:W-:Y:S05]  /*30e0*/  @P0 EXIT ;  /* 0x000000000000094d */ /* 0x000fea0003800000 */
[----:B------:R-:W0:Y:S02]  /*30f0*/  LDS R33, [R33+0x4800] ;  /* 0x0048000021217984 */ /* 0x000e240000000800 */
[----:B0-----:R-:W-:-:S05]  /*3100*/  LOP3.LUT R5, R33, 0x80000000, RZ, 0x3c, !PT ;  /* 0x8000000021057812 */ /* 0x001fca00078e3cff */
[----:B------:R-:W-:Y:S01]  /*3110*/  STG.E desc[UR8][R2.64+0x4800], R5 ;  /* 0x0048000502007986 */ /* 0x000fe2000c101908 */
[----:B------:R-:W-:Y:S05]  /*3120*/  EXIT ;  /* 0x000000000000794d */ /* 0x000fea0003800000 */
.L_x_221:
        /* <DEDUP_REMOVED lines=13> */
.L_x_326:


//--------------------- .text._ZN3cub18CUB_300001_SM_10006detail4scan16DeviceScanKernelINS2_10policy_hubIiiijN4cuda3std3__44plusIvEEE10Policy1000EPiSC_NS0_13ScanTileStateIiLb1EEES9_NS1_10InputValueIiSC_EEjiLb0EiEEvT0_T1_T2_iT3_T4_T5_ --------------------------
	.section	.text._ZN3cub18CUB_300001_SM_10006detail4scan16DeviceScanKernelINS2_10policy_hubIiiijN4cuda3std3__44plusIvEEE10Policy1000EPiSC_NS0_13ScanTileStateIiLb1EEES9_NS1_10InputValueIiSC_EEjiLb0EiEEvT0_T1_T2_iT3_T4_T5_,"ax",@progbits
	.align	128
        .global         _ZN3cub18CUB_300001_SM_10006detail4scan16DeviceScanKernelINS2_10policy_hubIiiijN4cuda3std3__44plusIvEEE10Policy1000EPiSC_NS0_13ScanTileStateIiLb1EEES9_NS1_10InputValueIiSC_EEjiLb0EiEEvT0_T1_T2_iT3_T4_T5_
        .type           _ZN3cub18CUB_300001_SM_10006detail4scan16DeviceScanKernelINS2_10policy_hubIiiijN4cuda3std3__44plusIvEEE10Policy1000EPiSC_NS0_13ScanTileStateIiLb1EEES9_NS1_10InputValueIiSC_EEjiLb0EiEEvT0_T1_T2_iT3_T4_T5_,@function
        .size           _ZN3cub18CUB_300001_SM_10006detail4scan16DeviceScanKernelINS2_10policy_hubIiiijN4cuda3std3__44plusIvEEE10Policy1000EPiSC_NS0_13ScanTileStateIiLb1EEES9_NS1_10InputValueIiSC_EEjiLb0EiEEvT0_T1_T2_iT3_T4_T5_,(.L_x_327 - _ZN3cub18CUB_300001_SM_10006detail4scan16DeviceScanKernelINS2_10policy_hubIiiijN4cuda3std3__44plusIvEEE10Policy1000EPiSC_NS0_13ScanTileStateIiLb1EEES9_NS1_10InputValueIiSC_EEjiLb0EiEEvT0_T1_T2_iT3_T4_T5_)
        .other          _ZN3cub18CUB_300001_SM_10006detail4scan16DeviceScanKernelINS2_10policy_hubIiiijN4cuda3std3__44plusIvEEE10Policy1000EPiSC_NS0_13ScanTileStateIiLb1EEES9_NS1_10InputValueIiSC_EEjiLb0EiEEvT0_T1_T2_iT3_T4_T5_,@"STO_CUDA_ENTRY STV_DEFAULT"
_ZN3cub18CUB_300001_SM_10006detail4scan16DeviceScanKernelINS2_10policy_hubIiiijN4cuda3std3__44plusIvEEE10Policy1000EPiSC_NS0_13ScanTileStateIiLb1EEES9_NS1_10InputValueIiSC_EEjiLb0EiEEvT0_T1_T2_iT3_T4_T5_:
.text._ZN3cub18CUB_300001_SM_10006detail4scan16DeviceScanKernelINS2_10policy_hubIiiijN4cuda3std3__44plusIvEEE10Policy1000EPiSC_NS0_13ScanTileStateIiLb1EEES9_NS1_10InputValueIiSC_EEjiLb0EiEEvT0_T1_T2_iT3_T4_T5_:
[----:B------:R-:W-:Y:S01]  /*0000*/  LDC R1, c[0x0][0x37c] ;  /* 0x0000df00ff017b82 */ /* 0x000fe20000000800 */
[----:B------:R-:W0:Y:S07]  /*0010*/  LDCU UR4, c[0x0][0x3a0] ;  /* 0x00007400ff0477ac */ /* 0x000e2e0008000800 */
[----:B------:R-:W1:Y:S01]  /*0020*/  LDC R38, c[0x0][0x398] ;  /* 0x0000e600ff267b82 */ /* 0x000e620000000800 */
[----:B------:R-:W2:Y:S01]  /*0030*/  LDCU.64 UR8, c[0x0][0x358] ;  /* 0x00006b00ff0877ac */ /* 0x000ea20008000a00 */
[----:B------:R-:W3:Y:S01]  /*0040*/  LDCU UR5, c[0x0][0x3b0] ;  /* 0x00007600ff0577ac */ /* 0x000ee20008000800 */
[----:B0-----:R-:W-:-:S06]  /*0050*/  UPRMT UR4, UR4, 0x7770, URZ ;  /* 0x0000777004047896 */ /* 0x001fcc00080000ff */
[----:B------:R-:W-:-:S13]  /*0060*/  ISETP.NE.AND P0, PT, RZ, UR4, PT ;  /* 0x00000004ff007c0c */ /* 0x000fda000bf05270 */
[----:B------:R-:W2:Y:S02]  /*0070*/  @P0 LDC.64 R2, c[0x0][0x3a8] ;  /* 0x0000ea00ff020b82 */ /* 0x000ea40000000a00 */
[----:B--2---:R0:W5:Y:S06]  /*0080*/  @P0 LDG.E R39, desc[UR8][R2.64] ;  /* 0x0000000802270981 */ /* 0x00416c000c1e1900 */
[----:B------:R-:W1:Y:S02]  /*0090*/  S2UR UR4, SR_CTAID.X ;  /* 0x00000000000479c3 */ /* 0x000e640000002500 */
[----:B-1----:R-:W-:-:S04]  /*00a0*/  VIADD R38, R38, UR4 ;  /* 0x0000000426267c36 */ /* 0x002fc80008000000 */
[----:B------:R-:W-:-:S05]  /*00b0*/  IMAD R5, R38, 0x2100, RZ ;  /* 0x0000210026057824 */ /* 0x000fca00078e02ff */
[----:B---3--:R-:W-:Y:S01]  /*00c0*/  IADD3 R0, PT, PT, -R5, UR5, RZ ;  /* 0x0000000505007c10 */ /* 0x008fe2000fffe1ff */
[----:B------:R-:W1:Y:S03]  /*00d0*/  @!P0 LDC R39, c[0x0][0x3a8] ;  /* 0x0000ea00ff278b82 */ /* 0x000e660000000800 */
[----:B------:R-:W-:-:S13]  /*00e0*/  ISETP.GE.U32.AND P0, PT, R0, 0x2101, PT ;  /* 0x000021010000780c */ /* 0x000fda0003f06070 */
[----:B0-----:R-:W-:Y:S05]  /*00f0*/  @!P0 BRA `(.L_x_222) ;  /* 0x0000001c00848947 */ /* 0x001fea0003800000 */
[----:B------:R-:W0:Y:S01]  /*0100*/  S2R R49, SR_TID.X ;  /* 0x0000000000317919 */ /* 0x000e220000002100 */
[----:B------:R-:W2:Y:S01]  /*0110*/  LDCU.64 UR4, c[0x0][0x380] ;  /* 0x00007000ff0477ac */ /* 0x000ea20008000a00 */
[C---:B0-----:R-:W-:Y:S02]  /*0120*/  LOP3.LUT R0, R49.reuse, 0x1f, RZ, 0xc0, !PT ;  /* 0x0000001f31007812 */ /* 0x041fe400078ec0ff */
[----:B------:R-:W-:-:S05]  /*0130*/  LOP3.LUT R3, R49, 0x3e0, RZ, 0xc0, !PT ;  /* 0x000003e031037812 */ /* 0x000fca00078ec0ff */
[----:B------:R-:W-:-:S05]  /*0140*/  IMAD R0, R3, 0x16, R0 ;  /* 0x0000001603007824 */ /* 0x000fca00078e0200 */
[----:B------:R-:W-:-:S05]  /*0150*/  IADD3 R0, P0, PT, R5, R0, RZ ;  /* 0x0000000005007210 */ /* 0x000fca0007f1e0ff */
[----:B------:R-:W-:Y:S02]  /*0160*/  IMAD.X R3, RZ, RZ, RZ, P0 ;  /* 0x000000ffff037224 */ /* 0x000fe400000e06ff */
[----:B------:R-:W-:-:S03]  /*0170*/  IMAD.SHL.U32 R45, R0, 0x4, RZ ;  /* 0x00000004002d7824 */ /* 0x000fc600078e00ff */
[----:B------:R-:W-:Y:S02]  /*0180*/  SHF.L.U64.HI R3, R0, 0x2, R3 ;  /* 0x0000000200037819 */ /* 0x000fe40000010203 */
[----:B--2---:R-:W-:-:S04]  /*0190*/  IADD3 R4, P0, PT, R45, UR4, RZ ;  /* 0x000000042d047c10 */ /* 0x004fc8000ff1e0ff */
[----:B------:R-:W-:-:S05]  /*01a0*/  IADD3.X R5, PT, PT, R3, UR5, RZ, P0, !PT ;  /* 0x0000000503057c10 */ /* 0x000fca00087fe4ff */
[----:B------:R-:W2:Y:S04]  /*01b0*/  LDG.E R7, desc[UR8][R4.64] ;  /* 0x0000000804077981 */ /* 0x000ea8000c1e1900 */
[----:B------:R-:W3:Y:S04]  /*01c0*/  LDG.E R9, desc[UR8][R4.64+0x80] ;  /* 0x0000800804097981 */ /* 0x000ee8000c1e1900 */
[----:B------:R-:W4:Y:S04]  /*01d0*/  LDG.E R11, desc[UR8][R4.64+0x100] ;  /* 0x00010008040b7981 */ /* 0x000f28000c1e1900 */
        /* <DEDUP_REMOVED lines=18> */
[----:B------:R-:W4:Y:S01]  /*0300*/  LDG.E R18, desc[UR8][R4.64+0xa80] ;  /* 0x000a800804127981 */ /* 0x000f22000c1e1900 */
[----:B------:R-:W0:Y:S01]  /*0310*/  S2UR UR5, SR_CgaCtaId ;  /* 0x00000000000579c3 */ /* 0x000e220000008800 */
[----:B------:R-:W-:Y:S01]  /*0320*/  SHF.R.U32.HI R40, RZ, 0x5, R49 ;  /* 0x00000005ff287819 */ /* 0x000fe20000011631 */
[----:B------:R-:W-:Y:S01]  /*0330*/  UMOV UR4, 0x400 ;  /* 0x0000040000047882 */ /* 0x000fe20000000000 */
[----:B------:R-:W1:Y:S01]  /*0340*/  S2R R47, SR_LANEID ;  /* 0x00000000002f7919 */ /* 0x000e620000000000 */
[----:B------:R-:W-:Y:S01]  /*0350*/  ISETP.NE.AND P0, PT, R38, RZ, PT ;  /* 0x000000ff2600720c */ /* 0x000fe20003f05270 */
[----:B------:R-:W-:Y:S01]  /*0360*/  BSSY.RECONVERGENT B0, `(.L_x_223) ;  /* 0x0000168000007945 */ /* 0x000fe20003800200 */
[----:B0-----:R-:W-:Y:S01]  /*0370*/  ULEA UR4, UR5, UR4, 0x18 ;  /* 0x0000000405047291 */ /* 0x001fe2000f8ec0ff */
[----:B-1----:R-:W-:-:S05]  /*0380*/  IMAD R2, R40, 0x2c0, R47 ;  /* 0x000002c028027824 */ /* 0x002fca00078e022f */
[----:B------:R-:W-:-:S05]  /*0390*/  LEA R2, R2, UR4, 0x2 ;  /* 0x0000000402027c11 */ /* 0x000fca000f8e10ff */
[----:B------:R-:W-:Y:S01]  /*03a0*/  IMAD R0, R47, 0x54, R2 ;  /* 0x000000542f007824 */ /* 0x000fe200078e0202 */
[----:B--2---:R0:W-:Y:S04]  /*03b0*/  STS [R2], R7 ;  /* 0x0000000702007388 */ /* 0x0041e80000000800 */
[----:B---3--:R0:W-:Y:S04]  /*03c0*/  STS [R2+0x80], R9 ;  /* 0x0000800902007388 */ /* 0x0081e80000000800 */
[----:B----4-:R0:W-:Y:S04]  /*03d0*/  STS [R2+0x100], R11 ;  /* 0x0001000b02007388 */ /* 0x0101e80000000800 */
[----:B------:R0:W-:Y:S04]  /*03e0*/  STS [R2+0x180], R13 ;  /* 0x0001800d02007388 */ /* 0x0001e80000000800 */
        /* <DEDUP_REMOVED lines=17> */
[----:B------:R0:W-:Y:S01]  /*0500*/  STS [R2+0xa80], R18 ;  /* 0x000a801202007388 */ /* 0x0001e20000000800 */
[----:B------:R-:W-:-:S03]  /*0510*/  NOP ;  /* 0x0000000000007918 */ /* 0x000fc60000000000 */
[----:B------:R0:W1:Y:S04]  /*0520*/  LDS.64 R4, [R0] ;  /* 0x0000000000047984 */ /* 0x0000680000000a00 */
[----:B------:R0:W2:Y:S04]  /*0530*/  LDS.64 R6, [R0+0x8] ;  /* 0x0000080000067984 */ /* 0x0000a80000000a00 */
[----:B------:R0:W3:Y:S04]  /*0540*/  LDS.64 R8, [R0+0x10] ;  /* 0x0000100000087984 */ /* 0x0000e80000000a00 */
[----:B------:R0:W4:Y:S04]  /*0550*/  LDS.64 R10, [R0+0x18] ;  /* 0x00001800000a7984 */ /* 0x0001280000000a00 */
[----:B------:R0:W0:Y:S04]  /*0560*/  LDS.64 R12, [R0+0x20] ;  /* 0x00002000000c7984 */ /* 0x0000280000000a00 */
[----:B------:R0:W0:Y:S04]  /*0570*/  LDS.64 R14, [R0+0x28] ;  /* 0x00002800000e7984 */ /* 0x0000280000000a00 */
[----:B------:R0:W0:Y:S04]  /*0580*/  LDS.64 R28, [R0+0x30] ;  /* 0x00003000001c7984 */ /* 0x0000280000000a00 */
[----:B------:R0:W0:Y:S04]  /*0590*/  LDS.64 R30, [R0+0x38] ;  /* 0x00003800001e7984 */ /* 0x0000280000000a00 */
[----:B------:R0:W0:Y:S04]  /*05a0*/  LDS.64 R32, [R0+0x40] ;  /* 0x0000400000207984 */ /* 0x0000280000000a00 */
[----:B------:R0:W0:Y:S04]  /*05b0*/  LDS.64 R34, [R0+0x48] ;  /* 0x0000480000227984 */ /* 0x0000280000000a00 */
[----:B------:R0:W0:Y:S01]  /*05c0*/  LDS.64 R36, [R0+0x50] ;  /* 0x0000500000247984 */ /* 0x0000220000000a00 */
[----:B------:R-:W-:Y:S06]  /*05d0*/  BAR.SYNC.DEFER_BLOCKING 0x0 ;  /* 0x0000000000007b1d */ /* 0x000fec0000010000 */
[----:B-1----:R-:W-:Y:S05]  /*05e0*/  @P0 BRA `(.L_x_224) ;  /* 0x00000004001c0947 */ /* 0x002fea0003800000 */
[----:B0-2---:R-:W-:Y:S02]  /*05f0*/  IADD3 R16, PT, PT, R6, R5, R4 ;  /* 0x0000000506107210 */ /* 0x005fe40007ffe004 */
[C---:B------:R-:W-:Y:S02]  /*0600*/  ISETP.NE.AND P1, PT, R47.reuse, 0x1f, PT ;  /* 0x0000001f2f00780c */ /* 0x040fe40003f25270 */
[----:B---3--:R-:W-:Y:S02]  /*0610*/  IADD3 R16, PT, PT, R8, R7, R16 ;  /* 0x0000000708107210 */ /* 0x008fe40007ffe010 */
[----:B------:R-:W-:Y:S02]  /*0620*/  ISETP.NE.AND P2, PT, R47, RZ, PT ;  /* 0x000000ff2f00720c */ /* 0x000fe40003f45270 */
[----:B----4-:R-:W-:-:S04]  /*0630*/  IADD3 R16, PT, PT, R10, R9, R16 ;  /* 0x000000090a107210 */ /* 0x010fc80007ffe010 */
[----:B------:R-:W-:-:S03]  /*0640*/  IADD3 R16, PT, PT, R12, R11, R16 ;  /* 0x0000000b0c107210 */ /* 0x000fc60007ffe010 */
[----:B------:R-:W-:Y:S02]  /*0650*/  @!P1 LEA R43, R40, UR4, 0x2 ;  /* 0x00000004282b9c11 */ /* 0x000fe4000f8e10ff */
[----:B------:R-:W-:-:S04]  /*0660*/  IADD3 R16, PT, PT, R14, R13, R16 ;  /* 0x0000000d0e107210 */ /* 0x000fc80007ffe010 */
[----:B------:R-:W-:-:S04]  /*0670*/  IADD3 R16, PT, PT, R28, R15, R16 ;  /* 0x0000000f1c107210 */ /* 0x000fc80007ffe010 */
[----:B------:R-:W-:-:S04]  /*0680*/  IADD3 R16, PT, PT, R30, R29, R16 ;  /* 0x0000001d1e107210 */ /* 0x000fc80007ffe010 */
[----:B------:R-:W-:-:S04]  /*0690*/  IADD3 R16, PT, PT, R32, R31, R16 ;  /* 0x0000001f20107210 */ /* 0x000fc80007ffe010 */
[----:B------:R-:W-:-:S04]  /*06a0*/  IADD3 R16, PT, PT, R34, R33, R16 ;  /* 0x0000002122107210 */ /* 0x000fc80007ffe010 */
[----:B------:R-:W-:-:S05]  /*06b0*/  IADD3 R16, PT, PT, R36, R35, R16 ;  /* 0x0000002324107210 */ /* 0x000fca0007ffe010 */
        /* <DEDUP_REMOVED lines=15> */
[----:B------:R-:W-:Y:S02]  /*07b0*/  ISETP.NE.AND P1, PT, R40, 0x9, PT ;  /* 0x000000092800780c */ /* 0x000fe40003f25270 */
[----:B------:R-:W-:-:S03]  /*07c0*/  SEL R37, R37, RZ, P2 ;  /* 0x000000ff25257207 */ /* 0x000fc60001000000 */
[----:B------:R-:W0:Y:S04]  /*07d0*/  LDS.128 R16, [UR4+0x10] ;  /* 0x00001004ff107984 */ /* 0x000e280008000c00 */
[----:B------:R-:W1:Y:S04]  /*07e0*/  LDS.128 R20, [UR4+0x20] ;  /* 0x00002004ff147984 */ /* 0x000e680008000c00 */
[----:B------:R-:W2:Y:S01]  /*07f0*/  LDS.128 R24, [UR4+0x30] ;  /* 0x00003004ff187984 */ /* 0x000ea20008000c00 */
[----:B0-----:R-:W-:-:S04]  /*0800*/  IMAD.IADD R17, R16, 0x1, R17 ;  /* 0x0000000110117824 */ /* 0x001fc800078e0211 */
[----:B------:R-:W-:Y:S01]  /*0810*/  IMAD.IADD R18, R18, 0x1, R17 ;  /* 0x0000000112127824 */ /* 0x000fe200078e0211 */
[----:B------:R-:W-:Y:S02]  /*0820*/  SEL R16, R17, R16, !P0 ;  /* 0x0000001011107207 */ /* 0x000fe40004000000 */
[----:B------:R-:W-:Y:S01]  /*0830*/  ISETP.NE.AND P0, PT, R40, 0x3, PT ;  /* 0x000000032800780c */ /* 0x000fe20003f05270 */
[----:B------:R-:W-:-:S03]  /*0840*/  IMAD.IADD R19, R19, 0x1, R18 ;  /* 0x0000000113137824 */ /* 0x000fc600078e0212 */
[----:B------:R-:W-:Y:S01]  /*0850*/  SEL R16, R18, R16, !P0 ;  /* 0x0000001012107207 */ /* 0x000fe20004000000 */
[----:B-1----:R-:W-:Y:S01]  /*0860*/  IMAD.IADD R20, R19, 0x1, R20 ;  /* 0x0000000113147824 */ /* 0x002fe200078e0214 */
[----:B------:R-:W-:-:S03]  /*0870*/  ISETP.NE.AND P0, PT, R40, 0x4, PT ;  /* 0x000000042800780c */ /* 0x000fc60003f05270 */
[----:B------:R-:W-:Y:S01]  /*0880*/  IMAD.IADD R21, R21, 0x1, R20 ;  /* 0x0000000115157824 */ /* 0x000fe200078e0214 */
[----:B------:R-:W-:Y:S02]  /*0890*/  SEL R16, R19, R16, !P0 ;  /* 0x0000001013107207 */ /* 0x000fe40004000000 */
[----:B------:R-:W-:Y:S01]  /*08a0*/  ISETP.NE.AND P0, PT, R40, 0x5, PT ;  /* 0x000000052800780c */ /* 0x000fe20003f05270 */
[----:B------:R-:W-:-:S03]  /*08b0*/  IMAD.IADD R22, R22, 0x1, R21 ;  /* 0x0000000116167824 */ /* 0x000fc600078e0215 */
[----:B------:R-:W-:Y:S01]  /*08c0*/  SEL R16, R20, R16, !P0 ;  /* 0x0000001014107207 */ /* 0x000fe20004000000 */
[----:B------:R-:W-:Y:S01]  /*08d0*/  IMAD.IADD R23, R23, 0x1, R22 ;  /* 0x0000000117177824 */ /* 0x000fe200078e0216 */
[----:B------:R-:W-:-:S03]  /*08e0*/  ISETP.NE.AND P0, PT, R40, 0x6, PT ;  /* 0x000000062800780c */ /* 0x000fc60003f05270 */
[----:B--2---:R-:W-:Y:S01]  /*08f0*/  IMAD.IADD R24, R23, 0x1, R24 ;  /* 0x0000000117187824 */ /* 0x004fe200078e0218 */
[----:B------:R-:W-:Y:S02]  /*0900*/  SEL R16, R21, R16, !P0 ;  /* 0x0000001015107207 */ /* 0x000fe40004000000 */
[----:B------:R-:W-:Y:S01]  /*0910*/  ISETP.NE.AND P0, PT, R40, 0x7, PT ;  /* 0x000000072800780c */ /* 0x000fe20003f05270 */
[----:B------:R-:W-:-:S03]  /*0920*/  IMAD.IADD R25, R25, 0x1, R24 ;  /* 0x0000000119197824 */ /* 0x000fc600078e0218 */
[----:B------:R-:W-:Y:S01]  /*0930*/  SEL R16, R22, R16, !P0 ;  /* 0x0000001016107207 */ /* 0x000fe20004000000 */
[----:B------:R-:W-:Y:S01]  /*0940*/  IMAD.IADD R26, R26, 0x1, R25 ;  /* 0x000000011a1a7824 */ /* 0x000fe200078e0219 */
[----:B------:R-:W-:-:S04]  /*0950*/  ISETP.NE.AND P0, PT, R40, 0x8, PT ;  /* 0x000000082800780c */ /* 0x000fc80003f05270 */
[----:B------:R-:W-:Y:S02]  /*0960*/  SEL R16, R23, R16, !P0 ;  /* 0x0000001017107207 */ /* 0x000fe40004000000 */
[----:B------:R-:W-:Y:S02]  /*0970*/  ISETP.NE.AND P0, PT, R40, 0xa, PT ;  /* 0x0000000a2800780c */ /* 0x000fe40003f05270 */
[----:B------:R-:W-:Y:S02]  /*0980*/  SEL R16, R24, R16, !P1 ;  /* 0x0000001018107207 */ /* 0x000fe40004800000 */
[----:B------:R-:W-:Y:S02]  /*0990*/  ISETP.NE.AND P1, PT, R40, 0xb, PT ;  /* 0x0000000b2800780c */ /* 0x000fe40003f25270 */
[----:B------:R-:W-:Y:S02]  /*09a0*/  SEL R16, R25, R16, !P0 ;  /* 0x0000001019107207 */ /* 0x000fe40004000000 */
[----:B------:R-:W-:-:S02]  /*09b0*/  ISETP.GE.U32.AND P0, PT, R49, 0x20, PT ;  /* 0x000000203100780c */ /* 0x000fc40003f06070 */
[----:B------:R-:W-:Y:S02]  /*09c0*/  SEL R16, R26, R16, !P1 ;  /* 0x000000101a107207 */ /* 0x000fe40004800000 */
[----:B------:R-:W-:Y:S02]  /*09d0*/  ISETP.NE.AND P1, PT, R49, RZ, PT ;  /* 0x000000ff3100720c */ /* 0x000fe40003f25270 */
[----:B------:R-:W-:Y:S02]  /*09e0*/  SEL R16, R16, RZ, P0 ;  /* 0x000000ff10107207 */ /* 0x000fe40000000000 */
[--C-:B-----5:R-:W-:Y:S02]  /*09f0*/  IADD3 R27, PT, PT, R26, R27, R39.reuse ;  /* 0x0000001b1a1b7210 */ /* 0x120fe40007ffe027 */
[----:B------:R-:W-:-:S07]  /*0a00*/  IADD3 R16, PT, PT, R16, R37, R39 ;  /* 0x0000002510107210 */ /* 0x000fce0007ffe027 */
[----:B------:R-:W-:Y:S05]  /*0a10*/  @P1 BRA `(.L_x_225) ;  /* 0x0000000c00f01947 */ /* 0x000fea0003800000 */
[----:B------:R-:W0:Y:S01]  /*0a20*/  LDC.64 R18, c[0x0][0x390] ;  /* 0x0000e400ff127b82 */ /* 0x000e220000000a00 */
[----:B------:R-:W-:-:S05]  /*0a30*/  IMAD.MOV.U32 R26, RZ, RZ, 0x65 ;  /* 0x00000065ff1a7424 */ /* 0x000fca00078e00ff */
[----:B0-----:R0:W-:Y:S01]  /*0a40*/  ST.E.64.STRONG.GPU desc[UR8][R18.64+0x100], R26 ;  /* 0x0001001a12007985 */ /* 0x0011e2000c10fb08 */
[----:B------:R-:W-:Y:S05]  /*0a50*/  BRA `(.L_x_225) ;  /* 0x0000000c00e07947 */ /* 0x000fea0003800000 */
.L_x_224:
        /* <DEDUP_REMOVED lines=20> */
[----:B-----5:R-:W0:Y:S02]  /*0ba0*/  SHFL.UP P0, R39, R24, 0x8, RZ ;  /* 0x0500000018277989 */ /* 0x020e2400000000ff */
        /* <DEDUP_REMOVED lines=9> */
[----:B------:R-:W1:Y:S04]  /*0c40*/  LDS.128 R20, [UR4+0x20] ;  /* 0x00002004ff147984 */ /* 0x000e680008000c00 */
[----:B------:R-:W2:Y:S01]  /*0c50*/  LDS.128 R24, [UR4+0x30] ;  /* 0x00003004ff187984 */ /* 0x000ea20008000c00 */
[----:B0-----:R-:W-:-:S04]  /*0c60*/  IMAD.IADD R17, R16, 0x1, R17 ;  /* 0x0000000110117824 */ /* 0x001fc800078e0211 */
[----:B------:R-:W-:Y:S01]  /*0c70*/  IMAD.IADD R18, R18, 0x1, R17 ;  /* 0x0000000112127824 */ /* 0x000fe200078e0211 */
[----:B------:R-:W-:Y:S02]  /*0c80*/  SEL R16, R17, R16, !P0 ;  /* 0x0000001011107207 */ /* 0x000fe40004000000 */
[----:B------:R-:W-:Y:S01]  /*0c90*/  ISETP.NE.AND P0, PT, R40, 0x3, PT ;  /* 0x000000032800780c */ /* 0x000fe20003f05270 */
[----:B------:R-:W-:Y:S01]  /*0ca0*/  IMAD.IADD R19, R19, 0x1, R18 ;  /* 0x0000000113137824 */ /* 0x000fe200078e0212 */
[----:B------:R-:W-:Y:S02]  /*0cb0*/  SEL R17, R37, RZ, P2 ;  /* 0x000000ff25117207 */ /* 0x000fe40001000000 */
        /* <DEDUP_REMOVED lines=16> */
[----:B------:R-:W-:-:S03]  /*0dc0*/  ISETP.NE.AND P0, PT, R40, 0x8, PT ;  /* 0x000000082800780c */ /* 0x000fc60003f05270 */
[----:B------:R-:W-:Y:S01]  /*0dd0*/  IMAD.IADD R27, R27, 0x1, R26 ;  /* 0x000000011b1b7824 */ /* 0x000fe200078e021a */
[----:B------:R-:W-:Y:S02]  /*0de0*/  SEL R16, R23, R16, !P0 ;  /* 0x0000001017107207 */ /* 0x000fe40004000000 */
[----:B------:R-:W-:Y:S02]  /*0df0*/  ISETP.NE.AND P0, PT, R40, 0xa, PT ;  /* 0x0000000a2800780c */ /* 0x000fe40003f05270 */
[----:B------:R-:W-:Y:S02]  /*0e00*/  SEL R16, R24, R16, !P1 ;  /* 0x0000001018107207 */ /* 0x000fe40004800000 */
[----:B------:R-:W-:Y:S02]  /*0e10*/  ISETP.NE.AND P1, PT, R40, 0xb, PT ;  /* 0x0000000b2800780c */ /* 0x000fe40003f25270 */
[----:B------:R-:W-:Y:S02]  /*0e20*/  SEL R16, R25, R16, !P0 ;  /* 0x0000001019107207 */ /* 0x000fe40004000000 */
[----:B------:R-:W-:-:S02]  /*0e30*/  ISETP.GT.U32.AND P0, PT, R49, 0x1f, PT ;  /* 0x0000001f3100780c */ /* 0x000fc40003f04070 */
[----:B------:R-:W-:Y:S02]  /*0e40*/  SEL R16, R26, R16, !P1 ;  /* 0x000000101a107207 */ /* 0x000fe40004800000 */
[----:B------:R-:W-:-:S03]  /*0e50*/  ISETP.GE.U32.AND P1, PT, R49, 0x20, PT ;  /* 0x000000203100780c */ /* 0x000fc60003f26070 */
[----:B------:R-:W-:-:S05]  /*0e60*/  IMAD.IADD R16, R16, 0x1, R17 ;  /* 0x0000000110107824 */ /* 0x000fca00078e0211 */
[----:B------:R-:W-:Y:S01]  /*0e70*/  SEL R46, R37, R16, !P1 ;  /* 0x00000010252e7207 */ /* 0x000fe20004800000 */
[----:B------:R-:W-:Y:S06]  /*0e80*/  @P0 BRA `(.L_x_226) ;  /* 0x0000000800b00947 */ /* 0x000fec0003800000 */
[----:B------:R-:W0:Y:S01]  /*0e90*/  LDC.64 R16, c[0x0][0x390] ;  /* 0x0000e400ff107b82 */ /* 0x000e220000000a00 */
[----:B------:R-:W-:Y:S02]  /*0ea0*/  ISETP.NE.AND P1, PT, R49, RZ, PT ;  /* 0x000000ff3100720c */ /* 0x000fe40003f25270 */
[----:B------:R-:W-:-:S05]  /*0eb0*/  LOP3.LUT R21, RZ, R49, RZ, 0x33, !PT ;  /* 0x00000031ff157212 */ /* 0x000fca00078e33ff */
[----:B------:R-:W-:-:S06]  /*0ec0*/  IMAD.IADD R21, R38, 0x1, R21 ;  /* 0x0000000126157824 */ /* 0x000fcc00078e0215 */
[----:B------:R-:W-:Y:S01]  /*0ed0*/  @!P1 IMAD.MOV.U32 R26, RZ, RZ, 0x64 ;  /* 0x00000064ff1a9424 */ /* 0x000fe200078e00ff */
[----:B------:R1:W-:Y:S01]  /*0ee0*/  @!P1 STS [UR4+0xc], R27 ;  /* 0x00000c1bff009988 */ /* 0x0003e20008000804 */
[----:B0-----:R-:W-:-:S04]  /*0ef0*/  IMAD.WIDE R24, R38, 0x8, R16 ;  /* 0x0000000826187825 */ /* 0x001fc800078e0210 */
[----:B------:R-:W-:Y:S01]  /*0f00*/  IMAD.WIDE R16, R21, 0x8, R16 ;  /* 0x0000000815107825 */ /* 0x000fe200078e0210 */
[----:B------:R1:W-:Y:S01]  /*0f10*/  @!P1 ST.E.64.STRONG.GPU desc[UR8][R24.64+0x100], R26 ;  /* 0x0001001a18009985 */ /* 0x0003e2000c10fb08 */
[----:B------:R-:W-:Y:S05]  /*0f20*/  NANOSLEEP 0x33e ;  /* 0x0000033e0000795d */ /* 0x000fea0003800000 */
[----:B------:R-:W2:Y:S01]  /*0f30*/  LD.E.64.STRONG.GPU R40, desc[UR8][R16.64+0x100] ;  /* 0x0001000810287980 */ /* 0x000ea2000c10fb00 */
[----:B------:R-:W-:Y:S01]  /*0f40*/  UMOV UR5, 0xffffffff ;  /* 0xffffffff00057882 */ /* 0x000fe20000000000 */
[----:B--2---:R-:W-:Y:S02]  /*0f50*/  ISETP.NE.AND P0, PT, R40, 0x63, PT ;  /* 0x000000632800780c */ /* 0x004fe40003f05270 */
[----:B-1----:R-:W-:Y:S11]  /*0f60*/  BRA.DIV UR5, `(.L_x_227) ;  /* 0x00000036053c7947 */ /* 0x002ff6000b800000 */
[----:B------:R-:W-:-:S13]  /*0f70*/  VOTE.ANY P0, !P0 ;  /* 0x0000000000ff7806 */ /* 0x000fda0004000100 */
.L_x_256:
[----:B------:R-:W-:Y:S05]  /*0f80*/  @!P0 BRA `(.L_x_228) ;  /* 0x0000000000748947 */ /* 0x000fea0003800000 */
[----:B------:R-:W-:-:S07]  /*0f90*/  IMAD.MOV.U32 R20, RZ, RZ, 0x3b8 ;  /* 0x000003b8ff147424 */ /* 0x000fce00078e00ff */
.L_x_230:
[----:B------:R-:W-:Y:S02]  /*0fa0*/  VIADD R23, R20, 0x1 ;  /* 0x0000000114177836 */ /* 0x000fe40000000000 */
[----:B------:R-:W-:Y:S02]  /*0fb0*/  IMAD R38, R38, 0x41a7, RZ ;  /* 0x000041a726267824 */ /* 0x000fe400078e02ff */
[----:B------:R-:W0:Y:S01]  /*0fc0*/  I2F.U32.RP R22, R23 ;  /* 0x0000001700167306 */ /* 0x000e220000209000 */
[----:B------:R-:W-:Y:S01]  /*0fd0*/  IMAD.MOV R37, RZ, RZ, -R23 ;  /* 0x000000ffff257224 */ /* 0x000fe200078e0a17 */
[----:B------:R-:W-:Y:S02]  /*0fe0*/  ISETP.NE.U32.AND P2, PT, R23, RZ, PT ;  /* 0x000000ff1700720c */ /* 0x000fe40003f45070 */
[----:B------:R-:W-:-:S04]  /*0ff0*/  LOP3.LUT R38, R38, 0x7fffffff, RZ, 0xc0, !PT ;  /* 0x7fffffff26267812 */ /* 0x000fc800078ec0ff */
[----:B0-----:R-:W0:Y:S02]  /*1000*/  MUFU.RCP R22, R22 ;  /* 0x0000001600167308 */ /* 0x001e240000001000 */
[----:B0-----:R-:W-:-:S06]  /*1010*/  VIADD R18, R22, 0xffffffe ;  /* 0x0ffffffe16127836 */ /* 0x001fcc0000000000 */
[----:B------:R0:W1:Y:S02]  /*1020*/  F2I.FTZ.U32.TRUNC.NTZ R19, R18 ;  /* 0x0000001200137305 */ /* 0x000064000021f000 */
[----:B0-----:R-:W-:Y:S02]  /*1030*/  IMAD.MOV.U32 R18, RZ, RZ, RZ ;  /* 0x000000ffff127224 */ /* 0x001fe400078e00ff */
[----:B-1----:R-:W-:-:S04]  /*1040*/  IMAD R37, R37, R19, RZ ;  /* 0x0000001325257224 */ /* 0x002fc800078e02ff */
[----:B------:R-:W-:-:S06]  /*1050*/  IMAD.HI.U32 R19, R19, R37, R18 ;  /* 0x0000002513137227 */ /* 0x000fcc00078e0012 */
[----:B------:R-:W-:-:S04]  /*1060*/  IMAD.HI.U32 R19, R19, R38, RZ ;  /* 0x0000002613137227 */ /* 0x000fc800078e00ff */
[----:B------:R-:W-:-:S04]  /*1070*/  IMAD.MOV R19, RZ, RZ, -R19 ;  /* 0x000000ffff137224 */ /* 0x000fc800078e0a13 */
[----:B------:R-:W-:-:S05]  /*1080*/  IMAD R22, R23, R19, R38 ;  /* 0x0000001317167224 */ /* 0x000fca00078e0226 */
[----:B------:R-:W-:-:S13]  /*1090*/  ISETP.GE.U32.AND P0, PT, R22, R23, PT ;  /* 0x000000171600720c */ /* 0x000fda0003f06070 */
[----:B------:R-:W-:-:S05]  /*10a0*/  @P0 IMAD.IADD R22, R22, 0x1, -R23 ;  /* 0x0000000116160824 */ /* 0x000fca00078e0a17 */
[----:B------:R-:W-:-:S13]  /*10b0*/  ISETP.GE.U32.AND P0, PT, R22, R23, PT ;  /* 0x000000171600720c */ /* 0x000fda0003f06070 */
[----:B------:R-:W-:Y:S01]  /*10c0*/  @P0 IMAD.IADD R22, R22, 0x1, -R23 ;  /* 0x0000000116160824 */ /* 0x000fe200078e0a17 */
[----:B------:R-:W-:-:S04]  /*10d0*/  @!P2 LOP3.LUT R22, RZ, R23, RZ, 0x33, !PT ;  /* 0x00000017ff16a212 */ /* 0x000fc800078e33ff */
[----:B------:R-:W-:Y:S05]  /*10e0*/  NANOSLEEP R22 ;  /* 0x000000160000735d */ /* 0x000fea0003800000 */
[----:B------:R-:W2:Y:S01]  /*10f0*/  LD.E.64.STRONG.GPU R40, desc[UR8][R16.64+0x100] ;  /* 0x0001000810287980 */ /* 0x000ea2000c10fb00 */
[----:B------:R-:W-:Y:S01]  /*1100*/  UMOV UR5, 0xffffffff ;  /* 0xffffffff00057882 */ /* 0x000fe20000000000 */
[----:B------:R-:W-:Y:S02]  /*1110*/  SHF.R.U32.HI R20, RZ, 0x1, R20 ;  /* 0x00000001ff147819 */ /* 0x000fe40000011614 */
[----:B--2---:R-:W-:Y:S01]  /*1120*/  ISETP.NE.AND P0, PT, R40, 0x63, PT ;  /* 0x000000632800780c */ /* 0x004fe20003f05270 */
[----:B------:R-:W-:-:S12]  /*1130*/  BRA.DIV UR5, `(.L_x_229) ;  /* 0x0000003205e87947 */ /* 0x000fd8000b800000 */
[----:B------:R-:W-:-:S13]  /*1140*/  VOTE.ANY P0, !P0 ;  /* 0x0000000000ff7806 */ /* 0x000fda0004000100 */
.L_x_259:
[----:B------:R-:W-:Y:S05]  /*1150*/  @P0 BRA `(.L_x_230) ;  /* 0xfffffffc00900947 */ /* 0x000fea000383ffff */
.L_x_228:
[----:B------:R-:W-:Y:S01]  /*1160*/  UMOV UR5, 0xffffffff ;  /* 0xffffffff00057882 */ /* 0x000fe20000000000 */
[----:B------:R-:W-:Y:S02]  /*1170*/  ISETP.NE.AND P0, PT, R40, 0x65, PT ;  /* 0x000000652800780c */ /* 0x000fe40003f05270 */
[----:B------:R-:W-:Y:S11]  /*1180*/  BRA.DIV UR5, `(.L_x_231) ;  /* 0x0000003205f47947 */ /* 0x000ff6000b800000 */
[----:B------:R-:W0:Y:S01]  /*1190*/  S2R R48, SR_GEMASK ;  /* 0x0000000000307919 */ /* 0x000e220000003c00 */
[----:B------:R-:W-:Y:S01]  /*11a0*/  VOTE.ANY R19, PT, !P0 ;  /* 0x0000000000137806 */ /* 0x000fe200040e0100 */
[C---:B------:R-:W-:Y:S01]  /*11b0*/  VIADD R22, R47.reuse, 0x2 ;  /* 0x000000022f167836 */ /* 0x040fe20000000000 */
[----:B------:R-:W1:Y:S01]  /*11c0*/  LDC.64 R42, c[0x0][0x390] ;  /* 0x0000e400ff2a7b82 */ /* 0x000e620000000a00 */
[C---:B------:R-:W-:Y:S02]  /*11d0*/  VIADD R23, R47.reuse, 0x4 ;  /* 0x000000042f177836 */ /* 0x040fe40000000000 */
[----:B------:R-:W-:Y:S01]  /*11e0*/  VIADD R26, R47, 0x8 ;  /* 0x000000082f1a7836 */ /* 0x000fe20000000000 */
[----:B-1----:R-:W-:Y:S02]  /*11f0*/  IADD3 R42, P3, PT, R42, 0x100, RZ ;  /* 0x000001002a2a7810 */ /* 0x002fe40007f7e0ff */
[----:B0-----:R-:W-:-:S03]  /*1200*/  LOP3.LUT R19, R19, 0x80000000, R48, 0xec, !PT ;  /* 0x8000000013137812 */ /* 0x001fc600078eec30 */
[----:B------:R-:W-:Y:S02]  /*1210*/  IMAD.X R43, RZ, RZ, R43, P3 ;  /* 0x000000ffff2b7224 */ /* 0x000fe400018e062b */
[----:B------:R-:W-:-:S05]  /*1220*/  VIADD R16, R19, 0xffffffff ;  /* 0xffffffff13107836 */ /* 0x000fca0000000000 */
[----:B------:R-:W-:-:S06]  /*1230*/  LOP3.LUT R16, R19, R16, RZ, 0xc, !PT ;  /* 0x0000001013107212 */ /* 0x000fcc00078e0cff */
[----:B------:R-:W0:Y:S02]  /*1240*/  POPC R16, R16 ;  /* 0x0000001000107309 */ /* 0x000e240000000000 */
[----:B0-----:R-:W0:Y:S01]  /*1250*/  SHFL.DOWN PT, R20, R41, 0x1, R16 ;  /* 0x0820000029147989 */ /* 0x001e2200000e0010 */
[----:B------:R-:W-:-:S04]  /*1260*/  ISETP.GE.AND P0, PT, R47, R16, PT ;  /* 0x000000102f00720c */ /* 0x000fc80003f06270 */
[----:B0-----:R-:W-:Y:S02]  /*1270*/  SEL R20, R20, RZ, !P0 ;  /* 0x000000ff14147207 */ /* 0x001fe40004000000 */
[----:B------:R-:W-:-:S03]  /*1280*/  ISETP.GT.AND P0, PT, R22, R16, PT ;  /* 0x000000101600720c */ /* 0x000fc60003f04270 */
[----:B------:R-:W-:-:S05]  /*1290*/  IMAD.IADD R37, R20, 0x1, R41 ;  /* 0x0000000114257824 */ /* 0x000fca00078e0229 */
[----:B------:R-:W0:Y:S02]  /*12a0*/  SHFL.DOWN PT, R20, R37, 0x2, R16 ;  /* 0x0840000025147989 */ /* 0x000e2400000e0010 */
[----:B0-----:R-:W-:Y:S02]  /*12b0*/  SEL R20, R20, RZ, !P0 ;  /* 0x000000ff14147207 */ /* 0x001fe40004000000 */
[----:B------:R-:W-:-:S03]  /*12c0*/  ISETP.GT.AND P0, PT, R23, R16, PT ;  /* 0x000000101700720c */ /* 0x000fc60003f04270 */
[----:B------:R-:W-:Y:S02]  /*12d0*/  IMAD.IADD R39, R37, 0x1, R20 ;  /* 0x0000000125277824 */ /* 0x000fe400078e0214 */
[----:B------:R-:W-:-:S03]  /*12e0*/  VIADD R37, R47, 0x10 ;  /* 0x000000102f257836 */ /* 0x000fc60000000000 */
[----:B------:R-:W0:Y:S02]  /*12f0*/  SHFL.DOWN PT, R20, R39, 0x4, R16 ;  /* 0x0880000027147989 */ /* 0x000e2400000e0010 */
[-C--:B------:R-:W-:Y:S02]  /*1300*/  ISETP.GT.AND P2, PT, R37, R16.reuse, PT ;  /* 0x000000102500720c */ /* 0x080fe40003f44270 */
[----:B0-----:R-:W-:Y:S02]  /*1310*/  SEL R20, R20, RZ, !P0 ;  /* 0x000000ff14147207 */ /* 0x001fe40004000000 */
[----:B------:R-:W-:-:S03]  /*1320*/  ISETP.GT.AND P0, PT, R26, R16, PT ;  /* 0x000000101a00720c */ /* 0x000fc60003f04270 */
[----:B------:R-:W-:-:S05]  /*1330*/  IMAD.IADD R51, R39, 0x1, R20 ;  /* 0x0000000127337824 */ /* 0x000fca00078e0214 */
[----:B------:R-:W0:Y:S02]  /*1340*/  SHFL.DOWN PT, R20, R51, 0x8, R16 ;  /* 0x0900000033147989 */ /* 0x000e2400000e0010 */
[----:B0-----:R-:W-:Y:S02]  /*1350*/  SEL R20, R20, RZ, !P0 ;  /* 0x000000ff14147207 */ /* 0x001fe40004000000 */
[----:B------:R-:W-:-:S03]  /*1360*/  ISETP.NE.AND P0, PT, R40, 0x65, PT ;  /* 0x000000652800780c */ /* 0x000fc60003f05270 */
[----:B------:R-:W-:-:S05]  /*1370*/  IMAD.IADD R41, R51, 0x1, R20 ;  /* 0x0000000133297824 */ /* 0x000fca00078e0214 */
[----:B------:R-:W0:Y:S05]  /*1380*/  SHFL.DOWN PT, R20, R41, 0x10, R16 ;  /* 0x0a00000029147989 */ /* 0x000e2a00000e0010 */
[----:B------:R-:W-:Y:S02]  /*1390*/  VOTE.ALL P0, P0 ;  /* 0x0000000000ff7806 */ /* 0x000fe40000000000 */
[----:B0-----:R-:W-:-:S05]  /*13a0*/  SEL R20, R20, RZ, !P2 ;  /* 0x000000ff14147207 */ /* 0x001fca0005000000 */
[----:B------:R-:W-:-:S07]  /*13b0*/  IMAD.IADD R39, R41, 0x1, R20 ;  /* 0x0000000129277824 */ /* 0x000fce00078e0214 */
.L_x_268:
[----:B------:R-:W-:Y:S05]  /*13c0*/  @!P0 BRA `(.L_x_232) ;  /* 0x0000000400248947 */ /* 0x000fea0003800000 */
[----:B------:R-:W-:-:S07]  /*13d0*/  IMAD.MOV.U32 R44, RZ, RZ, 0x3b8 ;  /* 0x000003b8ff2c7424 */ /* 0x000fce00078e00ff */
.L_x_238:
[----:B------:R-:W-:Y:S02]  /*13e0*/  IMAD.MOV.U32 R16, RZ, RZ, R42 ;  /* 0x000000ffff107224 */ /* 0x000fe400078e002a */
[----:B------:R-:W-:Y:S02]  /*13f0*/  IMAD.MOV.U32 R17, RZ, RZ, R43 ;  /* 0x000000ffff117224 */ /* 0x000fe400078e002b */
[----:B------:R-:W-:-:S05]  /*1400*/  IMAD.WIDE R16, R21, 0x8, R16 ;  /* 0x0000000815107825 */ /* 0x000fca00078e0210 */
[----:B------:R-:W2:Y:S01]  /*1410*/  LD.E.64.STRONG.GPU R40, desc[UR8][R16.64+-0x100] ;  /* 0xffff000810287980 */ /* 0x000ea2000c10fb00 */
[----:B------:R-:W-:Y:S05]  /*1420*/  YIELD ;  /* 0x0000000000007946 */ /* 0x000fea0003800000 */
[----:B------:R-:W-:Y:S01]  /*1430*/  UMOV UR5, 0xffffffff ;  /* 0xffffffff00057882 */ /* 0x000fe20000000000 */
[----:B------:R-:W-:Y:S02]  /*1440*/  SHF.R.U32.HI R44, RZ, 0x1, R44 ;  /* 0x00000001ff2c7819 */ /* 0x000fe4000001162c */
[----:B--2---:R-:W-:Y:S01]  /*1450*/  ISETP.NE.AND P0, PT, R40, 0x63, PT ;  /* 0x000000632800780c */ /* 0x004fe20003f05270 */
[----:B------:R-:W-:-:S12]  /*1460*/  BRA.DIV UR5, `(.L_x_233) ;  /* 0x0000003605407947 */ /* 0x000fd8000b800000 */
[----:B------:R-:W-:-:S13]  /*1470*/  VOTE.ANY P0, !P0 ;  /* 0x0000000000ff7806 */ /* 0x000fda0004000100 */
.L_x_271:
[----:B------:R-:W-:Y:S05]  /*1480*/  @!P0 BRA `(.L_x_234) ;  /* 0x0000000000748947 */ /* 0x000fea0003800000 */
[----:B------:R-:W-:-:S07]  /*1490*/  IMAD.MOV.U32 R20, RZ, RZ, R44 ;  /* 0x000000ffff147224 */ /* 0x000fce00078e002c */
.L_x_236:
        /* <DEDUP_REMOVED lines=27> */
.L_x_274:
[----:B------:R-:W-:Y:S05]  /*1650*/  @P0 BRA `(.L_x_236) ;  /* 0xfffffffc00900947 */ /* 0x000fea000383ffff */
.L_x_234:
[----:B------:R-:W-:Y:S01]  /*1660*/  UMOV UR5, 0xffffffff ;  /* 0xffffffff00057882 */ /* 0x000fe20000000000 */
[----:B------:R-:W-:Y:S02]  /*1670*/  ISETP.NE.AND P0, PT, R40, 0x65, PT ;  /* 0x000000652800780c */ /* 0x000fe40003f05270 */
[----:B------:R-:W-:Y:S11]  /*1680*/  BRA.DIV UR5, `(.L_x_237) ;  /* 0x0000003205f87947 */ /* 0x000ff6000b800000 */
[----:B------:R-:W-:Y:S01]  /*1690*/  VOTE.ANY R19, PT, !P0 ;  /* 0x0000000000137806 */ /* 0x000fe200040e0100 */
[----:B------:R-:W-:-:S03]  /*16a0*/  VIADD R21, R21, 0xffffffe0 ;  /* 0xffffffe015157836 */ /* 0x000fc60000000000 */
[----:B------:R-:W-:-:S05]  /*16b0*/  LOP3.LUT R19, R19, 0x80000000, R48, 0xec, !PT ;  /* 0x8000000013137812 */ /* 0x000fca00078eec30 */
[----:B------:R-:W-:-:S05]  /*16c0*/  VIADD R16, R19, 0xffffffff ;  /* 0xffffffff13107836 */ /* 0x000fca0000000000 */
[----:B------:R-:W-:-:S06]  /*16d0*/  LOP3.LUT R16, R19, R16, RZ, 0xc, !PT ;  /* 0x0000001013107212 */ /* 0x000fcc00078e0cff */
[----:B------:R-:W0:Y:S02]  /*16e0*/  POPC R16, R16 ;  /* 0x0000001000107309 */ /* 0x000e240000000000 */
[----:B0-----:R-:W0:Y:S01]  /*16f0*/  SHFL.DOWN PT, R20, R41, 0x1, R16 ;  /* 0x0820000029147989 */ /* 0x001e2200000e0010 */
[-C--:B------:R-:W-:Y:S02]  /*1700*/  ISETP.GE.AND P0, PT, R47, R16.reuse, PT ;  /* 0x000000102f00720c */ /* 0x080fe40003f06270 */
[-C--:B------:R-:W-:Y:S02]  /*1710*/  ISETP.GT.AND P2, PT, R37, R16.reuse, PT ;  /* 0x000000102500720c */ /* 0x080fe40003f44270 */
[----:B0-----:R-:W-:Y:S02]  /*1720*/  SEL R20, R20, RZ, !P0 ;  /* 0x000000ff14147207 */ /* 0x001fe40004000000 */
[----:B------:R-:W-:-:S03]  /*1730*/  ISETP.GT.AND P0, PT, R22, R16, PT ;  /* 0x000000101600720c */ /* 0x000fc60003f04270 */
[----:B------:R-:W-:-:S05]  /*1740*/  IMAD.IADD R51, R20, 0x1, R41 ;  /* 0x0000000114337824 */ /* 0x000fca00078e0229 */
[----:B------:R-:W0:Y:S02]  /*1750*/  SHFL.DOWN PT, R20, R51, 0x2, R16 ;  /* 0x0840000033147989 */ /* 0x000e2400000e0010 */
        /* <DEDUP_REMOVED lines=13> */
[----:B0-----:R-:W-:-:S04]  /*1830*/  SEL R20, R20, RZ, !P2 ;  /* 0x000000ff14147207 */ /* 0x001fc80005000000 */
[----:B------:R-:W-:-:S07]  /*1840*/  IADD3 R39, PT, PT, R50, R20, R39 ;  /* 0x0000001432277210 */ /* 0x000fce0007ffe027 */
.L_x_283:
[----:B------:R-:W-:Y:S05]  /*1850*/  @P0 BRA `(.L_x_238) ;  /* 0xfffffff800e00947 */ /* 0x000fea000383ffff */
.L_x_232:
[----:B------:R-:W-:Y:S01]  /*1860*/  ISETP.NE.AND P0, PT, R47, RZ, PT ;  /* 0x000000ff2f00720c */ /* 0x000fe20003f05270 */
[----:B------:R-:W0:Y:S01]  /*1870*/  @!P1 S2R R17, SR_CgaCtaId ;  /* 0x0000000000119919 */ /* 0x000e220000008800 */
[----:B------:R-:W-:Y:S01]  /*1880*/  @!P1 MOV R16, 0x400 ;  /* 0x0000040000109802 */ /* 0x000fe20000000f00 */
[----:B------:R-:W-:Y:S02]  /*1890*/  @!P1 IMAD.IADD R27, R27, 0x1, R39 ;  /* 0x000000011b1b9824 */ /* 0x000fe400078e0227 */
[----:B------:R-:W-:-:S05]  /*18a0*/  @!P1 IMAD.MOV.U32 R26, RZ, RZ, 0x65 ;  /* 0x00000065ff1a9424 */ /* 0x000fca00078e00ff */
[----:B------:R1:W-:Y:S03]  /*18b0*/  @!P1 ST.E.64.STRONG.GPU desc[UR8][R24.64+0x100], R26 ;  /* 0x0001001a18009985 */ /* 0x0003e6000c10fb08 */
[----:B------:R-:W-:Y:S01]  /*18c0*/  @!P0 MOV R19, 0x400 ;  /* 0x0000040000138802 */ /* 0x000fe20000000f00 */
[----:B------:R-:W2:Y:S01]  /*18d0*/  @!P0 S2R R20, SR_CgaCtaId ;  /* 0x0000000000148919 */ /* 0x000ea20000008800 */
[----:B0-----:R-:W-:Y:S01]  /*18e0*/  @!P1 LEA R18, R17, R16, 0x18 ;  /* 0x0000001011129211 */ /* 0x001fe200078ec0ff */
[----:B------:R-:W-:Y:S02]  /*18f0*/  IMAD.MOV.U32 R16, RZ, RZ, R46 ;  /* 0x000000ffff107224 */ /* 0x000fe400078e002e */
[----:B------:R-:W-:Y:S02]  /*1900*/  @!P0 IMAD.MOV.U32 R16, RZ, RZ, R39 ;  /* 0x000000ffff108224 */ /* 0x000fe400078e0027 */
[----:B------:R1:W-:Y:S04]  /*1910*/  @!P1 STS [R18+0x8], R27 ;  /* 0x0000081b12009388 */ /* 0x0003e80000000800 */
[----:B------:R1:W-:Y:S01]  /*1920*/  @!P1 STS [R18+0x4], R39 ;  /* 0x0000042712009388 */ /* 0x0003e20000000800 */
[----:B--2---:R-:W-:-:S05]  /*1930*/  @!P0 LEA R20, R20, R19, 0x18 ;  /* 0x0000001314148211 */ /* 0x004fca00078ec0ff */
[----:B------:R1:W-:Y:S02]  /*1940*/  @!P0 STS [R20+0x4c], R39 ;  /* 0x00004c2714008388 */ /* 0x0003e40000000800 */
.L_x_226:
[----:B------:R-:W-:Y:S05]  /*1950*/  WARPSYNC.ALL ;  /* 0x0000000000007948 */ /* 0x000fea0003800000 */
[----:B------:R-:W0:Y:S08]  /*1960*/  S2UR UR6, SR_CgaCtaId ;  /* 0x00000000000679c3 */ /* 0x000e300000008800 */
[----:B------:R-:W-:Y:S01]  /*1970*/  BAR.SYNC.DEFER_BLOCKING 0x0 ;  /* 0x0000000000007b1d */ /* 0x000fe20000010000 */
[----:B------:R-:W-:-:S05]  /*1980*/  ISETP.NE.AND P0, PT, R49, RZ, PT ;  /* 0x000000ff3100720c */ /* 0x000fca0003f05270 */
[----:B------:R-:W-:Y:S02]  /*1990*/  UMOV UR5, 0x400 ;  /* 0x0000040000057882 */ /* 0x000fe40000000000 */
[----:B0-----:R-:W-:-:S09]  /*19a0*/  ULEA UR5, UR6, UR5, 0x18 ;  /* 0x0000000506057291 */ /* 0x001fd2000f8ec0ff */
[----:B------:R-:W0:Y:S02]  /*19b0*/  LDS R17, [UR5+0x4c] ;  /* 0x00004c05ff117984 */ /* 0x000e240008000800 */
[----:B0-----:R-:W-:-:S05]  /*19c0*/  SEL R17, R17, RZ, P0 ;  /* 0x000000ff11117207 */ /* 0x001fca0000000000 */
[----:B------:R-:W-:-:S07]  /*19d0*/  IMAD.IADD R16, R17, 0x1, R16 ;  /* 0x0000000111107824 */ /* 0x000fce00078e0210 */
.L_x_225:
[----:B------:R-:W-:Y:S05]  /*19e0*/  BSYNC.RECONVERGENT B0 ;  /* 0x0000000000007941 */ /* 0x000fea0003800200 */
.L_x_223:
[----:B------:R-:W-:Y:S01]  /*19f0*/  IMAD.IADD R17, R4, 0x1, R16 ;  /* 0x0000000104117824 */ /* 0x000fe200078e0210 */
[----:B------:R-:W-:Y:S03]  /*1a00*/  BAR.SYNC.DEFER_BLOCKING 0x0 ;  /* 0x0000000000007b1d */ /* 0x000fe60000010000 */
[----:B------:R-:W-:-:S03]  /*1a10*/  IMAD.IADD R4, R5, 0x1, R17 ;  /* 0x0000000105047824 */ /* 0x000fc600078e0211 */
[----:B------:R-:W2:Y:S01]  /*1a20*/  LDCU.64 UR6, c[0x0][0x388] ;  /* 0x00007100ff0677ac */ /* 0x000ea20008000a00 */
[----:B------:R-:W-:-:S04]  /*1a30*/  IMAD.IADD R5, R6, 0x1, R4 ;  /* 0x0000000106057824 */ /* 0x000fc800078e0204 */
[----:B------:R-:W-:-:S04]  /*1a40*/  IMAD.IADD R6, R7, 0x1, R5 ;  /* 0x0000000107067824 */ /* 0x000fc800078e0205 */
[----:B------:R-:W-:-:S04]  /*1a50*/  IMAD.IADD R7, R8, 0x1, R6 ;  /* 0x0000000108077824 */ /* 0x000fc800078e0206 */
[----:B------:R-:W-:-:S04]  /*1a60*/  IMAD.IADD R8, R9, 0x1, R7 ;  /* 0x0000000109087824 */ /* 0x000fc800078e0207 */
[----:B------:R-:W-:Y:S01]  /*1a70*/  IMAD.IADD R9, R10, 0x1, R8 ;  /* 0x000000010a097824 */ /* 0x000fe200078e0208 */
[----:B------:R-:W-:Y:S03]  /*1a80*/  STS.64 [R0], R16 ;  /* 0x0000001000007388 */ /* 0x000fe60000000a00 */
[----:B------:R-:W-:Y:S01]  /*1a90*/  IMAD.IADD R10, R11, 0x1, R9 ;  /* 0x000000010b0a7824 */ /* 0x000fe200078e0209 */
[----:B------:R2:W-:Y:S03]  /*1aa0*/  STS.64 [R0+0x8], R4 ;  /* 0x0000080400007388 */ /* 0x0005e60000000a00 */
[----:B------:R-:W-:Y:S01]  /*1ab0*/  IMAD.IADD R11, R12, 0x1, R10 ;  /* 0x000000010c0b7824 */ /* 0x000fe200078e020a */
[----:B------:R-:W-:Y:S03]  /*1ac0*/  STS.64 [R0+0x10], R6 ;  /* 0x0000100600007388 */ /* 0x000fe60000000a00 */
[----:B------:R-:W-:Y:S01]  /*1ad0*/  IMAD.IADD R12, R13, 0x1, R11 ;  /* 0x000000010d0c7824 */ /* 0x000fe200078e020b */
[----:B------:R-:W-:Y:S03]  /*1ae0*/  STS.64 [R0+0x18], R8 ;  /* 0x0000180800007388 */ /* 0x000fe60000000a00 */
[----:B------:R-:W-:Y:S01]  /*1af0*/  IMAD.IADD R13, R14, 0x1, R12 ;  /* 0x000000010e0d7824 */ /* 0x000fe200078e020c */
[----:B------:R-:W-:Y:S01]  /*1b00*/  STS.64 [R0+0x20], R10 ;  /* 0x0000200a00007388 */ /* 0x000fe20000000a00 */
[----:B--2---:R-:W-:-:S02]  /*1b10*/  IADD3 R4, P0, PT, R45, UR6, RZ ;  /* 0x000000062d047c10 */ /* 0x004fc4000ff1e0ff */
[----:B------:R-:W-:Y:S01]  /*1b20*/  IMAD.IADD R14, R15, 0x1, R13 ;  /* 0x000000010f0e7824 */ /* 0x000fe200078e020d */
[----:B------:R-:W-:Y:S01]  /*1b30*/  STS.64 [R0+0x28], R12 ;  /* 0x0000280c00007388 */ /* 0x000fe20000000a00 */
[----:B------:R-:W-:Y:S02]  /*1b40*/  IADD3.X R5, PT, PT, R3, UR7, RZ, P0, !PT ;  /* 0x0000000703057c10 */ /* 0x000fe400087fe4ff */
[----:B------:R-:W-:-:S04]  /*1b50*/  IMAD.IADD R15, R28, 0x1, R14 ;  /* 0x000000011c0f7824 */ /* 0x000fc800078e020e */
[----:B01----:R-:W-:Y:S01]  /*1b60*/  IMAD.IADD R18, R29, 0x1, R15 ;  /* 0x000000011d127824 */ /* 0x003fe200078e020f */
[----:B------:R-:W-:Y:S03]  /*1b70*/  STS.64 [R0+0x30], R14 ;  /* 0x0000300e00007388 */ /* 0x000fe60000000a00 */
[----:B------:R-:W-:-:S04]  /*1b80*/  IMAD.IADD R19, R30, 0x1, R18 ;  /* 0x000000011e137824 */ /* 0x000fc800078e0212 */
[----:B------:R-:W-:Y:S01]  /*1b90*/  IMAD.IADD R20, R31, 0x1, R19 ;  /* 0x000000011f147824 */ /* 0x000fe200078e0213 */
[----:B------:R-:W-:Y:S03]  /*1ba0*/  STS.64 [R0+0x38], R18 ;  /* 0x0000381200007388 */ /* 0x000fe60000000a00 */
[----:B------:R-:W-:-:S04]  /*1bb0*/  IMAD.IADD R21, R32, 0x1, R20 ;  /* 0x0000000120157824 */ /* 0x000fc800078e0214 */
[----:B------:R-:W-:Y:S01]  /*1bc0*/  IMAD.IADD R22, R33, 0x1, R21 ;  /* 0x0000000121167824 */ /* 0x000fe200078e0215 */
[----:B------:R-:W-:Y:S03]  /*1bd0*/  STS.64 [R0+0x40], R20 ;  /* 0x0000401400007388 */ /* 0x000fe60000000a00 */
[----:B------:R-:W-:-:S04]  /*1be0*/  IMAD.IADD R23, R34, 0x1, R22 ;  /* 0x0000000122177824 */ /* 0x000fc800078e0216 */
[----:B------:R-:W-:Y:S01]  /*1bf0*/  IMAD.IADD R24, R35, 0x1, R23 ;  /* 0x0000000123187824 */ /* 0x000fe200078e0217 */
[----:B------:R-:W-:Y:S03]  /*1c00*/  STS.64 [R0+0x48], R22 ;  /* 0x0000481600007388 */ /* 0x000fe60000000a00 */
[----:B------:R-:W-:-:S05]  /*1c10*/  IMAD.IADD R25, R36, 0x1, R24 ;  /* 0x0000000124197824 */ /* 0x000fca00078e0218 */
[----:B------:R-:W-:Y:S01]  /*1c20*/  STS.64 [R0+0x50], R24 ;  /* 0x0000501800007388 */ /* 0x000fe20000000a00 */
[----:B------:R-:W-:-:S03]  /*1c30*/  NOP ;  /* 0x0000000000007918 */ /* 0x000fc60000000000 */
        /* <DEDUP_REMOVED lines=22> */
[----:B0-----:R-:W-:Y:S04]  /*1da0*/  STG.E desc[UR8][R4.64], R7 ;  /* 0x0000000704007986 */ /* 0x001fe8000c101908 */
[----:B-1----:R-:W-:Y:S04]  /*1db0*/  STG.E desc[UR8][R4.64+0x80], R9 ;  /* 0x0000800904007986 */ /* 0x002fe8000c101908 */
[----:B--2---:R-:W-:Y:S04]  /*1dc0*/  STG.E desc[UR8][R4.64+0x100], R11 ;  /* 0x0001000b04007986 */ /* 0x004fe8000c101908 */
[----:B---3--:R-:W-:Y:S04]  /*1dd0*/  STG.E desc[UR8][R4.64+0x180], R13 ;  /* 0x0001800d04007986 */ /* 0x008fe8000c101908 */
[----:B----4-:R-:W-:Y:S04]  /*1de0*/  STG.E desc[UR8][R4.64+0x200], R15 ;  /* 0x0002000f04007986 */ /* 0x010fe8000c101908 */
[----:B-----5:R-:W-:Y:S04]  /*1df0*/  STG.E desc[UR8][R4.64+0x280], R17 ;  /* 0x0002801104007986 */ /* 0x020fe8000c101908 */
        /* <DEDUP_REMOVED lines=17> */
.L_x_222:
[----:B------:R-:W-:-:S13]  /*1f10*/  ISETP.NE.AND P0, PT, R0, RZ, PT ;  /* 0x000000ff0000720c */ /* 0x000fda0003f05270 */
[----:B------:R-:W-:Y:S05]  /*1f20*/  @!P0 EXIT ;  /* 0x000000000000894d */ /* 0x000fea0003800000 */
[----:B------:R-:W0:Y:S02]  /*1f30*/  LDC.64 R2, c[0x0][0x380] ;  /* 0x0000e000ff027b82 */ /* 0x000e240000000a00 */
[----:B0-----:R-:W-:-:S05]  /*1f40*/  IMAD.WIDE.U32 R2, R5, 0x4, R2 ;  /* 0x0000000405027825 */ /* 0x001fca00078e0002 */
[----:B------:R0:W2:Y:S01]  /*1f50*/  LDG.E R4, desc[UR8][R2.64] ;  /* 0x0000000802047981 */ /* 0x0000a2000c1e1900 */
[----:B------:R-:W3:Y:S02]  /*1f60*/  S2R R13, SR_TID.X ;  /* 0x00000000000d7919 */ /* 0x000ee40000002100 */
[C---:B---3--:R-:W-:Y:S02]  /*1f70*/  LOP3.LUT R5, R13.reuse, 0x1f, RZ, 0xc0, !PT ;  /* 0x0000001f0d057812 */ /* 0x048fe400078ec0ff */
[----:B------:R-:W-:-:S05]  /*1f80*/  LOP3.LUT R6, R13, 0x3e0, RZ, 0xc0, !PT ;  /* 0x000003e00d067812 */ /* 0x000fca00078ec0ff */
[----:B------:R-:W-:-:S04]  /*1f90*/  IMAD R11, R6, 0x16, R5 ;  /* 0x00000016060b7824 */ /* 0x000fc800078e0205 */
[C---:B------:R-:W-:Y:S01]  /*1fa0*/  VIADD R5, R11.reuse, 0x20 ;  /* 0x000000200b057836 */ /* 0x040fe20000000000 */
[C---:B------:R-:W-:Y:S01]  /*1fb0*/  ISETP.GE.U32.AND P6, PT, R11.reuse, R0, PT ;  /* 0x000000000b00720c */ /* 0x040fe20003fc6070 */
[C---:B------:R-:W-:Y:S01]  /*1fc0*/  VIADD R9, R11.reuse, 0xa0 ;  /* 0x000000a00b097836 */ /* 0x040fe20000000000 */
[C---:B0-----:R-:W-:Y:S01]  /*1fd0*/  LEA R2, P1, R11.reuse, R2, 0x2 ;  /* 0x000000020b027211 */ /* 0x041fe200078210ff */
[----:B------:R-:W-:Y:S01]  /*1fe0*/  VIADD R7, R11, 0x80 ;  /* 0x000000800b077836 */ /* 0x000fe20000000000 */
[-C--:B------:R-:W-:Y:S01]  /*1ff0*/  ISETP.GE.U32.AND P5, PT, R5, R0.reuse, PT ;  /* 0x000000000500720c */ /* 0x080fe20003fa6070 */
[----:B------:R-:W-:Y:S01]  /*2000*/  VIADD R5, R11, 0xe0 ;  /* 0x000000e00b057836 */ /* 0x000fe20000000000 */
[-C--:B------:R-:W-:Y:S01]  /*2010*/  ISETP.GE.U32.AND P4, PT, R9, R0.reuse, PT ;  /* 0x000000000900720c */ /* 0x080fe20003f86070 */
[----:B------:R-:W-:Y:S01]  /*2020*/  IMAD.X R3, RZ, RZ, R3, P1 ;  /* 0x000000ffff037224 */ /* 0x000fe200008e0603 */
[-C--:B------:R-:W-:Y:S01]  /*2030*/  ISETP.GE.U32.AND P0, PT, R7, R0.reuse, PT ;  /* 0x000000000700720c */ /* 0x080fe20003f06070 */
[----:B------:R-:W-:Y:S01]  /*2040*/  VIADD R7, R11, 0x120 ;  /* 0x000001200b077836 */ /* 0x000fe20000000000 */
[----:B------:R-:W-:Y:S01]  /*2050*/  ISETP.GE.U32.AND P3, PT, R5, R0, PT ;  /* 0x000000000500720c */ /* 0x000fe20003f66070 */
[----:B------:R-:W-:-:S02]  /*2060*/  VIADD R5, R11, 0x200 ;  /* 0x000002000b057836 */ /* 0x000fc40000000000 */
[----:B------:R-:W-:Y:S01]  /*2070*/  VIADD R9, R11, 0x1c0 ;  /* 0x000001c00b097836 */ /* 0x000fe20000000000 */
[----:B------:R-:W-:-:S04]  /*2080*/  ISETP.GE.U32.AND P2, PT, R7, R0, PT ;  /* 0x000000000700720c */ /* 0x000fc80003f46070 */
[----:B------:R-:W-:Y:S01]  /*2090*/  ISETP.GE.U32.AND P1, PT, R9, R0, PT ;  /* 0x000000000900720c */ /* 0x000fe20003f26070 */
[C---:B------:R-:W-:Y:S02]  /*20a0*/  VIADD R7, R11.reuse, 0x260 ;  /* 0x000002600b077836 */ /* 0x040fe40000000000 */
[C---:B------:R-:W-:Y:S02]  /*20b0*/  VIADD R51, R11.reuse, 0x40 ;  /* 0x000000400b337836 */ /* 0x040fe40000000000 */
[C---:B------:R-:W-:Y:S02]  /*20c0*/  VIADD R50, R11.reuse, 0x60 ;  /* 0x000000600b327836 */ /* 0x040fe40000000000 */
[C---:B------:R-:W-:Y:S02]  /*20d0*/  VIADD R49, R11.reuse, 0xc0 ;  /* 0x000000c00b317836 */ /* 0x040fe40000000000 */
[C---:B------:R-:W-:Y:S02]  /*20e0*/  VIADD R48, R11.reuse, 0x100 ;  /* 0x000001000b307836 */ /* 0x040fe40000000000 */
[----:B------:R-:W-:-:S02]  /*20f0*/  VIADD R47, R11, 0x140 ;  /* 0x000001400b2f7836 */ /* 0x000fc40000000000 */
[C---:B------:R-:W-:Y:S02]  /*2100*/  VIADD R46, R11.reuse, 0x160 ;  /* 0x000001600b2e7836 */ /* 0x040fe40000000000 */
[C---:B------:R-:W-:Y:S02]  /*2110*/  VIADD R45, R11.reuse, 0x180 ;  /* 0x000001800b2d7836 */ /* 0x040fe40000000000 */
[C---:B------:R-:W-:Y:S02]  /*2120*/  VIADD R43, R11.reuse, 0x1a0 ;  /* 0x000001a00b2b7836 */ /* 0x040fe40000000000 */
[C---:B------:R-:W-:Y:S02]  /*2130*/  VIADD R42, R11.reuse, 0x1e0 ;  /* 0x000001e00b2a7836 */ /* 0x040fe40000000000 */
[C---:B------:R-:W-:Y:S02]  /*2140*/  VIADD R41, R11.reuse, 0x240 ;  /* 0x000002400b297836 */ /* 0x040fe40000000000 */
[----:B------:R-:W-:-:S02]  /*2150*/  VIADD R40, R11, 0x2a0 ;  /* 0x000002a00b287836 */ /* 0x000fc40000000000 */
[----:B--2---:R-:W-:Y:S02]  /*2160*/  IMAD.MOV.U32 R16, RZ, RZ, R4 ;  /* 0x000000ffff107224 */ /* 0x004fe400078e0004 */
[----:B------:R-:W2:Y:S01]  /*2170*/  @!P6 LDG.E R4, desc[UR8][R2.64] ;  /* 0x000000080204e981 */ /* 0x000ea2000c1e1900 */
[-C--:B------:R-:W-:Y:S01]  /*2180*/  ISETP.GE.U32.AND P6, PT, R5, R0.reuse, PT ;  /* 0x000000000500720c */ /* 0x080fe20003fc6070 */
[--C-:B------:R-:W-:Y:S02]  /*2190*/  IMAD.MOV.U32 R6, RZ, RZ, R16.reuse ;  /* 0x000000ffff067224 */ /* 0x100fe400078e0010 */
[----:B------:R-:W-:Y:S02]  /*21a0*/  VIADD R5, R11, 0x220 ;  /* 0x000002200b057836 */ /* 0x000fe40000000000 */
[----:B------:R-:W-:Y:S02]  /*21b0*/  IMAD.MOV.U32 R14, RZ, RZ, R16 ;  /* 0x000000ffff0e7224 */ /* 0x000fe400078e0010 */
[----:B------:R-:W3:Y:S01]  /*21c0*/  @!P5 LDG.E R6, desc[UR8][R2.64+0x80] ;  /* 0x000080080206d981 */ /* 0x000ee2000c1e1900 */
[----:B------:R-:W-:Y:S01]  /*21d0*/  ISETP.GE.U32.AND P5, PT, R5, R0, PT ;  /* 0x000000000500720c */ /* 0x000fe20003fa6070 */
[----:B------:R-:W-:-:S02]  /*21e0*/  VIADD R5, R11, 0x280 ;  /* 0x000002800b057836 */ /* 0x000fc40000000000 */
[----:B------:R-:W4:Y:S01]  /*21f0*/  @!P4 LDG.E R14, desc[UR8][R2.64+0x280] ;  /* 0x00028008020ec981 */ /* 0x000f22000c1e1900 */
[--C-:B------:R-:W-:Y:S02]  /*2200*/  IMAD.MOV.U32 R12, RZ, RZ, R16.reuse ;  /* 0x000000ffff0c7224 */ /* 0x100fe400078e0010 */
[-C--:B------:R-:W-:Y:S01]  /*2210*/  ISETP.GE.U32.AND P4, PT, R5, R0.reuse, PT ;  /* 0x000000000500720c */ /* 0x080fe20003f86070 */
[--C-:B------:R-:W-:Y:S02]  /*2220*/  IMAD.MOV.U32 R20, RZ, RZ, R16.reuse ;  /* 0x000000ffff147224 */ /* 0x100fe400078e0010 */
[--C-:B------:R-:W-:Y:S01]  /*2230*/  IMAD.MOV.U32 R24, RZ, RZ, R16.reuse ;  /* 0x000000ffff187224 */ /* 0x100fe200078e0010 */
[----:B------:R-:W4:Y:S01]  /*2240*/  @!P0 LDG.E R12, desc[UR8][R2.64+0x200] ;  /* 0x00020008020c8981 */ /* 0x000f22000c1e1900 */
[--C-:B------:R-:W-:Y:S02]  /*2250*/  IMAD.MOV.U32 R34, RZ, RZ, R16.reuse ;  /* 0x000000ffff227224 */ /* 0x100fe400078e0010 */
[----:B------:R-:W-:Y:S01]  /*2260*/  IMAD.MOV.U32 R5, RZ, RZ, R16 ;  /* 0x000000ffff057224 */ /* 0x000fe200078e0010 */
[----:B------:R-:W4:Y:S01]  /*2270*/  @!P3 LDG.E R20, desc[UR8][R2.64+0x380] ;  /* 0x000380080214b981 */ /* 0x000f22000c1e1900 */
[----:B------:R-:W-:-:S02]  /*2280*/  ISETP.GE.U32.AND P0, PT, R7, R0, PT ;  /* 0x000000000700720c */ /* 0x000fc40003f06070 */
[-C--:B------:R-:W-:Y:S01]  /*2290*/  ISETP.GE.U32.AND P3, PT, R51, R0.reuse, PT ;  /* 0x000000003300720c */ /* 0x080fe20003f66070 */
[----:B------:R-:W4:Y:S01]  /*22a0*/  @!P2 LDG.E R24, desc[UR8][R2.64+0x480] ;  /* 0x000480080218a981 */ /* 0x000f22000c1e1900 */
[----:B------:R-:W-:-:S03]  /*22b0*/  ISETP.GE.U32.AND P2, PT, R50, R0, PT ;  /* 0x000000003200720c */ /* 0x000fc60003f46070 */
[----:B------:R-:W4:Y:S01]  /*22c0*/  @!P1 LDG.E R34, desc[UR8][R2.64+0x700] ;  /* 0x0007000802229981 */ /* 0x000f22000c1e1900 */
[----:B------:R-:W-:-:S03]  /*22d0*/  ISETP.GE.U32.AND P1, PT, R49, R0, PT ;  /* 0x000000003100720c */ /* 0x000fc60003f26070 */
[----:B------:R-:W4:Y:S01]  /*22e0*/  @!P6 LDG.E R5, desc[UR8][R2.64+0x800] ;  /* 0x000800080205e981 */ /* 0x000f22000c1e1900 */
[----:B------:R-:W-:Y:S01]  /*22f0*/  ISETP.GE.U32.AND P6, PT, R48, R0, PT ;  /* 0x000000003000720c */ /* 0x000fe20003fc6070 */
[--C-:B------:R-:W-:Y:S02]  /*2300*/  IMAD.MOV.U32 R7, RZ, RZ, R16.reuse ;  /* 0x000000ffff077224 */ /* 0x100fe400078e0010 */
[--C-:B------:R-:W-:Y:S02]  /*2310*/  IMAD.MOV.U32 R9, RZ, RZ, R16.reuse ;  /* 0x000000ffff097224 */ /* 0x100fe400078e0010 */
[--C-:B------:R-:W-:Y:S02]  /*2320*/  IMAD.MOV.U32 R11, RZ, RZ, R16.reuse ;  /* 0x000000ffff0b7224 */ /* 0x100fe400078e0010 */
[--C-:B------:R-:W-:Y:S01]  /*2330*/  IMAD.MOV.U32 R8, RZ, RZ, R16.reuse ;  /* 0x000000ffff087224 */ /* 0x100fe200078e0010 */
[----:B------:R-:W4:Y:S01]  /*2340*/  @!P5 LDG.E R7, desc[UR8][R2.64+0x880] ;  /* 0x000880080207d981 */ /* 0x000f22000c1e1900 */
[----:B------:R-:W-:-:S02]  /*2350*/  IMAD.MOV.U32 R10, RZ, RZ, R16 ;  /* 0x000000ffff0a7224 */ /* 0x000fc400078e0010 */
[--C-:B------:R-:W-:Y:S01]  /*2360*/  IMAD.MOV.U32 R18, RZ, RZ, R16.reuse ;  /* 0x000000ffff127224 */ /* 0x100fe200078e0010 */
[----:B------:R-:W4:Y:S01]  /*2370*/  @!P0 LDG.E R9, desc[UR8][R2.64+0x980] ;  /* 0x0009800802098981 */ /* 0x000f22000c1e1900 */
[----:B------:R-:W-:Y:S01]  /*2380*/  IMAD.MOV.U32 R22, RZ, RZ, R16 ;  /* 0x000000ffff167224 */ /* 0x000fe200078e0010 */
[-C--:B------:R-:W-:Y:S02]  /*2390*/  ISETP.GE.U32.AND P5, PT, R47, R0.reuse, PT ;  /* 0x000000002f00720c */ /* 0x080fe40003fa6070 */
[----:B------:R-:W4:Y:S01]  /*23a0*/  @!P4 LDG.E R11, desc[UR8][R2.64+0xa00] ;  /* 0x000a0008020bc981 */ /* 0x000f22000c1e1900 */
[-C--:B------:R-:W-:Y:S02]  /*23b0*/  ISETP.GE.U32.AND P0, PT, R46, R0.reuse, PT ;  /* 0x000000002e00720c */ /* 0x080fe40003f06070 */
[-C--:B------:R-:W-:Y:S01]  /*23c0*/  ISETP.GE.U32.AND P4, PT, R45, R0.reuse, PT ;  /* 0x000000002d00720c */ /* 0x080fe20003f86070 */
[----:B------:R-:W4:Y:S01]  /*23d0*/  @!P3 LDG.E R8, desc[UR8][R2.64+0x100] ;  /* 0x000100080208b981 */ /* 0x000f22000c1e1900 */
[----:B------:R-:W-:-:S03]  /*23e0*/  ISETP.GE.U32.AND P3, PT, R43, R0, PT ;  /* 0x000000002b00720c */ /* 0x000fc60003f66070 */
        /* <DEDUP_REMOVED lines=12> */
[----:B------:R-:W-:Y:S01]  /*24b0*/  IMAD.MOV.U32 R17, RZ, RZ, R16 ;  /* 0x000000ffff117224 */ /* 0x000fe200078e0010 */
[----:B------:R-:W4:Y:S04]  /*24c0*/  @!P0 LDG.E R28, desc[UR8][R2.64+0x580] ;  /* 0x00058008021c8981 */ /* 0x000f28000c1e1900 */
[----:B------:R-:W4:Y:S04]  /*24d0*/  @!P4 LDG.E R30, desc[UR8][R2.64+0x600] ;  /* 0x00060008021ec981 */ /* 0x000f28000c1e1900 */
[----:B------:R-:W4:Y:S04]  /*24e0*/  @!P3 LDG.E R32, desc[UR8][R2.64+0x680] ;  /* 0x000680080220b981 */ /* 0x000f28000c1e1900 */
[----:B------:R-:W4:Y:S04]  /*24f0*/  @!P2 LDG.E R52, desc[UR8][R2.64+0x780] ;  /* 0x000780080234a981 */ /* 0x000f28000c1e1900 */
[----:B------:R-:W4:Y:S04]  /*2500*/  @!P1 LDG.E R17, desc[UR8][R2.64+0x900] ;  /* 0x0009000802119981 */ /* 0x000f28000c1e1900 */
[----:B------:R-:W4:Y:S01]  /*2510*/  @!P6 LDG.E R16, desc[UR8][R2.64+0xa80] ;  /* 0x000a80080210e981 */ /* 0x000f22000c1e1900 */
[----:B------:R-:W0:Y:S01]  /*2520*/  S2R R36, SR_LANEID ;  /* 0x0000000000247919 */ /* 0x000e220000000000 */
[----:B------:R-:W1:Y:S01]  /*2530*/  S2UR UR5, SR_CgaCtaId ;  /* 0x00000000000579c3 */ /* 0x000e620000008800 */
[----:B------:R-:W-:Y:S01]  /*2540*/  SHF.R.U32.HI R44, RZ, 0x5, R13 ;  /* 0x00000005ff2c7819 */ /* 0x000fe2000001160d */
[----:B------:R-:W-:Y:S01]  /*2550*/  UMOV UR4, 0x400 ;  /* 0x0000040000047882 */ /* 0x000fe20000000000 */
[----:B------:R-:W-:Y:S01]  /*2560*/  ISETP.NE.AND P0, PT, R38, RZ, PT ;  /* 0x000000ff2600720c */ /* 0x000fe20003f05270 */
[----:B-1----:R-:W-:-:S02]  /*2570*/  ULEA UR4, UR5, UR4, 0x18 ;  /* 0x0000000405047291 */ /* 0x002fc4000f8ec0ff */
[----:B0-----:R-:W-:-:S05]  /*2580*/  IMAD R37, R44, 0x2c0, R36 ;  /* 0x000002c02c257824 */ /* 0x001fca00078e0224 */
        /* <DEDUP_REMOVED lines=39> */
[----:B------:R-:W-:Y:S02]  /*2800*/  ISETP.NE.AND P1, PT, R36, 0x1f, PT ;  /* 0x0000001f2400780c */ /* 0x000fe40003f25270 */
[----:B---3--:R-:W-:Y:S02]  /*2810*/  IADD3 R16, PT, PT, R6, R5, R16 ;  /* 0x0000000506107210 */ /* 0x008fe40007ffe010 */
[----:B------:R-:W-:Y:S02]  /*2820*/  ISETP.NE.AND P2, PT, R44, 0xb, PT ;  /* 0x0000000b2c00780c */ /* 0x000fe40003f45270 */
        /* <DEDUP_REMOVED lines=20> */
[----:B------:R-:W-:Y:S01]  /*2970*/  ISETP.NE.AND P0, PT, R44, 0x2, PT ;  /* 0x000000022c00780c */ /* 0x000fe20003f05270 */
[----:B------:R-:W0:Y:S02]  /*2980*/  S2R R53, SR_TID.X ;  /* 0x0000000000357919 */ /* 0x000e240000002100 */
[----:B------:R-:W-:Y:S01]  /*2990*/  IMAD.IADD R35, R38, 0x1, -R35 ;  /* 0x0000000126237824 */ /* 0x000fe200078e0a23 */
[----:B------:R-:W-:Y:S01]  /*29a0*/  @!P1 STS [R52+0x10], R38 ;  /* 0x0000102634009388 */ /* 0x000fe20000000800 */
[----:B------:R-:W-:Y:S01]  /*29b0*/  BAR.SYNC.DEFER_BLOCKING 0x0 ;  /* 0x0000000000007b1d */ /* 0x000fe20000010000 */
[----:B------:R-:W-:-:S05]  /*29c0*/  ISETP.NE.AND P1, PT, R44, 0x9, PT ;  /* 0x000000092c00780c */ /* 0x000fca0003f25270 */
[----:B------:R-:W1:Y:S04]  /*29d0*/  LDS.128 R16, [UR4+0x10] ;  /* 0x00001004ff107984 */ /* 0x000e680008000c00 */
[----:B------:R-:W2:Y:S04]  /*29e0*/  LDS.128 R20, [UR4+0x20] ;  /* 0x00002004ff147984 */ /* 0x000ea80008000c00 */
[----:B------:R-:W3:Y:S01]  /*29f0*/  LDS.128 R24, [UR4+0x30] ;  /* 0x00003004ff187984 */ /* 0x000ee20008000c00 */
[----:B-1----:R-:W-:-:S04]  /*2a00*/  IMAD.IADD R17, R16, 0x1, R17 ;  /* 0x0000000110117824 */ /* 0x002fc800078e0211 */
[----:B------:R-:W-:Y:S01]  /*2a10*/  IMAD.IADD R18, R18, 0x1, R17 ;  /* 0x0000000112127824 */ /* 0x000fe200078e0211 */
[----:B------:R-:W-:Y:S02]  /*2a20*/  SEL R16, R17, R16, !P0 ;  /* 0x0000001011107207 */ /* 0x000fe40004000000 */
[----:B------:R-:W-:Y:S01]  /*2a30*/  ISETP.NE.AND P0, PT, R44, 0x3, PT ;  /* 0x000000032c00780c */ /* 0x000fe20003f05270 */
[----:B------:R-:W-:-:S03]  /*2a40*/  IMAD.IADD R19, R19, 0x1, R18 ;  /* 0x0000000113137824 */ /* 0x000fc600078e0212 */
[----:B------:R-:W-:Y:S01]  /*2a50*/  SEL R16, R18, R16, !P0 ;  /* 0x0000001012107207 */ /* 0x000fe20004000000 */
[----:B--2---:R-:W-:Y:S01]  /*2a60*/  IMAD.IADD R20, R19, 0x1, R20 ;  /* 0x0000000113147824 */ /* 0x004fe200078e0214 */
        /* <DEDUP_REMOVED lines=8> */
[----:B---3--:R-:W-:Y:S01]  /*2af0*/  IMAD.IADD R24, R23, 0x1, R24 ;  /* 0x0000000117187824 */ /* 0x008fe200078e0218 */
[----:B------:R-:W-:Y:S02]  /*2b00*/  SEL R16, R21, R16, !P0 ;  /* 0x0000001015107207 */ /* 0x000fe40004000000 */
[----:B------:R-:W-:Y:S01]  /*2b10*/  ISETP.NE.AND P0, PT, R44, 0x7, PT ;  /* 0x000000072c00780c */ /* 0x000fe20003f05270 */
[----:B------:R-:W-:-:S03]  /*2b20*/  IMAD.IADD R25, R25, 0x1, R24 ;  /* 0x0000000119197824 */ /* 0x000fc600078e0218 */
[----:B------:R-:W-:Y:S02]  /*2b30*/  SEL R16, R22, R16, !P0 ;  /* 0x0000001016107207 */ /* 0x000fe40004000000 */
[----:B------:R-:W-:-:S04]  /*2b40*/  ISETP.NE.AND P0, PT, R44, 0x8, PT ;  /* 0x000000082c00780c */ /* 0x000fc80003f05270 */
[----:B------:R-:W-:Y:S02]  /*2b50*/  SEL R16, R23, R16, !P0 ;  /* 0x0000001017107207 */ /* 0x000fe40004000000 */
[----:B------:R-:W-:Y:S02]  /*2b60*/  ISETP.NE.AND P0, PT, R44, 0xa, PT ;  /* 0x0000000a2c00780c */ /* 0x000fe40003f05270 */
[----:B------:R-:W-:Y:S02]  /*2b70*/  SEL R16, R24, R16, !P1 ;  /* 0x0000001018107207 */ /* 0x000fe40004800000 */
[----:B------:R-:W-:Y:S02]  /*2b80*/  ISETP.NE.AND P1, PT, R36, RZ, PT ;  /* 0x000000ff2400720c */ /* 0x000fe40003f25270 */
[----:B------:R-:W-:Y:S01]  /*2b90*/  SEL R16, R25, R16, !P0 ;  /* 0x0000001019107207 */ /* 0x000fe20004000000 */
[----:B------:R-:W-:Y:S01]  /*2ba0*/  @!P2 IMAD.IADD R16, R26, 0x1, R25 ;  /* 0x000000011a10a824 */ /* 0x000fe200078e0219 */
[----:B0-----:R-:W-:-:S02]  /*2bb0*/  ISETP.GE.U32.AND P0, PT, R53, 0x20, PT ;  /* 0x000000203500780c */ /* 0x001fc40003f06070 */
[----:B------:R-:W-:Y:S02]  /*2bc0*/  SEL R35, R35, RZ, P1 ;  /* 0x000000ff23237207 */ /* 0x000fe40000800000 */
[----:B------:R-:W-:-:S04]  /*2bd0*/  SEL R16, R16, RZ, P0 ;  /* 0x000000ff10107207 */ /* 0x000fc80000000000 */
[----:B-----5:R-:W-:Y:S01]  /*2be0*/  IADD3 R16, PT, PT, R16, R35, R39 ;  /* 0x0000002310107210 */ /* 0x020fe20007ffe027 */
[----:B------:R-:W-:Y:S06]  /*2bf0*/  BRA `(.L_x_240) ;  /* 0x0000000c00f87947 */ /* 0x000fec0003800000 */
.L_x_239:
[----:B0-2---:R-:W-:Y:S02]  /*2c00*/  IADD3 R16, PT, PT, R4, R3, R2 ;  /* 0x0000000304107210 */ /* 0x005fe40007ffe002 */
[----:B------:R-:W-:Y:S02]  /*2c10*/  ISETP.NE.AND P1, PT, R36, 0x1f, PT ;  /* 0x0000001f2400780c */ /* 0x000fe40003f25270 */
        /* <DEDUP_REMOVED lines=22> */
[C---:B------:R-:W-:Y:S01]  /*2d80*/  ISETP.NE.AND P0, PT, R44.reuse, 0x2, PT ;  /* 0x000000022c00780c */ /* 0x040fe20003f05270 */
[----:B------:R-:W0:Y:S03]  /*2d90*/  S2R R39, SR_TID.X ;  /* 0x0000000000277919 */ /* 0x000e260000002100 */
[----:B------:R1:W-:Y:S01]  /*2da0*/  @!P1 STS [R53+0x10], R52 ;  /* 0x0000103435009388 */ /* 0x0003e20000000800 */
[----:B------:R-:W-:Y:S01]  /*2db0*/  BAR.SYNC.DEFER_BLOCKING 0x0 ;  /* 0x0000000000007b1d */ /* 0x000fe20000010000 */
[----:B------:R-:W-:Y:S01]  /*2dc0*/  ISETP.NE.AND P1, PT, R44, 0x9, PT ;  /* 0x000000092c00780c */ /* 0x000fe20003f25270 */
[----:B-1----:R-:W-:-:S04]  /*2dd0*/  IMAD.IADD R52, R52, 0x1, -R35 ;  /* 0x0000000134347824 */ /* 0x002fc800078e0a23 */
[----:B------:R-:W1:Y:S04]  /*2de0*/  LDS.128 R16, [UR4+0x10] ;  /* 0x00001004ff107984 */ /* 0x000e680008000c00 */
[----:B------:R-:W2:Y:S04]  /*2df0*/  LDS.128 R20, [UR4+0x20] ;  /* 0x00002004ff147984 */ /* 0x000ea80008000c00 */
[----:B------:R-:W3:Y:S01]  /*2e00*/  LDS.128 R24, [UR4+0x30] ;  /* 0x00003004ff187984 */ /* 0x000ee20008000c00 */
[----:B-1----:R-:W-:-:S04]  /*2e10*/  IMAD.IADD R17, R16, 0x1, R17 ;  /* 0x0000000110117824 */ /* 0x002fc800078e0211 */
[----:B------:R-:W-:Y:S01]  /*2e20*/  IMAD.IADD R18, R18, 0x1, R17 ;  /* 0x0000000112127824 */ /* 0x000fe200078e0211 */
[----:B------:R-:W-:Y:S02]  /*2e30*/  SEL R16, R17, R16, !P0 ;  /* 0x0000001011107207 */ /* 0x000fe40004000000 */
[----:B------:R-:W-:Y:S01]  /*2e40*/  ISETP.NE.AND P0, PT, R44, 0x3, PT ;  /* 0x000000032c00780c */ /* 0x000fe20003f05270 */
[----:B------:R-:W-:Y:S01]  /*2e50*/  IMAD.IADD R19, R19, 0x1, R18 ;  /* 0x0000000113137824 */ /* 0x000fe200078e0212 */
[----:B------:R-:W-:Y:S02]  /*2e60*/  SEL R17, R52, RZ, P2 ;  /* 0x000000ff34117207 */ /* 0x000fe40001000000 */
        /* <DEDUP_REMOVED lines=23> */
[----:B0-----:R-:W-:-:S02]  /*2fe0*/  ISETP.GT.U32.AND P0, PT, R39, 0x1f, PT ;  /* 0x0000001f2700780c */ /* 0x001fc40003f04070 */
        /* <DEDUP_REMOVED lines=20> */
.L_x_286:
[----:B------:R-:W-:Y:S05]  /*3130*/  @!P0 BRA `(.L_x_243) ;  /* 0x0000000000748947 */ /* 0x000fea0003800000 */
[----:B------:R-:W-:-:S07]  /*3140*/  IMAD.MOV.U32 R20, RZ, RZ, 0x3b8 ;  /* 0x000003b8ff147424 */ /* 0x000fce00078e00ff */
.L_x_245:
        /* <DEDUP_REMOVED lines=27> */
.L_x_289:
[----:B------:R-:W-:Y:S05]  /*3300*/  @P0 BRA `(.L_x_245) ;  /* 0xfffffffc00900947 */ /* 0x000fea000383ffff */
.L_x_243:
[----:B------:R-:W-:Y:S01]  /*3310*/  UMOV UR5, 0xffffffff ;  /* 0xffffffff00057882 */ /* 0x000fe20000000000 */
[----:B------:R-:W-:Y:S02]  /*3320*/  ISETP.NE.AND P0, PT, R24, 0x65, PT ;  /* 0x000000651800780c */ /* 0x000fe40003f05270 */
[----:B------:R-:W-:Y:S11]  /*3330*/  BRA.DIV UR5, `(.L_x_246) ;  /* 0x0000001a05f47947 */ /* 0x000ff6000b800000 */
[----:B------:R-:W0:Y:S01]  /*3340*/  S2R R53, SR_GEMASK ;  /* 0x0000000000357919 */ /* 0x000e220000003c00 */
[----:B------:R-:W-:Y:S01]  /*3350*/  VOTE.ANY R19, PT, !P0 ;  /* 0x0000000000137806 */ /* 0x000fe200040e0100 */
[----:B------:R-:W-:-:S03]  /*3360*/  VIADD R17, R36, 0x2 ;  /* 0x0000000224117836 */ /* 0x000fc60000000000 */
[----:B0-----:R-:W-:-:S05]  /*3370*/  LOP3.LUT R19, R19, 0x80000000, R53, 0xec, !PT ;  /* 0x8000000013137812 */ /* 0x001fca00078eec35 */
[----:B------:R-:W-:-:S05]  /*3380*/  VIADD R16, R19, 0xffffffff ;  /* 0xffffffff13107836 */ /* 0x000fca0000000000 */
[----:B------:R-:W-:Y:S01]  /*3390*/  LOP3.LUT R16, R19, R16, RZ, 0xc, !PT ;  /* 0x0000001013107212 */ /* 0x000fe200078e0cff */
[----:B------:R-:W-:-:S03]  /*33a0*/  VIADD R19, R36, 0x10 ;  /* 0x0000001024137836 */ /* 0x000fc60000000000 */
[----:B------:R-:W0:Y:S02]  /*33b0*/  POPC R44, R16 ;  /* 0x00000010002c7309 */ /* 0x000e240000000000 */
[----:B0-----:R-:W0:Y:S01]  /*33c0*/  SHFL.DOWN PT, R20, R25, 0x1, R44 ;  /* 0x0820000019147989 */ /* 0x001e2200000e002c */
[-C--:B------:R-:W-:Y:S02]  /*33d0*/  ISETP.GE.AND P0, PT, R36, R44.reuse, PT ;  /* 0x0000002c2400720c */ /* 0x080fe40003f06270 */
[-C--:B------:R-:W-:Y:S02]  /*33e0*/  ISETP.GT.AND P2, PT, R19, R44.reuse, PT ;  /* 0x0000002c1300720c */ /* 0x080fe40003f44270 */
[----:B0-----:R-:W-:Y:S02]  /*33f0*/  SEL R20, R20, RZ, !P0 ;  /* 0x000000ff14147207 */ /* 0x001fe40004000000 */
[----:B------:R-:W-:Y:S01]  /*3400*/  ISETP.GT.AND P0, PT, R17, R44, PT ;  /* 0x0000002c1100720c */ /* 0x000fe20003f04270 */
[----:B------:R-:W-:-:S02]  /*3410*/  VIADD R17, R36, 0x4 ;  /* 0x0000000424117836 */ /* 0x000fc40000000000 */
[----:B------:R-:W-:-:S05]  /*3420*/  IMAD.IADD R35, R20, 0x1, R25 ;  /* 0x0000000114237824 */ /* 0x000fca00078e0219 */
[----:B------:R-:W0:Y:S02]  /*3430*/  SHFL.DOWN PT, R20, R35, 0x2, R44 ;  /* 0x0840000023147989 */ /* 0x000e2400000e002c */
[----:B0-----:R-:W-:Y:S02]  /*3440*/  SEL R20, R20, RZ, !P0 ;  /* 0x000000ff14147207 */ /* 0x001fe40004000000 */
[----:B------:R-:W-:Y:S01]  /*3450*/  ISETP.GT.AND P0, PT, R17, R44, PT ;  /* 0x0000002c1100720c */ /* 0x000fe20003f04270 */
[----:B------:R-:W-:Y:S02]  /*3460*/  VIADD R17, R36, 0x8 ;  /* 0x0000000824117836 */ /* 0x000fe40000000000 */
[----:B------:R-:W-:-:S05]  /*3470*/  IMAD.IADD R39, R35, 0x1, R20 ;  /* 0x0000000123277824 */ /* 0x000fca00078e0214 */
[----:B------:R-:W0:Y:S02]  /*3480*/  SHFL.DOWN PT, R20, R39, 0x4, R44 ;  /* 0x0880000027147989 */ /* 0x000e2400000e002c */
[----:B0-----:R-:W-:Y:S02]  /*3490*/  SEL R20, R20, RZ, !P0 ;  /* 0x000000ff14147207 */ /* 0x001fe40004000000 */
[----:B------:R-:W-:Y:S02]  /*34a0*/  ISETP.GT.AND P0, PT, R17, R44, PT ;  /* 0x0000002c1100720c */ /* 0x000fe40003f04270 */
[----:B------:R-:W0:Y:S01]  /*34b0*/  LDC.64 R16, c[0x0][0x390] ;  /* 0x0000e400ff107b82 */ /* 0x000e220000000a00 */
[----:B------:R-:W-:-:S05]  /*34c0*/  IMAD.IADD R25, R39, 0x1, R20 ;  /* 0x0000000127197824 */ /* 0x000fca00078e0214 */
[----:B------:R-:W1:Y:S01]  /*34d0*/  SHFL.DOWN PT, R20, R25, 0x8, R44 ;  /* 0x0900000019147989 */ /* 0x000e6200000e002c */
[----:B0-----:R-:W-:-:S05]  /*34e0*/  IADD3 R35, P3, PT, R16, 0x100, RZ ;  /* 0x0000010010237810 */ /* 0x001fca0007f7e0ff */
[----:B------:R-:W-:Y:S01]  /*34f0*/  IMAD.X R39, RZ, RZ, R17, P3 ;  /* 0x000000ffff277224 */ /* 0x000fe200018e0611 */
[----:B-1----:R-:W-:Y:S02]  /*3500*/  SEL R20, R20, RZ, !P0 ;  /* 0x000000ff14147207 */ /* 0x002fe40004000000 */
[----:B------:R-:W-:-:S03]  /*3510*/  ISETP.NE.AND P0, PT, R24, 0x65, PT ;  /* 0x000000651800780c */ /* 0x000fc60003f05270 */
[----:B------:R-:W-:-:S05]  /*3520*/  IMAD.IADD R26, R25, 0x1, R20 ;  /* 0x00000001191a7824 */ /* 0x000fca00078e0214 */
[----:B------:R-:W0:Y:S05]  /*3530*/  SHFL.DOWN PT, R20, R26, 0x10, R44 ;  /* 0x0a0000001a147989 */ /* 0x000e2a00000e002c */
[----:B------:R-:W-:Y:S02]  /*3540*/  VOTE.ALL P0, P0 ;  /* 0x0000000000ff7806 */ /* 0x000fe40000000000 */
[----:B0-----:R-:W-:-:S05]  /*3550*/  SEL R19, R20, RZ, !P2 ;  /* 0x000000ff14137207 */ /* 0x001fca0005000000 */
[----:B------:R-:W-:-:S07]  /*3560*/  IMAD.IADD R26, R26, 0x1, R19 ;  /* 0x000000011a1a7824 */ /* 0x000fce00078e0213 */
.L_x_298:
[----:B------:R-:W-:Y:S05]  /*3570*/  @!P0 BRA `(.L_x_247) ;  /* 0x0000000400348947 */ /* 0x000fea0003800000 */
[----:B------:R-:W-:-:S07]  /*3580*/  IMAD.MOV.U32 R44, RZ, RZ, 0x3b8 ;  /* 0x000003b8ff2c7424 */ /* 0x000fce00078e00ff */
.L_x_253:
        /* <DEDUP_REMOVED lines=10> */
.L_x_301:
[----:B------:R-:W-:Y:S05]  /*3630*/  @!P0 BRA `(.L_x_249) ;  /* 0x0000000000748947 */ /* 0x000fea0003800000 */
[----:B------:R-:W-:-:S07]  /*3640*/  IMAD.MOV.U32 R20, RZ, RZ, R44 ;  /* 0x000000ffff147224 */ /* 0x000fce00078e002c */
.L_x_251:
        /* <DEDUP_REMOVED lines=8> */
[----:B------:R-:W0:Y:S02]  /*36d0*/  F2I.FTZ.U32.TRUNC.NTZ R19, R19 ;  /* 0x0000001300137305 */ /* 0x000e24000021f000 */
[----:B0-----:R-:W-:Y:S02]  /*36e0*/  IMAD R25, R18, R19, RZ ;  /* 0x0000001312197224 */ /* 0x001fe400078e02ff */
[----:B------:R-:W-:-:S04]  /*36f0*/  IMAD.MOV.U32 R18, RZ, RZ, RZ ;  /* 0x000000ffff127224 */ /* 0x000fc800078e00ff */
        /* <DEDUP_REMOVED lines=16> */
.L_x_304:
[----:B------:R-:W-:Y:S05]  /*3800*/  @P0 BRA `(.L_x_251) ;  /* 0xfffffffc00900947 */ /* 0x000fea000383ffff */
.L_x_249:
[----:B------:R-:W-:Y:S01]  /*3810*/  UMOV UR5, 0xffffffff ;  /* 0xffffffff00057882 */ /* 0x000fe20000000000 */
[----:B------:R-:W-:Y:S02]  /*3820*/  ISETP.NE.AND P0, PT, R24, 0x65, PT ;  /* 0x000000651800780c */ /* 0x000fe40003f05270 */
[----:B------:R-:W-:Y:S11]  /*3830*/  BRA.DIV UR5, `(.L_x_252) ;  /* 0x0000001a05fc7947 */ /* 0x000ff6000b800000 */
[----:B------:R-:W-:Y:S01]  /*3840*/  VOTE.ANY R19, PT, !P0 ;  /* 0x0000000000137806 */ /* 0x000fe200040e0100 */
[----:B------:R-:W-:Y:S02]  /*3850*/  VIADD R17, R36, 0x2 ;  /* 0x0000000224117836 */ /* 0x000fe40000000000 */
[----:B------:R-:W-:Y:S01]  /*3860*/  VIADD R21, R21, 0xffffffe0 ;  /* 0xffffffe015157836 */ /* 0x000fe20000000000 */
[----:B------:R-:W-:-:S05]  /*3870*/  LOP3.LUT R19, R19, 0x80000000, R53, 0xec, !PT ;  /* 0x8000000013137812 */ /* 0x000fca00078eec35 */
[----:B------:R-:W-:-:S05]  /*3880*/  VIADD R16, R19, 0xffffffff ;  /* 0xffffffff13107836 */ /* 0x000fca0000000000 */
[----:B------:R-:W-:-:S06]  /*3890*/  LOP3.LUT R16, R19, R16, RZ, 0xc, !PT ;  /* 0x0000001013107212 */ /* 0x000fcc00078e0cff */
[----:B------:R-:W0:Y:S02]  /*38a0*/  POPC R16, R16 ;  /* 0x0000001000107309 */ /* 0x000e240000000000 */
[----:B0-----:R-:W0:Y:S01]  /*38b0*/  SHFL.DOWN PT, R20, R25, 0x1, R16 ;  /* 0x0820000019147989 */ /* 0x001e2200000e0010 */
[----:B------:R-:W-:-:S04]  /*38c0*/  ISETP.GE.AND P0, PT, R36, R16, PT ;  /* 0x000000102400720c */ /* 0x000fc80003f06270 */
[----:B0-----:R-:W-:Y:S02]  /*38d0*/  SEL R20, R20, RZ, !P0 ;  /* 0x000000ff14147207 */ /* 0x001fe40004000000 */
[----:B------:R-:W-:Y:S01]  /*38e0*/  ISETP.GT.AND P0, PT, R17, R16, PT ;  /* 0x000000101100720c */ /* 0x000fe20003f04270 */
[----:B------:R-:W-:Y:S02]  /*38f0*/  VIADD R17, R36, 0x4 ;  /* 0x0000000424117836 */ /* 0x000fe40000000000 */
        /* <DEDUP_REMOVED lines=10> */
[----:B------:R-:W-:-:S03]  /*39a0*/  IMAD.IADD R25, R25, 0x1, R20 ;  /* 0x0000000119197824 */ /* 0x000fc600078e0214 */
[----:B------:R-:W-:Y:S02]  /*39b0*/  ISETP.GT.AND P2, PT, R17, R16, PT ;  /* 0x000000101100720c */ /* 0x000fe40003f44270 */
        /* <DEDUP_REMOVED lines=8> */
.L_x_313:
[----:B------:R-:W-:Y:S05]  /*3a40*/  @P0 BRA `(.L_x_253) ;  /* 0xfffffff800d00947 */ /* 0x000fea000383ffff */
.L_x_247:
        /* <DEDUP_REMOVED lines=15> */
.L_x_241:
[----:B------:R-:W-:Y:S05]  /*3b40*/  WARPSYNC.ALL ;  /* 0x0000000000007948 */ /* 0x000fea0003800000 */
[----:B------:R-:W0:Y:S08]  /*3b50*/  S2UR UR5, SR_CgaCtaId ;  /* 0x00000000000579c3 */ /* 0x000e300000008800 */
[----:B------:R-:W-:Y:S06]  /*3b60*/  BAR.SYNC.DEFER_BLOCKING 0x0 ;  /* 0x0000000000007b1d */ /* 0x000fec0000010000 */
[----:B------:R-:W-:Y:S01]  /*3b70*/  UMOV UR4, 0x400 ;  /* 0x0000040000047882 */ /* 0x000fe20000000000 */
[----:B-1----:R-:W1:Y:S01]  /*3b80*/  S2R R17, SR_TID.X ;  /* 0x0000000000117919 */ /* 0x002e620000002100 */
[----:B0-----:R-:W-:-:S09]  /*3b90*/  ULEA UR4, UR5, UR4, 0x18 ;  /* 0x0000000405047291 */ /* 0x001fd2000f8ec0ff */
[----:B------:R-:W0:Y:S01]  /*3ba0*/  LDS R16, [UR4+0x4c] ;  /* 0x00004c04ff107984 */ /* 0x000e220008000800 */
[----:B-1----:R-:W-:-:S04]  /*3bb0*/  ISETP.NE.AND P0, PT, R17, RZ, PT ;  /* 0x000000ff1100720c */ /* 0x002fc80003f05270 */
[----:B0-----:R-:W-:-:S05]  /*3bc0*/  SEL R16, R16, RZ, P0 ;  /* 0x000000ff10107207 */ /* 0x001fca0000000000 */
[----:B------:R-:W-:-:S07]  /*3bd0*/  IMAD.IADD R16, R16, 0x1, R19 ;  /* 0x0000000110107824 */ /* 0x000fce00078e0213 */
.L_x_240:
[----:B------:R-:W-:Y:S01]  /*3be0*/  IMAD.IADD R17, R2, 0x1, R16 ;  /* 0x0000000102117824 */ /* 0x000fe200078e0210 */
[----:B------:R-:W0:Y:S01]  /*3bf0*/  S2R R20, SR_LANEID ;  /* 0x0000000000147919 */ /* 0x000e220000000000 */
[----:B------:R-:W1:Y:S01]  /*3c00*/  S2UR UR5, SR_CTAID.X ;  /* 0x00000000000579c3 */ /* 0x000e620000002500 */
[----:B------:R-:W2:Y:S01]  /*3c10*/  LDCU.64 UR6, c[0x0][0x388] ;  /* 0x00007100ff0677ac */ /* 0x000ea20008000a00 */
[----:B------:R-:W-:Y:S01]  /*3c20*/  IMAD.IADD R2, R3, 0x1, R17 ;  /* 0x0000000103027824 */ /* 0x000fe200078e0211 */
[----:B------:R-:W3:Y:S03]  /*3c30*/  S2R R21, SR_TID.X ;  /* 0x0000000000157919 */ /* 0x000ee60000002100 */
[----:B------:R-:W-:Y:S01]  /*3c40*/  IMAD.IADD R3, R4, 0x1, R2 ;  /* 0x0000000104037824 */ /* 0x000fe200078e0202 */
[----:B------:R-:W4:Y:S03]  /*3c50*/  S2R R26, SR_TID.X ;  /* 0x00000000001a7919 */ /* 0x000f260000002100 */
[----:B------:R-:W-:-:S04]  /*3c60*/  IMAD.IADD R4, R5, 0x1, R3 ;  /* 0x0000000105047824 */ /* 0x000fc800078e0203 */
[----:B------:R-:W-:-:S04]  /*3c70*/  IMAD.IADD R5, R6, 0x1, R4 ;  /* 0x0000000106057824 */ /* 0x000fc800078e0204 */
[----:B------:R-:W-:-:S04]  /*3c80*/  IMAD.IADD R6, R7, 0x1, R5 ;  /* 0x0000000107067824 */ /* 0x000fc800078e0205 */
[----:B------:R-:W-:-:S04]  /*3c90*/  IMAD.IADD R7, R8, 0x1, R6 ;  /* 0x0000000108077824 */ /* 0x000fc800078e0206 */
[----:B------:R-:W-:-:S04]  /*3ca0*/  IMAD.IADD R8, R9, 0x1, R7 ;  /* 0x0000000109087824 */ /* 0x000fc800078e0207 */
[----:B------:R-:W-:Y:S02]  /*3cb0*/  IMAD.IADD R9, R10, 0x1, R8 ;  /* 0x000000010a097824 */ /* 0x000fe400078e0208 */
[----:B0-----:R-:W-:Y:S01]  /*3cc0*/  IMAD R24, R20, 0x54, R37 ;  /* 0x0000005414187824 */ /* 0x001fe200078e0225 */
[----:B------:R-:W-:Y:S01]  /*3cd0*/  BAR.SYNC.DEFER_BLOCKING 0x0 ;  /* 0x0000000000007b1d */ /* 0x000fe20000010000 */
[----:B------:R-:W-:Y:S01]  /*3ce0*/  IMAD.IADD R10, R11, 0x1, R9 ;  /* 0x000000010b0a7824 */ /* 0x000fe200078e0209 */
[----:B---3--:R-:W-:-:S03]  /*3cf0*/  ISETP.NE.AND P0, PT, R21, RZ, PT ;  /* 0x000000ff1500720c */ /* 0x008fc60003f05270 */
        /* <DEDUP_REMOVED lines=13> */
[----:B------:R-:W-:Y:S03]  /*3dd0*/  STS.64 [R24+0x20], R8 ;  /* 0x0000200818007388 */ /* 0x000fe60000000a00 */
[----:B------:R-:W-:Y:S01]  /*3de0*/  IMAD.IADD R22, R33, 0x1, R21 ;  /* 0x0000000121167824 */ /* 0x000fe200078e0215 */
[----:B0-----:R-:W1:Y:S01]  /*3df0*/  LDC R2, c[0x0][0x398] ;  /* 0x0000e600ff027b82 */ /* 0x001e620000000800 */
[----:B------:R-:W-:Y:S02]  /*3e00*/  STS.64 [R24+0x28], R10 ;  /* 0x0000280a18007388 */ /* 0x000fe40000000a00 */
[----:B------:R-:W-:-:S02]  /*3e10*/  IMAD.IADD R23, R34, 0x1, R22 ;  /* 0x0000000122177824 */ /* 0x000fc400078e0216 */
[----:B------:R4:W-:Y:S04]  /*3e20*/  STS.64 [R24+0x30], R12 ;  /* 0x0000300c18007388 */ /* 0x0009e80000000a00 */
[----:B------:R-:W-:Y:S04]  /*3e30*/  STS.64 [R24+0x38], R14 ;  /* 0x0000380e18007388 */ /* 0x000fe80000000a00 */
[----:B------:R-:W-:Y:S04]  /*3e40*/  STS.64 [R24+0x40], R18 ;  /* 0x0000401218007388 */ /* 0x000fe80000000a00 */
[----:B------:R-:W-:Y:S01]  /*3e50*/  STS.64 [R24+0x48], R20 ;  /* 0x0000481418007388 */ /* 0x000fe20000000a00 */
[----:B----4-:R-:W-:-:S02]  /*3e60*/  LOP3.LUT R12, R26, 0x1f, RZ, 0xc0, !PT ;  /* 0x0000001f1a0c7812 */ /* 0x010fc400078ec0ff */
[----:B------:R-:W-:Y:S01]  /*3e70*/  LOP3.LUT R26, R26, 0x3e0, RZ, 0xc0, !PT ;  /* 0x000003e01a1a7812 */ /* 0x000fe200078ec0ff */
[----:B------:R-:W-:Y:S01]  /*3e80*/  STS.64 [R24+0x50], R22 ;  /* 0x0000501618007388 */ /* 0x000fe20000000a00 */
[----:B------:R-:W-:-:S03]  /*3e90*/  NOP ;  /* 0x0000000000007918 */ /* 0x000fc60000000000 */
[----:B------:R-:W-:Y:S01]  /*3ea0*/  LDS R16, [R37] ;  /* 0x0000000025107984 */ /* 0x000fe20000000800 */
[----:B-1----:R-:W-:Y:S02]  /*3eb0*/  VIADD R2, R2, UR5 ;  /* 0x0000000502027c36 */ /* 0x002fe40008000000 */
[----:B------:R-:W-:Y:S01]  /*3ec0*/  IMAD R26, R26, 0x16, R12 ;  /* 0x000000161a1a7824 */ /* 0x000fe200078e020c */
[----:B------:R-:W-:Y:S04]  /*3ed0*/  LDS R8, [R37+0x80] ;  /* 0x0000800025087984 */ /* 0x000fe80000000800 */
        /* <DEDUP_REMOVED lines=19> */
[----:B------:R0:W-:Y:S04]  /*4010*/  LDS R23, [R37+0xa80] ;  /* 0x000a800025177984 */ /* 0x0001e80000000800 */
[----:B------:R1:W-:Y:S01]  /*4020*/  @!P0 STS [UR4+0x8400], R0 ;  /* 0x00840000ff008988 */ /* 0x0003e20008000804 */
[----:B------:R-:W-:Y:S01]  /*4030*/  BAR.SYNC.DEFER_BLOCKING 0x0 ;  /* 0x0000000000007b1d */ /* 0x000fe20000010000 */
[----:B0-----:R-:W-:-:S02]  /*4040*/  VIADD R37, R26, 0x20 ;  /* 0x000000201a257836 */ /* 0x001fc40000000000 */
[----:B-1----:R-:W-:-:S03]  /*4050*/  IMAD R0, R2, 0x2100, RZ ;  /* 0x0000210002007824 */ /* 0x002fc600078e02ff */
[----:B------:R-:W0:Y:S02]  /*4060*/  S2R R3, SR_TID.X ;  /* 0x0000000000037919 */ /* 0x000e240000002100 */
[----:B------:R-:W-:-:S04]  /*4070*/  IADD3 R0, P0, PT, R0, R26, RZ ;  /* 0x0000001a00007210 */ /* 0x000fc80007f1e0ff */
[----:B--2---:R-:W-:Y:S01]  /*4080*/  LEA R2, P1, R0, UR6, 0x2 ;  /* 0x0000000600027c11 */ /* 0x004fe2000f8210ff */
[----:B------:R-:W1:Y:S01]  /*4090*/  LDS R4, [UR4+0x8400] ;  /* 0x00840004ff047984 */ /* 0x000e620008000800 */
[C---:B0-----:R-:W-:Y:S02]  /*40a0*/  LOP3.LUT R12, R3.reuse, 0x3e0, RZ, 0xc0, !PT ;  /* 0x000003e0030c7812 */ /* 0x041fe400078ec0ff */
[----:B------:R-:W-:-:S05]  /*40b0*/  LOP3.LUT R3, R3, 0x1f, RZ, 0xc0, !PT ;  /* 0x0000001f03037812 */ /* 0x000fca00078ec0ff */
[----:B------:R-:W-:Y:S02]  /*40c0*/  IMAD R12, R12, 0x16, R3 ;  /* 0x000000160c0c7824 */ /* 0x000fe400078e0203 */
[----:B------:R-:W-:-:S05]  /*40d0*/  IMAD.X R3, RZ, RZ, RZ, P0 ;  /* 0x000000ffff037224 */ /* 0x000fca00000e06ff */
[----:B------:R-:W-:Y:S02]  /*40e0*/  LEA.HI.X R3, R0, UR7, R3, 0x2, P1 ;  /* 0x0000000700037c11 */ /* 0x000fe400088f1403 */
[-C--:B-1----:R-:W-:Y:S02]  /*40f0*/  ISETP.GE.AND P6, PT, R26, R4.reuse, PT ;  /* 0x000000041a00720c */ /* 0x082fe40003fc6270 */
[-C--:B------:R-:W-:Y:S01]  /*4100*/  ISETP.GE.AND P5, PT, R37, R4.reuse, PT ;  /* 0x000000042500720c */ /* 0x080fe20003fa6270 */
[C---:B------:R-:W-:Y:S01]  /*4110*/  VIADD R37, R12.reuse, 0x80 ;  /* 0x000000800c257836 */ /* 0x040fe20000000000 */
[-C--:B------:R-:W-:Y:S01]  /*4120*/  ISETP.GE.AND P0, PT, R51, R4.reuse, PT ;  /* 0x000000043300720c */ /* 0x080fe20003f06270 */
[----:B------:R-:W-:Y:S01]  /*4130*/  VIADD R51, R12, 0xa0 ;  /* 0x000000a00c337836 */ /* 0x000fe20000000000 */
[-C--:B------:R-:W-:Y:S02]  /*4140*/  ISETP.GE.AND P4, PT, R50, R4.reuse, PT ;  /* 0x000000043200720c */ /* 0x080fe40003f86270 */
[-C--:B------:R-:W-:Y:S01]  /*4150*/  ISETP.GE.AND P3, PT, R37, R4.reuse, PT ;  /* 0x000000042500720c */ /* 0x080fe20003f66270 */
[----:B------:R-:W-:Y:S01]  /*4160*/  VIADD R37, R12, 0xe0 ;  /* 0x000000e00c257836 */ /* 0x000fe20000000000 */
[----:B------:R-:W-:-:S02]  /*4170*/  ISETP.GE.AND P2, PT, R51, R4, PT ;  /* 0x000000043300720c */ /* 0x000fc40003f46270 */
[-C--:B------:R-:W-:Y:S01]  /*4180*/  ISETP.GE.AND P1, PT, R49, R4.reuse, PT ;  /* 0x000000043100720c */ /* 0x080fe20003f26270 */
[----:B------:R-:W-:Y:S01]  /*4190*/  @!P6 STG.E desc[UR8][R2.64], R16 ;  /* 0x000000100200e986 */ /* 0x000fe2000c101908 */
[-C--:B------:R-:W-:Y:S01]  /*41a0*/  ISETP.GE.AND P6, PT, R37, R4.reuse, PT ;  /* 0x000000042500720c */ /* 0x080fe20003fc6270 */
[----:B------:R-:W-:Y:S02]  /*41b0*/  VIADD R37, R12, 0x120 ;  /* 0x000001200c257836 */ /* 0x000fe40000000000 */
[----:B------:R-:W-:Y:S01]  /*41c0*/  @!P5 STG.E desc[UR8][R2.64+0x80], R8 ;  /* 0x000080080200d986 */ /* 0x000fe2000c101908 */
[----:B------:R-:W-:-:S03]  /*41d0*/  ISETP.GE.AND P5, PT, R48, R4, PT ;  /* 0x000000043000720c */ /* 0x000fc60003fa6270 */
[----:B------:R-:W-:Y:S01]  /*41e0*/  @!P0 STG.E desc[UR8][R2.64+0x100], R10 ;  /* 0x0001000a02008986 */ /* 0x000fe2000c101908 */
[-C--:B------:R-:W-:Y:S01]  /*41f0*/  ISETP.GE.AND P0, PT, R37, R4.reuse, PT ;  /* 0x000000042500720c */ /* 0x080fe20003f06270 */
[----:B------:R-:W-:Y:S02]  /*4200*/  VIADD R37, R12, 0x1c0 ;  /* 0x000001c00c257836 */ /* 0x000fe40000000000 */
[----:B------:R-:W-:Y:S01]  /*4210*/  @!P4 STG.E desc[UR8][R2.64+0x180], R6 ;  /* 0x000180060200c986 */ /* 0x000fe2000c101908 */
[----:B------:R-:W-:-:S03]  /*4220*/  ISETP.GE.AND P4, PT, R47, R4, PT ;  /* 0x000000042f00720c */ /* 0x000fc60003f86270 */
[----:B------:R-:W-:Y:S01]  /*4230*/  @!P3 STG.E desc[UR8][R2.64+0x200], R53 ;  /* 0x000200350200b986 */ /* 0x000fe2000c101908 */
[----:B------:R-:W-:-:S03]  /*4240*/  ISETP.GE.AND P3, PT, R46, R4, PT ;  /* 0x000000042e00720c */ /* 0x000fc60003f66270 */
[----:B------:R-:W-:Y:S01]  /*4250*/  @!P2 STG.E desc[UR8][R2.64+0x280], R39 ;  /* 0x000280270200a986 */ /* 0x000fe2000c101908 */
[----:B------:R-:W-:-:S03]  /*4260*/  ISETP.GE.AND P2, PT, R45, R4, PT ;  /* 0x000000042d00720c */ /* 0x000fc60003f46270 */
[----:B------:R0:W-:Y:S01]  /*4270*/  @!P1 STG.E desc[UR8][R2.64+0x300], R33 ;  /* 0x0003002102009986 */ /* 0x0001e2000c101908 */
[-C--:B------:R-:W-:Y:S01]  /*4280*/  ISETP.GE.AND P1, PT, R43, R4.reuse, PT ;  /* 0x000000042b00720c */ /* 0x080fe20003f26270 */
[C---:B------:R-:W-:Y:S02]  /*4290*/  VIADD R43, R12.reuse, 0x220 ;  /* 0x000002200c2b7836 */ /* 0x040fe40000000000 */
[----:B------:R-:W-:Y:S01]  /*42a0*/  @!P6 STG.E desc[UR8][R2.64+0x380], R35 ;  /* 0x000380230200e986 */ /* 0x000fe2000c101908 */
[-C--:B------:R-:W-:Y:S01]  /*42b0*/  ISETP.GE.AND P6, PT, R37, R4.reuse, PT ;  /* 0x000000042500720c */ /* 0x080fe20003fc6270 */
[----:B------:R-:W-:Y:S02]  /*42c0*/  VIADD R37, R12, 0x200 ;  /* 0x000002000c257836 */ /* 0x000fe40000000000 */
[----:B------:R1:W-:Y:S01]  /*42d0*/  @!P5 STG.E desc[UR8][R2.64+0x400], R31 ;  /* 0x0004001f0200d986 */ /* 0x0003e2000c101908 */
[----:B------:R-:W-:Y:S01]  /*42e0*/  ISETP.GE.AND P5, PT, R42, R4, PT ;  /* 0x000000042a00720c */ /* 0x000fe20003fa6270 */
[----:B0-----:R-:W-:-:S02]  /*42f0*/  VIADD R33, R12, 0x260 ;  /* 0x000002600c217836 */ /* 0x001fc40000000000 */
[----:B------:R0:W-:Y:S01]  /*4300*/  @!P0 STG.E desc[UR8][R2.64+0x480], R25 ;  /* 0x0004801902008986 */ /* 0x0001e2000c101908 */
[----:B------:R-:W-:-:S03]  /*4310*/  ISETP.GE.AND P0, PT, R37, R4, PT ;  /* 0x000000042500720c */ /* 0x000fc60003f06270 */
[----:B------:R0:W-:Y:S01]  /*4320*/  @!P4 STG.E desc[UR8][R2.64+0x500], R27 ;  /* 0x0005001b0200c986 */ /* 0x0001e2000c101908 */
[-C--:B------:R-:W-:Y:S01]  /*4330*/  ISETP.GE.AND P4, PT, R43, R4.reuse, PT ;  /* 0x000000042b00720c */ /* 0x080fe20003f86270 */
[----:B-1----:R-:W-:Y:S02]  /*4340*/  VIADD R31, R12, 0x280 ;  /* 0x000002800c1f7836 */ /* 0x002fe40000000000 */
[----:B------:R0:W-:Y:S01]  /*4350*/  @!P3 STG.E desc[UR8][R2.64+0x580], R29 ;  /* 0x0005801d0200b986 */ /* 0x0001e2000c101908 */
[----:B------:R-:W-:-:S03]  /*4360*/  ISETP.GE.AND P3, PT, R41, R4, PT ;  /* 0x000000042900720c */ /* 0x000fc60003f66270 */
        /* <DEDUP_REMOVED lines=15> */
.L_x_227:
[----:B------:R-:W-:Y:S01]  /*4460*/  BSSY B1, `(.L_x_254) ;  /* 0x0000006000017945 */ /* 0x000fe20003800000 */
[----:B------:R-:W-:Y:S01]  /*4470*/  PLOP3.LUT P0, PT, P0, PT, PT, 0x8, 0x80 ;  /* 0x000000000080781c */ /* 0x000fe2000070e170 */
[----:B------:R-:W-:-:S12]  /*4480*/  IMAD.MOV.U32 R19, RZ, RZ, -0x1 ;  /* 0xffffffffff137424 */ /* 0x000fd800078e00ff */
[----:B------:R-:W-:Y:S05]  /*4490*/  WARPSYNC.COLLECTIVE R19, `(.L_x_255) ;  /* 0x0000000013087348 */ /* 0x000fea0003c00000 */
[----:B------:R-:W-:Y:S01]  /*44a0*/  VOTE.ANY P0, P0 ;  /* 0x0000000000ff7806 */ /* 0x000fe20000000100 */
[----:B------:R-:W-:-:S12]  /*44b0*/  ENDCOLLECTIVE ;  /* 0x000000000000791b */ /* 0x000fd80003800000 */
.L_x_255:
[----:B------:R-:W-:Y:S05]  /*44c0*/  BSYNC B1 ;  /* 0x0000000000017941 */ /* 0x000fea0003800000 */
.L_x_254:
[----:B------:R-:W-:Y:S05]  /*44d0*/  BRA `(.L_x_256) ;  /* 0xffffffc800a87947 */ /* 0x000fea000383ffff */
.L_x_229:
[----:B------:R-:W-:Y:S01]  /*44e0*/  BSSY B1, `(.L_x_257) ;  /* 0x0000006000017945 */ /* 0x000fe20003800000 */
[----:B------:R-:W-:Y:S01]  /*44f0*/  PLOP3.LUT P0, PT, P0, PT, PT, 0x8, 0x80 ;  /* 0x000000000080781c */ /* 0x000fe2000070e170 */
[----:B------:R-:W-:-:S12]  /*4500*/  IMAD.MOV.U32 R19, RZ, RZ, -0x1 ;  /* 0xffffffffff137424 */ /* 0x000fd800078e00ff */
[----:B------:R-:W-:Y:S05]  /*4510*/  WARPSYNC.COLLECTIVE R19, `(.L_x_258) ;  /* 0x0000000013087348 */ /* 0x000fea0003c00000 */
[----:B------:R-:W-:Y:S01]  /*4520*/  VOTE.ANY P0, P0 ;  /* 0x0000000000ff7806 */ /* 0x000fe20000000100 */
[----:B------:R-:W-:-:S12]  /*4530*/  ENDCOLLECTIVE ;  /* 0x000000000000791b */ /* 0x000fd80003800000 */
.L_x_258:
[----:B------:R-:W-:Y:S05]  /*4540*/  BSYNC B1 ;  /* 0x0000000000017941 */ /* 0x000fea0003800000 */
.L_x_257:
[----:B------:R-:W-:Y:S05]  /*4550*/  BRA `(.L_x_259) ;  /* 0xffffffc800fc7947 */ /* 0x000fea000383ffff */
.L_x_231:
[----:B------:R-:W0:Y:S01]  /*4560*/  S2R R48, SR_GEMASK ;  /* 0x0000000000307919 */ /* 0x000e220000003c00 */
[----:B------:R-:W-:Y:S01]  /*4570*/  BSSY B1, `(.L_x_260) ;  /* 0x0000006000017945 */ /* 0x000fe20003800000 */
[----:B------:R-:W-:Y:S01]  /*4580*/  PLOP3.LUT P0, PT, P0, PT, PT, 0x8, 0x80 ;  /* 0x000000000080781c */ /* 0x000fe2000070e170 */
[----:B------:R-:W-:-:S12]  /*4590*/  IMAD.MOV.U32 R19, RZ, RZ, -0x1 ;  /* 0xffffffffff137424 */ /* 0x000fd800078e00ff */
[----:B0-----:R-:W-:Y:S05]  /*45a0*/  WARPSYNC.COLLECTIVE R19, `(.L_x_261) ;  /* 0x0000000013087348 */ /* 0x001fea0003c00000 */
[----:B------:R-:W-:Y:S01]  /*45b0*/  VOTE.ANY R19, PT, P0 ;  /* 0x0000000000137806 */ /* 0x000fe200000e0100 */
[----:B0-----:R-:W-:Y:S06]  /*45c0*/  ENDCOLLECTIVE ;  /* 0x000000000000791b */ /* 0x001fec0003800000 */
.L_x_261:
[----:B------:R-:W-:Y:S05]  /*45d0*/  BSYNC B1 ;  /* 0x0000000000017941 */ /* 0x000fea0003800000 */
.L_x_260:
[----:B------:R-:W-:Y:S01]  /*45e0*/  LOP3.LUT R19, R19, 0x80000000, R48, 0xec, !PT ;  /* 0x8000000013137812 */ /* 0x000fe200078eec30 */
[----:B------:R-:W-:Y:S01]  /*45f0*/  IMAD.MOV.U32 R18, RZ, RZ, R41 ;  /* 0x000000ffff127224 */ /* 0x000fe200078e0029 */
[----:B------:R-:W0:Y:S01]  /*4600*/  LDC.64 R42, c[0x0][0x390] ;  /* 0x0000e400ff2a7b82 */ /* 0x000e220000000a00 */
[----:B------:R-:W-:Y:S02]  /*4610*/  IMAD.MOV.U32 R17, RZ, RZ, 0x1 ;  /* 0x00000001ff117424 */ /* 0x000fe400078e00ff */
[----:B------:R-:W-:Y:S02]  /*4620*/  VIADD R16, R19, 0xffffffff ;  /* 0xffffffff13107836 */ /* 0x000fe40000000000 */
[C---:B------:R-:W-:Y:S02]  /*4630*/  VIADD R23, R47.reuse, 0x4 ;  /* 0x000000042f177836 */ /* 0x040fe40000000000 */
[----:B------:R-:W-:Y:S01]  /*4640*/  VIADD R26, R47, 0x8 ;  /* 0x000000082f1a7836 */ /* 0x000fe20000000000 */
[----:B------:R-:W-:Y:S01]  /*4650*/  LOP3.LUT R22, R19, R16, RZ, 0xc, !PT ;  /* 0x0000001013167212 */ /* 0x000fe200078e0cff */
[----:B------:R-:W-:-:S03]  /*4660*/  IMAD.MOV.U32 R19, RZ, RZ, -0x1 ;  /* 0xffffffffff137424 */ /* 0x000fc600078e00ff */
[----:B------:R1:W2:Y:S02]  /*4670*/  POPC R16, R22 ;  /* 0x0000001600107309 */ /* 0x0002a40000000000 */
[----:B-1----:R-:W-:Y:S01]  /*4680*/  VIADD R22, R47, 0x2 ;  /* 0x000000022f167836 */ /* 0x002fe20000000000 */
[----:B0-2---:R-:W-:-:S13]  /*4690*/  IADD3 R42, P3, PT, R42, 0x100, RZ ;  /* 0x000001002a2a7810 */ /* 0x005fda0007f7e0ff */
[----:B------:R-:W-:Y:S05]  /*46a0*/  WARPSYNC.COLLECTIVE R19, `(.L_x_262) ;  /* 0x0000000013087348 */ /* 0x000fea0003c00000 */
[----:B------:R0:W1:Y:S02]  /*46b0*/  SHFL.DOWN P2, R20, R18, R17, R16 ;  /* 0x0800001112147389 */ /* 0x0000640000040010 */
[----:B01----:R-:W-:Y:S05]  /*46c0*/  ENDCOLLECTIVE ;  /* 0x000000000000791b */ /* 0x003fea0003800000 */
.L_x_262:
[-C--:B------:R-:W-:Y:S01]  /*46d0*/  ISETP.GE.AND P0, PT, R47, R16.reuse, PT ;  /* 0x000000102f00720c */ /* 0x080fe20003f06270 */
[----:B------:R-:W-:Y:S02]  /*46e0*/  IMAD.X R43, RZ, RZ, R43, P3 ;  /* 0x000000ffff2b7224 */ /* 0x000fe400018e062b */
[----:B------:R-:W-:Y:S01]  /*46f0*/  IMAD.MOV.U32 R17, RZ, RZ, 0x2 ;  /* 0x00000002ff117424 */ /* 0x000fe200078e00ff */
[----:B------:R-:W-:Y:S02]  /*4700*/  SEL R20, R20, RZ, !P0 ;  /* 0x000000ff14147207 */ /* 0x000fe40004000000 */
[----:B------:R-:W-:-:S03]  /*4710*/  ISETP.GT.AND P0, PT, R22, R16, PT ;  /* 0x000000101600720c */ /* 0x000fc60003f04270 */
[----:B------:R-:W-:-:S04]  /*4720*/  IMAD.IADD R37, R20, 0x1, R41 ;  /* 0x0000000114257824 */ /* 0x000fc800078e0229 */
[----:B------:R-:W-:-:S07]  /*4730*/  IMAD.MOV.U32 R18, RZ, RZ, R37 ;  /* 0x000000ffff127224 */ /* 0x000fce00078e0025 */
[----:B------:R-:W-:Y:S05]  /*4740*/  WARPSYNC.COLLECTIVE R19, `(.L_x_263) ;  /* 0x0000000013087348 */ /* 0x000fea0003c00000 */
[----:B------:R0:W1:Y:S02]  /*4750*/  SHFL.DOWN P2, R20, R18, R17, R16 ;  /* 0x0800001112147389 */ /* 0x0000640000040010 */
[----:B01----:R-:W-:Y:S05]  /*4760*/  ENDCOLLECTIVE ;  /* 0x000000000000791b */ /* 0x003fea0003800000 */
.L_x_263:
[----:B------:R-:W-:Y:S01]  /*4770*/  IMAD.MOV.U32 R17, RZ, RZ, 0x4 ;  /* 0x00000004ff117424 */ /* 0x000fe200078e00ff */
[----:B------:R-:W-:Y:S02]  /*4780*/  SEL R20, R20, RZ, !P0 ;  /* 0x000000ff14147207 */ /* 0x000fe40004000000 */
[----:B------:R-:W-:-:S03]  /*4790*/  ISETP.GT.AND P0, PT, R23, R16, PT ;  /* 0x000000101700720c */ /* 0x000fc60003f04270 */
[----:B------:R-:W-:Y:S02]  /*47a0*/  IMAD.IADD R39, R37, 0x1, R20 ;  /* 0x0000000125277824 */ /* 0x000fe400078e0214 */
[----:B------:R-:W-:Y:S02]  /*47b0*/  VIADD R37, R47, 0x10 ;  /* 0x000000102f257836 */ /* 0x000fe40000000000 */
[----:B------:R-:W-:-:S07]  /*47c0*/  IMAD.MOV.U32 R18, RZ, RZ, R39 ;  /* 0x000000ffff127224 */ /* 0x000fce00078e0027 */
[----:B------:R-:W-:Y:S05]  /*47d0*/  WARPSYNC.COLLECTIVE R19, `(.L_x_264) ;  /* 0x0000000013087348 */ /* 0x000fea0003c00000 */
[----:B------:R0:W1:Y:S02]  /*47e0*/  SHFL.DOWN P2, R20, R18, R17, R16 ;  /* 0x0800001112147389 */ /* 0x0000640000040010 */
[----:B01----:R-:W-:Y:S05]  /*47f0*/  ENDCOLLECTIVE ;  /* 0x000000000000791b */ /* 0x003fea0003800000 */
.L_x_264:
        /* <DEDUP_REMOVED lines=8> */
.L_x_265:
[----:B------:R-:W-:Y:S01]  /*4880*/  IMAD.MOV.U32 R17, RZ, RZ, 0x10 ;  /* 0x00000010ff117424 */ /* 0x000fe200078e00ff */
[----:B------:R-:W-:Y:S02]  /*4890*/  SEL R20, R20, RZ, !P0 ;  /* 0x000000ff14147207 */ /* 0x000fe40004000000 */
[----:B------:R-:W-:-:S03]  /*48a0*/  ISETP.NE.AND P0, PT, R40, 0x65, PT ;  /* 0x000000652800780c */ /* 0x000fc60003f05270 */
[----:B------:R-:W-:-:S04]  /*48b0*/  IMAD.IADD R41, R51, 0x1, R20 ;  /* 0x0000000133297824 */ /* 0x000fc800078e0214 */
[----:B------:R-:W-:-:S07]  /*48c0*/  IMAD.MOV.U32 R18, RZ, RZ, R41 ;  /* 0x000000ffff127224 */ /* 0x000fce00078e0029 */
[----:B------:R-:W-:Y:S05]  /*48d0*/  WARPSYNC.COLLECTIVE R19, `(.L_x_266) ;  /* 0x0000000013087348 */ /* 0x000fea0003c00000 */
[----:B------:R0:W1:Y:S02]  /*48e0*/  SHFL.DOWN P2, R20, R18, R17, R16 ;  /* 0x0800001112147389 */ /* 0x0000640000040010 */
[----:B01----:R-:W-:Y:S05]  /*48f0*/  ENDCOLLECTIVE ;  /* 0x000000000000791b */ /* 0x003fea0003800000 */
.L_x_266:
[----:B------:R-:W-:Y:S05]  /*4900*/  WARPSYNC.COLLECTIVE R19, `(.L_x_267) ;  /* 0x0000000013087348 */ /* 0x000fea0003c00000 */
[----:B------:R-:W-:Y:S01]  /*4910*/  VOTE.ALL P0, P0 ;  /* 0x0000000000ff7806 */ /* 0x000fe20000000000 */
[----:B------:R-:W-:-:S12]  /*4920*/  ENDCOLLECTIVE ;  /* 0x000000000000791b */ /* 0x000fd80003800000 */
.L_x_267:
[----:B------:R-:W-:-:S04]  /*4930*/  ISETP.GT.AND P2, PT, R37, R16, PT ;  /* 0x000000102500720c */ /* 0x000fc80003f44270 */
[----:B------:R-:W-:-:S05]  /*4940*/  SEL R20, R20, RZ, !P2 ;  /* 0x000000ff14147207 */ /* 0x000fca0005000000 */
[----:B------:R-:W-:Y:S01]  /*4950*/  IMAD.IADD R39, R41, 0x1, R20 ;  /* 0x0000000129277824 */ /* 0x000fe200078e0214 */
[----:B------:R-:W-:Y:S06]  /*4960*/  BRA `(.L_x_268) ;  /* 0xffffffc800947947 */ /* 0x000fec000383ffff */
.L_x_233:
[----:B------:R-:W-:Y:S01]  /*4970*/  BSSY B1, `(.L_x_269) ;  /* 0x0000006000017945 */ /* 0x000fe20003800000 */
[----:B------:R-:W-:Y:S01]  /*4980*/  PLOP3.LUT P0, PT, P0, PT, PT, 0x8, 0x80 ;  /* 0x000000000080781c */ /* 0x000fe2000070e170 */
[----:B------:R-:W-:-:S12]  /*4990*/  IMAD.MOV.U32 R19, RZ, RZ, -0x1 ;  /* 0xffffffffff137424 */ /* 0x000fd800078e00ff */
[----:B------:R-:W-:Y:S05]  /*49a0*/  WARPSYNC.COLLECTIVE R19, `(.L_x_270) ;  /* 0x0000000013087348 */ /* 0x000fea0003c00000 */
[----:B------:R-:W-:Y:S01]  /*49b0*/  VOTE.ANY P0, P0 ;  /* 0x0000000000ff7806 */ /* 0x000fe20000000100 */
[----:B------:R-:W-:-:S12]  /*49c0*/  ENDCOLLECTIVE ;  /* 0x000000000000791b */ /* 0x000fd80003800000 */
.L_x_270:
[----:B------:R-:W-:Y:S05]  /*49d0*/  BSYNC B1 ;  /* 0x0000000000017941 */ /* 0x000fea0003800000 */
.L_x_269:
[----:B------:R-:W-:Y:S05]  /*49e0*/  BRA `(.L_x_271) ;  /* 0xffffffc800a47947 */ /* 0x000fea000383ffff */
.L_x_235:
[----:B------:R-:W-:Y:S01]  /*49f0*/  BSSY B1, `(.L_x_272) ;  /* 0x0000006000017945 */ /* 0x000fe20003800000 */
[----:B------:R-:W-:Y:S01]  /*4a00*/  PLOP3.LUT P0, PT, P0, PT, PT, 0x8, 0x80 ;  /* 0x000000000080781c */ /* 0x000fe2000070e170 */
[----:B------:R-:W-:-:S12]  /*4a10*/  IMAD.MOV.U32 R19, RZ, RZ, -0x1 ;  /* 0xffffffffff137424 */ /* 0x000fd800078e00ff */
[----:B------:R-:W-:Y:S05]  /*4a20*/  WARPSYNC.COLLECTIVE R19, `(.L_x_273) ;  /* 0x0000000013087348 */ /* 0x000fea0003c00000 */
[----:B------:R-:W-:Y:S01]  /*4a30*/  VOTE.ANY P0, P0 ;  /* 0x0000000000ff7806 */ /* 0x000fe20000000100 */
[----:B------:R-:W-:-:S12]  /*4a40*/  ENDCOLLECTIVE ;  /* 0x000000000000791b */ /* 0x000fd80003800000 */
.L_x_273:
[----:B------:R-:W-:Y:S05]  /*4a50*/  BSYNC B1 ;  /* 0x0000000000017941 */ /* 0x000fea0003800000 */
.L_x_272:
[----:B------:R-:W-:Y:S05]  /*4a60*/  BRA `(.L_x_274) ;  /* 0xffffffc800f87947 */ /* 0x000fea000383ffff */
.L_x_237:
[----:B------:R-:W-:Y:S01]  /*4a70*/  BSSY B1, `(.L_x_275) ;  /* 0x0000006000017945 */ /* 0x000fe20003800000 */
[----:B------:R-:W-:Y:S01]  /*4a80*/  PLOP3.LUT P0, PT, P0, PT, PT, 0x8, 0x80 ;  /* 0x000000000080781c */ /* 0x000fe2000070e170 */
[----:B------:R-:W-:-:S12]  /*4a90*/  IMAD.MOV.U32 R19, RZ, RZ, -0x1 ;  /* 0xffffffffff137424 */ /* 0x000fd800078e00ff */
[----:B------:R-:W-:Y:S05]  /*4aa0*/  WARPSYNC.COLLECTIVE R19, `(.L_x_276) ;  /* 0x0000000013087348 */ /* 0x000fea0003c00000 */
[----:B------:R-:W-:Y:S01]  /*4ab0*/  VOTE.ANY R19, PT, P0 ;  /* 0x0000000000137806 */ /* 0x000fe200000e0100 */
[----:B------:R-:W-:Y:S06]  /*4ac0*/  ENDCOLLECTIVE ;  /* 0x000000000000791b */ /* 0x000fec0003800000 */
.L_x_276:
[----:B------:R-:W-:Y:S05]  /*4ad0*/  BSYNC B1 ;  /* 0x0000000000017941 */ /* 0x000fea0003800000 */
.L_x_275:
[----:B------:R-:W-:Y:S01]  /*4ae0*/  LOP3.LUT R19, R19, 0x80000000, R48, 0xec, !PT ;  /* 0x8000000013137812 */ /* 0x000fe200078eec30 */
[----:B------:R-:W-:Y:S02]  /*4af0*/  IMAD.MOV.U32 R18, RZ, RZ, R41 ;  /* 0x000000ffff127224 */ /* 0x000fe400078e0029 */
[----:B------:R-:W-:Y:S02]  /*4b00*/  IMAD.MOV.U32 R17, RZ, RZ, 0x1 ;  /* 0x00000001ff117424 */ /* 0x000fe400078e00ff */
[----:B------:R-:W-:Y:S02]  /*4b10*/  VIADD R16, R19, 0xffffffff ;  /* 0xffffffff13107836 */ /* 0x000fe40000000000 */
[----:B------:R-:W-:-:S03]  /*4b20*/  VIADD R21, R21, 0xffffffe0 ;  /* 0xffffffe015157836 */ /* 0x000fc60000000000 */
[----:B------:R-:W-:Y:S01]  /*4b30*/  LOP3.LUT R50, R19, R16, RZ, 0xc, !PT ;  /* 0x0000001013327212 */ /* 0x000fe200078e0cff */
[----:B------:R-:W-:-:S03]  /*4b40*/  IMAD.MOV.U32 R19, RZ, RZ, -0x1 ;  /* 0xffffffffff137424 */ /* 0x000fc600078e00ff */
[----:B------:R0:W1:Y:S04]  /*4b50*/  POPC R16, R50 ;  /* 0x0000003200107309 */ /* 0x0000680000000000 */
[----:B01----:R-:W-:Y:S05]  /*4b60*/  WARPSYNC.COLLECTIVE R19, `(.L_x_277) ;  /* 0x0000000013087348 */ /* 0x003fea0003c00000 */
[----:B-1----:R1:W2:Y:S02]  /*4b70*/  SHFL.DOWN P2, R20, R18, R17, R16 ;  /* 0x0800001112147389 */ /* 0x0022a40000040010 */
[----:B012---:R-:W-:Y:S05]  /*4b80*/  ENDCOLLECTIVE ;  /* 0x000000000000791b */ /* 0x007fea0003800000 */
.L_x_277:
[----:B------:R-:W-:Y:S01]  /*4b90*/  ISETP.GE.AND P0, PT, R47, R16, PT ;  /* 0x000000102f00720c */ /* 0x000fe20003f06270 */
[----:B------:R-:W-:-:S03]  /*4ba0*/  IMAD.MOV.U32 R17, RZ, RZ, 0x2 ;  /* 0x00000002ff117424 */ /* 0x000fc600078e00ff */
[----:B------:R-:W-:Y:S02]  /*4bb0*/  SEL R20, R20, RZ, !P0 ;  /* 0x000000ff14147207 */ /* 0x000fe40004000000 */
[----:B------:R-:W-:-:S03]  /*4bc0*/  ISETP.GT.AND P0, PT, R22, R16, PT ;  /* 0x000000101600720c */ /* 0x000fc60003f04270 */
[----:B------:R-:W-:-:S04]  /*4bd0*/  IMAD.IADD R51, R20, 0x1, R41 ;  /* 0x0000000114337824 */ /* 0x000fc800078e0229 */
[----:B------:R-:W-:-:S07]  /*4be0*/  IMAD.MOV.U32 R18, RZ, RZ, R51 ;  /* 0x000000ffff127224 */ /* 0x000fce00078e0033 */
[----:B------:R-:W-:Y:S05]  /*4bf0*/  WARPSYNC.COLLECTIVE R19, `(.L_x_278) ;  /* 0x0000000013087348 */ /* 0x000fea0003c00000 */
[----:B------:R0:W1:Y:S02]  /*4c00*/  SHFL.DOWN P2, R20, R18, R17, R16 ;  /* 0x0800001112147389 */ /* 0x0000640000040010 */
[----:B01----:R-:W-:Y:S05]  /*4c10*/  ENDCOLLECTIVE ;  /* 0x000000000000791b */ /* 0x003fea0003800000 */
.L_x_278:
        /* <DEDUP_REMOVED lines=8> */
.L_x_279:
        /* <DEDUP_REMOVED lines=8> */
.L_x_280:
        /* <DEDUP_REMOVED lines=8> */
.L_x_281:
[----:B------:R-:W-:Y:S05]  /*4da0*/  WARPSYNC.COLLECTIVE R19, `(.L_x_282) ;  /* 0x0000000013087348 */ /* 0x000fea0003c00000 */
[----:B------:R-:W-:Y:S01]  /*4db0*/  VOTE.ALL P0, P0 ;  /* 0x0000000000ff7806 */ /* 0x000fe20000000000 */
[----:B------:R-:W-:-:S12]  /*4dc0*/  ENDCOLLECTIVE ;  /* 0x000000000000791b */ /* 0x000fd80003800000 */
.L_x_282:
[----:B------:R-:W-:-:S04]  /*4dd0*/  ISETP.GT.AND P2, PT, R37, R16, PT ;  /* 0x000000102500720c */ /* 0x000fc80003f44270 */
[----:B------:R-:W-:-:S04]  /*4de0*/  SEL R20, R20, RZ, !P2 ;  /* 0x000000ff14147207 */ /* 0x000fc80005000000 */
[----:B------:R-:W-:Y:S01]  /*4df0*/  IADD3 R39, PT, PT, R50, R20, R39 ;  /* 0x0000001432277210 */ /* 0x000fe20007ffe027 */
[----:B------:R-:W-:Y:S06]  /*4e00*/  BRA `(.L_x_283) ;  /* 0xffffffc800907947 */ /* 0x000fec000383ffff */
.L_x_242:
[----:B------:R-:W-:Y:S01]  /*4e10*/  BSSY B0, `(.L_x_284) ;  /* 0x0000006000007945 */ /* 0x000fe20003800000 */
[----:B------:R-:W-:Y:S01]  /*4e20*/  PLOP3.LUT P0, PT, P0, PT, PT, 0x8, 0x80 ;  /* 0x000000000080781c */ /* 0x000fe2000070e170 */
[----:B------:R-:W-:-:S12]  /*4e30*/  IMAD.MOV.U32 R19, RZ, RZ, -0x1 ;  /* 0xffffffffff137424 */ /* 0x000fd800078e00ff */
[----:B------:R-:W-:Y:S05]  /*4e40*/  WARPSYNC.COLLECTIVE R19, `(.L_x_285) ;  /* 0x0000000013087348 */ /* 0x000fea0003c00000 */
[----:B------:R-:W-:Y:S01]  /*4e50*/  VOTE.ANY P0, P0 ;  /* 0x0000000000ff7806 */ /* 0x000fe20000000100 */
[----:B------:R-:W-:-:S12]  /*4e60*/  ENDCOLLECTIVE ;  /* 0x000000000000791b */ /* 0x000fd80003800000 */
.L_x_285:
[----:B------:R-:W-:Y:S05]  /*4e70*/  BSYNC B0 ;  /* 0x0000000000007941 */ /* 0x000fea0003800000 */
.L_x_284:
[----:B------:R-:W-:Y:S05]  /*4e80*/  BRA `(.L_x_286) ;  /* 0xffffffe000a87947 */ /* 0x000fea000383ffff */
.L_x_244:
[----:B------:R-:W-:Y:S01]  /*4e90*/  BSSY B0, `(.L_x_287) ;  /* 0x0000006000007945 */ /* 0x000fe20003800000 */
[----:B------:R-:W-:Y:S01]  /*4ea0*/  PLOP3.LUT P0, PT, P0, PT, PT, 0x8, 0x80 ;  /* 0x000000000080781c */ /* 0x000fe2000070e170 */
[----:B------:R-:W-:-:S12]  /*4eb0*/  IMAD.MOV.U32 R19, RZ, RZ, -0x1 ;  /* 0xffffffffff137424 */ /* 0x000fd800078e00ff */
[----:B------:R-:W-:Y:S05]  /*4ec0*/  WARPSYNC.COLLECTIVE R19, `(.L_x_288) ;  /* 0x0000000013087348 */ /* 0x000fea0003c00000 */
[----:B------:R-:W-:Y:S01]  /*4ed0*/  VOTE.ANY P0, P0 ;  /* 0x0000000000ff7806 */ /* 0x000fe20000000100 */
[----:B------:R-:W-:-:S12]  /*4ee0*/  ENDCOLLECTIVE ;  /* 0x000000000000791b */ /* 0x000fd80003800000 */
.L_x_288:
[----:B------:R-:W-:Y:S05]  /*4ef0*/  BSYNC B0 ;  /* 0x0000000000007941 */ /* 0x000fea0003800000 */
.L_x_287:
[----:B------:R-:W-:Y:S05]  /*4f00*/  BRA `(.L_x_289) ;  /* 0xffffffe000fc7947 */ /* 0x000fea000383ffff */
.L_x_246:
[----:B------:R-:W0:Y:S01]  /*4f10*/  S2R R53, SR_GEMASK ;  /* 0x0000000000357919 */ /* 0x000e220000003c00 */
[----:B------:R-:W-:Y:S01]  /*4f20*/  BSSY B0, `(.L_x_290) ;  /* 0x0000006000007945 */ /* 0x000fe20003800000 */
[----:B------:R-:W-:Y:S01]  /*4f30*/  PLOP3.LUT P0, PT, P0, PT, PT, 0x8, 0x80 ;  /* 0x000000000080781c */ /* 0x000fe2000070e170 */
[----:B------:R-:W-:-:S12]  /*4f40*/  IMAD.MOV.U32 R19, RZ, RZ, -0x1 ;  /* 0xffffffffff137424 */ /* 0x000fd800078e00ff */
[----:B0-----:R-:W-:Y:S05]  /*4f50*/  WARPSYNC.COLLECTIVE R19, `(.L_x_291) ;  /* 0x0000000013087348 */ /* 0x001fea0003c00000 */
[----:B------:R-:W-:Y:S01]  /*4f60*/  VOTE.ANY R19, PT, P0 ;  /* 0x0000000000137806 */ /* 0x000fe200000e0100 */
[----:B0-----:R-:W-:Y:S06]  /*4f70*/  ENDCOLLECTIVE ;  /* 0x000000000000791b */ /* 0x001fec0003800000 */
.L_x_291:
[----:B------:R-:W-:Y:S05]  /*4f80*/  BSYNC B0 ;  /* 0x0000000000007941 */ /* 0x000fea0003800000 */
.L_x_290:
[----:B------:R-:W-:Y:S01]  /*4f90*/  LOP3.LUT R19, R19, 0x80000000, R53, 0xec, !PT ;  /* 0x8000000013137812 */ /* 0x000fe200078eec35 */
[----:B------:R-:W-:Y:S02]  /*4fa0*/  IMAD.MOV.U32 R18, RZ, RZ, R25 ;  /* 0x000000ffff127224 */ /* 0x000fe400078e0019 */
[----:B------:R-:W-:Y:S02]  /*4fb0*/  IMAD.MOV.U32 R17, RZ, RZ, 0x1 ;  /* 0x00000001ff117424 */ /* 0x000fe400078e00ff */
[----:B------:R-:W-:-:S05]  /*4fc0*/  VIADD R16, R19, 0xffffffff ;  /* 0xffffffff13107836 */ /* 0x000fca0000000000 */
[----:B------:R-:W-:Y:S01]  /*4fd0*/  LOP3.LUT R44, R19, R16, RZ, 0xc, !PT ;  /* 0x00000010132c7212 */ /* 0x000fe200078e0cff */
[----:B------:R-:W-:-:S05]  /*4fe0*/  IMAD.MOV.U32 R19, RZ, RZ, -0x1 ;  /* 0xffffffffff137424 */ /* 0x000fca00078e00ff */
[----:B------:R-:W0:Y:S02]  /*4ff0*/  POPC R44, R44 ;  /* 0x0000002c002c7309 */ /* 0x000e240000000000 */
[----:B0-----:R-:W-:Y:S01]  /*5000*/  IMAD.MOV.U32 R16, RZ, RZ, R44 ;  /* 0x000000ffff107224 */ /* 0x001fe200078e002c */
[----:B------:R-:W-:-:S13]  /*5010*/  ISETP.GE.AND P0, PT, R36, R44, PT ;  /* 0x0000002c2400720c */ /* 0x000fda0003f06270 */
[----:B------:R-:W-:Y:S05]  /*5020*/  WARPSYNC.COLLECTIVE R19, `(.L_x_292) ;  /* 0x0000000013087348 */ /* 0x000fea0003c00000 */
[----:B------:R0:W1:Y:S02]  /*5030*/  SHFL.DOWN P2, R20, R18, R17, R16 ;  /* 0x0800001112147389 */ /* 0x0000640000040010 */
[----:B01----:R-:W-:Y:S05]  /*5040*/  ENDCOLLECTIVE ;  /* 0x000000000000791b */ /* 0x003fea0003800000 */
.L_x_292:
[----:B------:R-:W-:Y:S01]  /*5050*/  IMAD.MOV.U32 R17, RZ, RZ, 0x2 ;  /* 0x00000002ff117424 */ /* 0x000fe200078e00ff */
[----:B------:R-:W-:-:S05]  /*5060*/  SEL R20, R20, RZ, !P0 ;  /* 0x000000ff14147207 */ /* 0x000fca0004000000 */
[----:B------:R-:W-:Y:S02]  /*5070*/  IMAD.IADD R35, R20, 0x1, R25 ;  /* 0x0000000114237824 */ /* 0x000fe400078e0219 */
[----:B------:R-:W-:Y:S02]  /*5080*/  VIADD R25, R36, 0x2 ;  /* 0x0000000224197836 */ /* 0x000fe40000000000 */
[----:B------:R-:W-:-:S03]  /*5090*/  IMAD.MOV.U32 R18, RZ, RZ, R35 ;  /* 0x000000ffff127224 */ /* 0x000fc600078e0023 */
[----:B------:R-:W-:Y:S01]  /*50a0*/  ISETP.GT.AND P0, PT, R25, R44, PT ;  /* 0x0000002c1900720c */ /* 0x000fe20003f04270 */
[----:B------:R-:W-:-:S12]  /*50b0*/  VIADD R25, R36, 0x4 ;  /* 0x0000000424197836 */ /* 0x000fd80000000000 */
[----:B------:R-:W-:Y:S05]  /*50c0*/  WARPSYNC.COLLECTIVE R19, `(.L_x_293) ;  /* 0x0000000013087348 */ /* 0x000fea0003c00000 */
[----:B------:R0:W1:Y:S02]  /*50d0*/  SHFL.DOWN P2, R20, R18, R17, R16 ;  /* 0x0800001112147389 */ /* 0x0000640000040010 */
[----:B01----:R-:W-:Y:S05]  /*50e0*/  ENDCOLLECTIVE ;  /* 0x000000000000791b */ /* 0x003fea0003800000 */
.L_x_293:
        /* <DEDUP_REMOVED lines=9> */
.L_x_294:
        /* <DEDUP_REMOVED lines=8> */
.L_x_295:
[----:B------:R-:W-:Y:S01]  /*5200*/  IMAD.MOV.U32 R17, RZ, RZ, 0x10 ;  /* 0x00000010ff117424 */ /* 0x000fe200078e00ff */
[----:B------:R-:W-:Y:S02]  /*5210*/  SEL R20, R20, RZ, !P0 ;  /* 0x000000ff14147207 */ /* 0x000fe40004000000 */
[----:B------:R-:W-:-:S03]  /*5220*/  ISETP.NE.AND P0, PT, R24, 0x65, PT ;  /* 0x000000651800780c */ /* 0x000fc60003f05270 */
[----:B------:R-:W-:Y:S02]  /*5230*/  IMAD.IADD R26, R25, 0x1, R20 ;  /* 0x00000001191a7824 */ /* 0x000fe400078e0214 */
[----:B------:R-:W-:Y:S02]  /*5240*/  VIADD R25, R36, 0x10 ;  /* 0x0000001024197836 */ /* 0x000fe40000000000 */
[----:B------:R-:W-:-:S03]  /*5250*/  IMAD.MOV.U32 R18, RZ, RZ, R26 ;  /* 0x000000ffff127224 */ /* 0x000fc600078e001a */
[----:B------:R-:W-:-:S13]  /*5260*/  ISETP.GT.AND P3, PT, R25, R44, PT ;  /* 0x0000002c1900720c */ /* 0x000fda0003f64270 */
[----:B------:R-:W-:Y:S05]  /*5270*/  WARPSYNC.COLLECTIVE R19, `(.L_x_296) ;  /* 0x0000000013087348 */ /* 0x000fea0003c00000 */
[----:B------:R0:W1:Y:S02]  /*5280*/  SHFL.DOWN P2, R20, R18, R17, R16 ;  /* 0x0800001112147389 */ /* 0x0000640000040010 */
[----:B01----:R-:W-:Y:S05]  /*5290*/  ENDCOLLECTIVE ;  /* 0x000000000000791b */ /* 0x003fea0003800000 */
.L_x_296:
[----:B------:R-:W-:Y:S05]  /*52a0*/  WARPSYNC.COLLECTIVE R19, `(.L_x_297) ;  /* 0x0000000013087348 */ /* 0x000fea0003c00000 */
[----:B------:R-:W-:Y:S01]  /*52b0*/  VOTE.ALL P0, P0 ;  /* 0x0000000000ff7806 */ /* 0x000fe20000000000 */
[----:B------:R-:W-:-:S12]  /*52c0*/  ENDCOLLECTIVE ;  /* 0x000000000000791b */ /* 0x000fd80003800000 */
.L_x_297:
[----:B------:R-:W0:Y:S01]  /*52d0*/  LDC.64 R16, c[0x0][0x390] ;  /* 0x0000e400ff107b82 */ /* 0x000e220000000a00 */
[----:B------:R-:W-:-:S05]  /*52e0*/  SEL R25, R20, RZ, !P3 ;  /* 0x000000ff14197207 */ /* 0x000fca0005800000 */
[----:B------:R-:W-:Y:S01]  /*52f0*/  IMAD.IADD R26, R26, 0x1, R25 ;  /* 0x000000011a1a7824 */ /* 0x000fe200078e0219 */
[----:B0-----:R-:W-:-:S05]  /*5300*/  IADD3 R35, P2, PT, R16, 0x100, RZ ;  /* 0x0000010010237810 */ /* 0x001fca0007f5e0ff */
[----:B------:R-:W-:Y:S01]  /*5310*/  IMAD.X R39, RZ, RZ, R17, P2 ;  /* 0x000000ffff277224 */ /* 0x000fe200010e0611 */
[----:B------:R-:W-:Y:S07]  /*5320*/  BRA `(.L_x_298) ;  /* 0xffffffe000907947 */ /* 0x000fee000383ffff */
.L_x_248:
[----:B------:R-:W-:Y:S01]  /*5330*/  BSSY B0, `(.L_x_299) ;  /* 0x0000006000007945 */ /* 0x000fe20003800000 */
[----:B------:R-:W-:Y:S01]  /*5340*/  PLOP3.LUT P0, PT, P0, PT, PT, 0x8, 0x80 ;  /* 0x000000000080781c */ /* 0x000fe2000070e170 */
[----:B------:R-:W-:-:S12]  /*5350*/  IMAD.MOV.U32 R19, RZ, RZ, -0x1 ;  /* 0xffffffffff137424 */ /* 0x000fd800078e00ff */
[----:B------:R-:W-:Y:S05]  /*5360*/  WARPSYNC.COLLECTIVE R19, `(.L_x_300) ;  /* 0x0000000013087348 */ /* 0x000fea0003c00000 */
[----:B------:R-:W-:Y:S01]  /*5370*/  VOTE.ANY P0, P0 ;  /* 0x0000000000ff7806 */ /* 0x000fe20000000100 */
[----:B------:R-:W-:-:S12]  /*5380*/  ENDCOLLECTIVE ;  /* 0x000000000000791b */ /* 0x000fd80003800000 */
.L_x_300:
[----:B------:R-:W-:Y:S05]  /*5390*/  BSYNC B0 ;  /* 0x0000000000007941 */ /* 0x000fea0003800000 */
.L_x_299:
[----:B------:R-:W-:Y:S05]  /*53a0*/  BRA `(.L_x_301) ;  /* 0xffffffe000a07947 */ /* 0x000fea000383ffff */
.L_x_250:
[----:B------:R-:W-:Y:S01]  /*53b0*/  BSSY B0, `(.L_x_302) ;  /* 0x0000006000007945 */ /* 0x000fe20003800000 */
[----:B------:R-:W-:Y:S01]  /*53c0*/  PLOP3.LUT P0, PT, P0, PT, PT, 0x8, 0x80 ;  /* 0x000000000080781c */ /* 0x000fe2000070e170 */
[----:B------:R-:W-:-:S12]  /*53d0*/  IMAD.MOV.U32 R19, RZ, RZ, -0x1 ;  /* 0xffffffffff137424 */ /* 0x000fd800078e00ff */
[----:B------:R-:W-:Y:S05]  /*53e0*/  WARPSYNC.COLLECTIVE R19, `(.L_x_303) ;  /* 0x0000000013087348 */ /* 0x000fea0003c00000 */
[----:B------:R-:W-:Y:S01]  /*53f0*/  VOTE.ANY P0, P0 ;  /* 0x0000000000ff7806 */ /* 0x000fe20000000100 */
[----:B------:R-:W-:-:S12]  /*5400*/  ENDCOLLECTIVE ;  /* 0x000000000000791b */ /* 0x000fd80003800000 */
.L_x_303:
[----:B------:R-:W-:Y:S05]  /*5410*/  BSYNC B0 ;  /* 0x0000000000007941 */ /* 0x000fea0003800000 */
.L_x_302:
[----:B------:R-:W-:Y:S05]  /*5420*/  BRA `(.L_x_304) ;  /* 0xffffffe000f47947 */ /* 0x000fea000383ffff */
.L_x_252:
[----:B------:R-:W-:Y:S01]  /*5430*/  BSSY B0, `(.L_x_305) ;  /* 0x0000006000007945 */ /* 0x000fe20003800000 */
[----:B------:R-:W-:Y:S01]  /*5440*/  PLOP3.LUT P0, PT, P0, PT, PT, 0x8, 0x80 ;  /* 0x000000000080781c */ /* 0x000fe2000070e170 */
[----:B------:R-:W-:-:S12]  /*5450*/  IMAD.MOV.U32 R19, RZ, RZ, -0x1 ;  /* 0xffffffffff137424 */ /* 0x000fd800078e00ff */
[----:B------:R-:W-:Y:S05]  /*5460*/  WARPSYNC.COLLECTIVE R19, `(.L_x_306) ;  /* 0x0000000013087348 */ /* 0x000fea0003c00000 */
[----:B------:R-:W-:Y:S01]  /*5470*/  VOTE.ANY R19, PT, P0 ;  /* 0x0000000000137806 */ /* 0x000fe200000e0100 */
[----:B------:R-:W-:Y:S06]  /*5480*/  ENDCOLLECTIVE ;  /* 0x000000000000791b */ /* 0x000fec0003800000 */
.L_x_306:
[----:B------:R-:W-:Y:S05]  /*5490*/  BSYNC B0 ;  /* 0x0000000000007941 */ /* 0x000fea0003800000 */
.L_x_305:
[----:B------:R-:W-:Y:S01]  /*54a0*/  LOP3.LUT R19, R19, 0x80000000, R53, 0xec, !PT ;  /* 0x8000000013137812 */ /* 0x000fe200078eec35 */
[----:B------:R-:W-:Y:S02]  /*54b0*/  IMAD.MOV.U32 R18, RZ, RZ, R25 ;  /* 0x000000ffff127224 */ /* 0x000fe400078e0019 */
[----:B------:R-:W-:Y:S02]  /*54c0*/  IMAD.MOV.U32 R17, RZ, RZ, 0x1 ;  /* 0x00000001ff117424 */ /* 0x000fe400078e00ff */
[----:B------:R-:W-:Y:S02]  /*54d0*/  VIADD R16, R19, 0xffffffff ;  /* 0xffffffff13107836 */ /* 0x000fe40000000000 */
[----:B------:R-:W-:-:S03]  /*54e0*/  VIADD R21, R21, 0xffffffe0 ;  /* 0xffffffe015157836 */ /* 0x000fc60000000000 */
[----:B------:R-:W-:Y:S01]  /*54f0*/  LOP3.LUT R16, R19, R16, RZ, 0xc, !PT ;  /* 0x0000001013107212 */ /* 0x000fe200078e0cff */
[----:B------:R-:W-:-:S05]  /*5500*/  IMAD.MOV.U32 R19, RZ, RZ, -0x1 ;  /* 0xffffffffff137424 */ /* 0x000fca00078e00ff */
[----:B------:R-:W0:Y:S02]  /*5510*/  POPC R16, R16 ;  /* 0x0000001000107309 */ /* 0x000e240000000000 */
[----:B0-----:R-:W-:Y:S05]  /*5520*/  WARPSYNC.COLLECTIVE R19, `(.L_x_307) ;  /* 0x0000000013087348 */ /* 0x001fea0003c00000 */
[----:B0-----:R0:W1:Y:S02]  /*5530*/  SHFL.DOWN P2, R20, R18, R17, R16 ;  /* 0x0800001112147389 */ /* 0x0010640000040010 */
[----:B01----:R-:W-:Y:S05]  /*5540*/  ENDCOLLECTIVE ;  /* 0x000000000000791b */ /* 0x003fea0003800000 */
.L_x_307:
[----:B------:R-:W-:Y:S01]  /*5550*/  ISETP.GE.AND P0, PT, R36, R16, PT ;  /* 0x000000102400720c */ /* 0x000fe20003f06270 */
[----:B------:R-:W-:-:S03]  /*5560*/  IMAD.MOV.U32 R17, RZ, RZ, 0x2 ;  /* 0x00000002ff117424 */ /* 0x000fc600078e00ff */
[----:B------:R-:W-:-:S05]  /*5570*/  SEL R20, R20, RZ, !P0 ;  /* 0x000000ff14147207 */ /* 0x000fca0004000000 */
[----:B------:R-:W-:Y:S02]  /*5580*/  IMAD.IADD R25, R20, 0x1, R25 ;  /* 0x0000000114197824 */ /* 0x000fe400078e0219 */
[----:B------:R-:W-:Y:S02]  /*5590*/  VIADD R20, R36, 0x2 ;  /* 0x0000000224147836 */ /* 0x000fe40000000000 */
[----:B------:R-:W-:-:S03]  /*55a0*/  IMAD.MOV.U32 R18, RZ, RZ, R25 ;  /* 0x000000ffff127224 */ /* 0x000fc600078e0019 */
[----:B------:R-:W-:-:S13]  /*55b0*/  ISETP.GT.AND P0, PT, R20, R16, PT ;  /* 0x000000101400720c */ /* 0x000fda0003f04270 */
[----:B------:R-:W-:Y:S05]  /*55c0*/  WARPSYNC.COLLECTIVE R19, `(.L_x_308) ;  /* 0x0000000013087348 */ /* 0x000fea0003c00000 */
[----:B------:R0:W1:Y:S02]  /*55d0*/  SHFL.DOWN P2, R20, R18, R17, R16 ;  /* 0x0800001112147389 */ /* 0x0000640000040010 */
[----:B01----:R-:W-:Y:S05]  /*55e0*/  ENDCOLLECTIVE ;  /* 0x000000000000791b */ /* 0x003fea0003800000 */
.L_x_308:
[----:B------:R-:W-:Y:S01]  /*55f0*/  IMAD.MOV.U32 R17, RZ, RZ, 0x4 ;  /* 0x00000004ff117424 */ /* 0x000fe200078e00ff */
        /* <DEDUP_REMOVED lines=8> */
.L_x_309:
        /* <DEDUP_REMOVED lines=9> */
.L_x_310:
[----:B------:R-:W-:Y:S01]  /*5710*/  IMAD.MOV.U32 R17, RZ, RZ, 0x10 ;  /* 0x00000010ff117424 */ /* 0x000fe200078e00ff */
[----:B------:R-:W-:-:S05]  /*5720*/  SEL R20, R20, RZ, !P0 ;  /* 0x000000ff14147207 */ /* 0x000fca0004000000 */
[----:B------:R-:W-:-:S04]  /*5730*/  IMAD.IADD R25, R25, 0x1, R20 ;  /* 0x0000000119197824 */ /* 0x000fc800078e0214 */
[----:B------:R-:W-:-:S07]  /*5740*/  IMAD.MOV.U32 R18, RZ, RZ, R25 ;  /* 0x000000ffff127224 */ /* 0x000fce00078e0019 */
[----:B------:R-:W-:Y:S05]  /*5750*/  WARPSYNC.COLLECTIVE R19, `(.L_x_311) ;  /* 0x0000000013087348 */ /* 0x000fea0003c00000 */
[----:B------:R0:W1:Y:S02]  /*5760*/  SHFL.DOWN P2, R20, R18, R17, R16 ;  /* 0x0800001112147389 */ /* 0x0000640000040010 */
[----:B01----:R-:W-:Y:S05]  /*5770*/  ENDCOLLECTIVE ;  /* 0x000000000000791b */ /* 0x003fea0003800000 */
.L_x_311:
[----:B------:R-:W-:-:S05]  /*5780*/  VIADD R17, R36, 0x10 ;  /* 0x0000001024117836 */ /* 0x000fca0000000000 */
[----:B------:R-:W-:-:S04]  /*5790*/  ISETP.GT.AND P0, PT, R17, R16, PT ;  /* 0x000000101100720c */ /* 0x000fc80003f04270 */
[----:B------:R-:W-:Y:S02]  /*57a0*/  SEL R20, R20, RZ, !P0 ;  /* 0x000000ff14147207 */ /* 0x000fe40004000000 */
[----:B------:R-:W-:Y:S02]  /*57b0*/  ISETP.NE.AND P0, PT, R24, 0x65, PT ;  /* 0x000000651800780c */ /* 0x000fe40003f05270 */
[----:B------:R-:W-:-:S11]  /*57c0*/  IADD3 R26, PT, PT, R25, R20, R26 ;  /* 0x00000014191a7210 */ /* 0x000fd60007ffe01a */
[----:B------:R-:W-:Y:S05]  /*57d0*/  WARPSYNC.COLLECTIVE R19, `(.L_x_312) ;  /* 0x0000000013087348 */ /* 0x000fea0003c00000 */
[----:B------:R-:W-:Y:S01]  /*57e0*/  VOTE.ALL P0, P0 ;  /* 0x0000000000ff7806 */ /* 0x000fe20000000000 */
[----:B------:R-:W-:-:S12]  /*57f0*/  ENDCOLLECTIVE ;  /* 0x000000000000791b */ /* 0x000fd80003800000 */
.L_x_312:
[----:B------:R-:W-:Y:S05]  /*5800*/  BRA `(.L_x_313) ;  /* 0xffffffe0008c7947 */ /* 0x000fea000383ffff */
.L_x_314:
        /* <DEDUP_REMOVED lines=15> */
.L_x_327:


//--------------------- .text._ZN3cub18CUB_300001_SM_10006detail4scan20DeviceScanInitKernelINS0_13ScanTileStateIiLb1EEEEEvT_i --------------------------
	.section	.text._ZN3cub18CUB_300001_SM_10006detail4scan20DeviceScanInitKernelINS0_13ScanTileStateIiLb1EEEEEvT_i,"ax",@progbits
	.align	128
        .global         _ZN3cub18CUB_300001_SM_10006detail4scan20DeviceScanInitKernelINS0_13ScanTileStateIiLb1EEEEEvT_i
        .type           _ZN3cub18CUB_300001_SM_10006detail4scan20DeviceScanInitKernelINS0_13ScanTileStateIiLb1EEEEEvT_i,@function
        .size           _ZN3cub18CUB_300001_SM_10006detail4scan20DeviceScanInitKernelINS0_13ScanTileStateIiLb1EEEEEvT_i,(.L_x_328 - _ZN3cub18CUB_300001_SM_10006detail4scan20DeviceScanInitKernelINS0_13ScanTileStateIiLb1EEEEEvT_i)
        .other          _ZN3cub18CUB_300001_SM_10006detail4scan20DeviceScanInitKernelINS0_13ScanTileStateIiLb1EEEEEvT_i,@"STO_CUDA_ENTRY STV_DEFAULT"
_ZN3cub18CUB_300001_SM_10006detail4scan20DeviceScanInitKernelINS0_13ScanTileStateIiLb1EEEEEvT_i:
.text._ZN3cub18CUB_300001_SM_10006detail4scan20DeviceScanInitKernelINS0_13ScanTileStateIiLb1EEEEEvT_i:
[----:B------:R-:W-:Y:S01]  /*0000*/  LDC R1, c[0x0][0x37c] ;  /* 0x0000df00ff017b82 */ /* 0x000fe20000000800 */
[----:B------:R-:W0:Y:S07]  /*0010*/  S2R R0, SR_TID.X ;  /* 0x0000000000007919 */ /* 0x000e2e0000002100 */
[----:B------:R-:W1:Y:S01]  /*0020*/  S2UR UR6, SR_CTAID.X ;  /* 0x00000000000679c3 */ /* 0x000e620000002500 */
[----:B------:R-:W2:Y:S07]  /*0030*/  LDCU UR4, c[0x0][0x388] ;  /* 0x00007100ff0477ac */ /* 0x000eae0008000800 */
[----:B------:R-:W1:Y:S01]  /*0040*/  LDC R5, c[0x0][0x360] ;  /* 0x0000d800ff057b82 */ /* 0x000e620000000800 */
[----:B0-----:R-:W-:Y:S01]  /*0050*/  ISETP.GT.U32.AND P0, PT, R0, 0x1f, PT ;  /* 0x0000001f0000780c */ /* 0x001fe20003f04070 */
[----:B-1----:R-:W-:-:S03]  /*0060*/  IMAD R5, R5, UR6, R0 ;  /* 0x0000000605057c24 */ /* 0x002fc6000f8e0200 */
[----:B------:R-:W-:Y:S02]  /*0070*/  ISETP.NE.OR P0, PT, RZ, UR6, P0 ;  /* 0x00000006ff007c0c */ /* 0x000fe40008705670 */
[----:B--2---:R-:W-:Y:S01]  /*0080*/  ISETP.GE.AND P1, PT, R5, UR4, PT ;  /* 0x0000000405007c0c */ /* 0x004fe2000bf26270 */
[----:B------:R-:W0:-:S12]  /*0090*/  LDCU.64 UR4, c[0x0][0x358] ;  /* 0x00006b00ff0477ac */ /* 0x000e180008000a00 */
[----:B------:R-:W1:Y:S01]  /*00a0*/  @!P1 LDC.64 R2, c[0x0][0x380] ;  /* 0x0000e000ff029b82 */ /* 0x000e620000000a00 */
[----:B------:R-:W-:Y:S01]  /*00b0*/  @!P1 MOV R4, 0x63 ;  /* 0x0000006300049802 */ /* 0x000fe20000000f00 */
[----:B-1----:R-:W-:-:S04]  /*00c0*/  @!P1 IMAD.WIDE R2, R5, 0x8, R2 ;  /* 0x0000000805029825 */ /* 0x002fc800078e0202 */
[----:B------:R-:W-:-:S05]  /*00d0*/  HFMA2 R5, -RZ, RZ, 0, 0 ;  /* 0x00000000ff057431 */ /* 0x000fca00000001ff */
[----:B0-----:R0:W-:Y:S01]  /*00e0*/  @!P1 STG.E.64 desc[UR4][R2.64+0x100], R4 ;  /* 0x0001000402009986 */ /* 0x0011e2000c101b04 */
[----:B------:R-:W-:Y:S05]  /*00f0*/  @P0 EXIT ;  /* 0x000000000000094d */ /* 0x000fea0003800000 */
[----:B0-----:R-:W0:Y:S02]  /*0100*/  LDC.64 R2, c[0x0][0x380] ;  /* 0x0000e000ff027b82 */ /* 0x001e240000000a00 */
[----:B0-----:R-:W-:-:S05]  /*0110*/  IMAD.WIDE.U32 R2, R0, 0x8, R2 ;  /* 0x0000000800027825 */ /* 0x001fca00078e0002 */
[----:B------:R-:W-:Y:S01]  /*0120*/  STG.E.64 desc[UR4][R2.64], RZ ;  /* 0x000000ff02007986 */ /* 0x000fe2000c101b04 */
[----:B------:R-:W-:Y:S05]  /*0130*/  EXIT ;  /* 0x000000000000794d */ /* 0x000fea0003800000 */
.L_x_315:
        /* <DEDUP_REMOVED lines=12> */
.L_x_328:


//--------------------- .text._ZN3cub18CUB_300001_SM_10006detail11EmptyKernelIvEEvv --------------------------
	.section	.text._ZN3cub18CUB_300001_SM_10006detail11EmptyKernelIvEEvv,"ax",@progbits
	.align	128
        .global         _ZN3cub18CUB_300001_SM_10006detail11EmptyKernelIvEEvv
        .type           _ZN3cub18CUB_300001_SM_10006detail11EmptyKernelIvEEvv,@function
        .size           _ZN3cub18CUB_300001_SM_10006detail11EmptyKernelIvEEvv,(.L_x_329 - _ZN3cub18CUB_300001_SM_10006detail11EmptyKernelIvEEvv)
        .other          _ZN3cub18CUB_300001_SM_10006detail11EmptyKernelIvEEvv,@"STO_CUDA_ENTRY STV_DEFAULT"
_ZN3cub18CUB_300001_SM_10006detail11EmptyKernelIvEEvv:
.text._ZN3cub18CUB_300001_SM_10006detail11EmptyKernelIvEEvv:
[----:B------:R-:W-:Y:S01]  /*0000*/  LDC R1, c[0x0][0x37c] ;  /* 0x0000df00ff017b82 */ /* 0x000fe20000000800 */
[----:B------:R-:W-:Y:S05]  /*0010*/  EXIT ;  /* 0x000000000000794d */ /* 0x000fea0003800000 */
.L_x_316:
        /* <DEDUP_REMOVED lines=14> */
.L_x_329:


//--------------------- .text._Z20insertion_sort_rangePiii --------------------------
	.section	.text._Z20insertion_sort_rangePiii,"ax",@progbits
	.align	128
        .global         _Z20insertion_sort_rangePiii
        .type           _Z20insertion_sort_rangePiii,@function
        .size           _Z20insertion_sort_rangePiii,(.L_x_330 - _Z20insertion_sort_rangePiii)
        .other          _Z20insertion_sort_rangePiii,@"STO_CUDA_ENTRY STV_DEFAULT"
_Z20insertion_sort_rangePiii:
.text._Z20insertion_sort_rangePiii:
[----:B------:R-:W-:Y:S01]  /*0000*/  LDC R1, c[0x0][0x37c] ;  /* 0x0000df00ff017b82 */ /* 0x000fe20000000800 */
[----:B------:R-:W0:Y:S07]  /*0010*/  S2R R0, SR_TID.X ;  /* 0x0000000000007919 */ /* 0x000e2e0000002100 */
[----:B------:R-:W0:Y:S08]  /*0020*/  S2UR UR4, SR_CTAID.X ;  /* 0x00000000000479c3 */ /* 0x000e300000002500 */
[----:B------:R-:W1:Y:S01]  /*0030*/  LDC.64 R2, c[0x0][0x388] ;  /* 0x0000e200ff027b82 */ /* 0x000e620000000a00 */
[----:B0-----:R-:W-:Y:S01]  /*0040*/  LOP3.LUT P0, RZ, R0, UR4, RZ, 0xfc, !PT ;  /* 0x0000000400ff7c12 */ /* 0x001fe2000f80fcff */
[----:B-1----:R-:W-:-:S05]  /*0050*/  VIADD R0, R2, 0x1 ;  /* 0x0000000102007836 */ /* 0x002fca0000000000 */
[----:B------:R-:W-:-:S13]  /*0060*/  ISETP.GE.OR P0, PT, R0, R3, P0 ;  /* 0x000000030000720c */ /* 0x000fda0000706670 */
[----:B------:R-:W-:Y:S05]  /*0070*/  @P0 EXIT ;  /* 0x000000000000094d */ /* 0x000fea0003800000 */
[----:B------:R-:W0:Y:S01]  /*0080*/  LDC R6, c[0x0][0x388] ;  /* 0x0000e200ff067b82 */ /* 0x000e220000000800 */
[----:B------:R-:W1:Y:S01]  /*0090*/  LDCU.64 UR4, c[0x0][0x358] ;  /* 0x00006b00ff0477ac */ /* 0x000e620008000a00 */
[----:B------:R-:W-:Y:S01]  /*00a0*/  NOP ;  /* 0x0000000000007918 */ /* 0x000fe20000000000 */
.L_x_319:
[----:B------:R-:W2:Y:S01]  /*00b0*/  LDCU UR6, c[0x0][0x388] ;  /* 0x00007100ff0677ac */ /* 0x000ea20008000800 */
[----:B------:R-:W3:Y:S01]  /*00c0*/  LDC.64 R4, c[0x0][0x380] ;  /* 0x0000e000ff047b82 */ /* 0x000ee20000000a00 */
[----:B0-----:R-:W-:Y:S01]  /*00d0*/  IMAD.MOV.U32 R7, RZ, RZ, R6 ;  /* 0x000000ffff077224 */ /* 0x001fe200078e0006 */
[----:B--2---:R-:W-:Y:S01]  /*00e0*/  ISETP.GE.AND P0, PT, R6, UR6, PT ;  /* 0x0000000606007c0c */ /* 0x004fe2000bf06270 */
[----:B---3--:R-:W-:Y:S01]  /*00f0*/  IMAD.WIDE R2, R0, 0x4, R4 ;  /* 0x0000000400027825 */ /* 0x008fe200078e0204 */
[----:B------:R-:W-:-:S04]  /*0100*/  MOV R6, R0 ;  /* 0x0000000000067202 */ /* 0x000fc80000000f00 */
[----:B-1----:R0:W5:Y:S07]  /*0110*/  LDG.E R9, desc[UR4][R2.64] ;  /* 0x0000000402097981 */ /* 0x00216e000c1e1900 */
[----:B------:R-:W-:Y:S05]  /*0120*/  @!P0 BRA `(.L_x_317) ;  /* 0x0000000000288947 */ /* 0x000fea0003800000 */
[----:B------:R-:W1:Y:S01]  /*0130*/  LDC.64 R4, c[0x0][0x380] ;  /* 0x0000e000ff047b82 */ /* 0x000e620000000a00 */
[----:B------:R-:W2:Y:S02]  /*0140*/  LDCU UR6, c[0x0][0x388] ;  /* 0x00007100ff0677ac */ /* 0x000ea40008000800 */
.L_x_318:
[----:B01----:R-:W-:-:S05]  /*0150*/  IMAD.WIDE R2, R7, 0x4, R4 ;  /* 0x0000000407027825 */ /* 0x003fca00078e0204 */
[----:B------:R-:W3:Y:S02]  /*0160*/  LDG.E R0, desc[UR4][R2.64] ;  /* 0x0000000402007981 */ /* 0x000ee4000c1e1900 */
[----:B---3-5:R-:W-:-:S13]  /*0170*/  ISETP.GT.AND P0, PT, R0, R9, PT ;  /* 0x000000090000720c */ /* 0x028fda0003f04270 */
[----:B------:R-:W-:Y:S05]  /*0180*/  @!P0 BRA `(.L_x_317) ;  /* 0x0000000000108947 */ /* 0x000fea0003800000 */
[C---:B--2---:R-:W-:Y:S01]  /*0190*/  ISETP.GT.AND P0, PT, R7.reuse, UR6, PT ;  /* 0x0000000607007c0c */ /* 0x044fe2000bf04270 */
[----:B------:R3:W-:Y:S01]  /*01a0*/  STG.E desc[UR4][R2.64+0x4], R0 ;  /* 0x0000040002007986 */ /* 0x0007e2000c101904 */
[----:B------:R-:W-:-:S11]  /*01b0*/  VIADD R7, R7, 0xffffffff ;  /* 0xffffffff07077836 */ /* 0x000fd60000000000 */
[----:B---3--:R-:W-:Y:S05]  /*01c0*/  @P0 BRA `(.L_x_318) ;  /* 0xfffffffc00e00947 */ /* 0x008fea000383ffff */
.L_x_317:
[----:B--2---:R-:W1:Y:S01]  /*01d0*/  LDCU UR6, c[0x0][0x38c] ;  /* 0x00007180ff0677ac */ /* 0x004e620008000800 */
[----:B------:R-:W-:Y:S01]  /*01e0*/  IADD3 R0, PT, PT, R6, 0x1, RZ ;  /* 0x0000000106007810 */ /* 0x000fe20007ffe0ff */
[----:B0-----:R-:W-:-:S05]  /*01f0*/  IMAD.WIDE R2, R7, 0x4, R4 ;  /* 0x0000000407027825 */ /* 0x001fca00078e0204 */
[----:B-----5:R2:W-:Y:S01]  /*0200*/  STG.E desc[UR4][R2.64+0x4], R9 ;  /* 0x0000040902007986 */ /* 0x0205e2000c101904 */
[----:B-1----:R-:W-:-:S13]  /*0210*/  ISETP.NE.AND P0, PT, R0, UR6, PT ;  /* 0x0000000600007c0c */ /* 0x002fda000bf05270 */
[----:B--2---:R-:W-:Y:S05]  /*0220*/  @P0 BRA `(.L_x_319) ;  /* 0xfffffffc00a00947 */ /* 0x004fea000383ffff */
[----:B------:R-:W-:Y:S05]  /*0230*/  EXIT ;  /* 0x000000000000794d */ /* 0x000fea0003800000 */
.L_x_320:
        /* <DEDUP_REMOVED lines=12> */
.L_x_330:


//--------------------- .text._Z17scatter_partitionPKiPiS0_S0_iii --------------------------
	.section	.text._Z17scatter_partitionPKiPiS0_S0_iii,"ax",@progbits
	.align	128
        .global         _Z17scatter_partitionPKiPiS0_S0_iii
        .type           _Z17scatter_partitionPKiPiS0_S0_iii,@function
        .size           _Z17scatter_partitionPKiPiS0_S0_iii,(.L_x_331 - _Z17scatter_partitionPKiPiS0_S0_iii)
        .other          _Z17scatter_partitionPKiPiS0_S0_iii,@"STO_CUDA_ENTRY STV_DEFAULT"
_Z17scatter_partitionPKiPiS0_S0_iii:
.text._Z17scatter_partitionPKiPiS0_S0_iii:
[----:B------:R-:W-:Y:S01]  /*0000*/  LDC R1, c[0x0][0x37c] ;  /* 0x0000df00ff017b82 */ /* 0x000fe20000000800 */
[----:B------:R-:W0:Y:S07]  /*0010*/  S2R R0, SR_TID.X ;  /* 0x0000000000007919 */ /* 0x000e2e0000002100 */
[----:B------:R-:W0:Y:S01]  /*0020*/  S2UR UR4, SR_CTAID.X ;  /* 0x00000000000479c3 */ /* 0x000e220000002500 */
[----:B------:R-:W1:Y:S07]  /*0030*/  LDCU.64 UR6, c[0x0][0x3a0] ;  /* 0x00007400ff0677ac */ /* 0x000e6e0008000a00 */
[----:B------:R-:W0:Y:S02]  /*0040*/  LDC R9, c[0x0][0x360] ;  /* 0x0000d800ff097b82 */ /* 0x000e240000000800 */
[----:B0-----:R-:W-:-:S05]  /*0050*/  IMAD R9, R9, UR4, R0 ;  /* 0x0000000409097c24 */ /* 0x001fca000f8e0200 */
[----:B-1----:R-:W-:-:S04]  /*0060*/  IADD3 R11, PT, PT, R9, UR6, RZ ;  /* 0x00000006090b7c10 */ /* 0x002fc8000fffe0ff */
[----:B------:R-:W-:-:S13]  /*0070*/  ISETP.GE.AND P0, PT, R11, UR7, PT ;  /* 0x000000070b007c0c */ /* 0x000fda000bf06270 */
[----:B------:R-:W-:Y:S05]  /*0080*/  @P0 EXIT ;  /* 0x000000000000094d */ /* 0x000fea0003800000 */
[----:B------:R-:W0:Y:S01]  /*0090*/  LDC.64 R4, c[0x0][0x390] ;  /* 0x0000e400ff047b82 */ /* 0x000e220000000a00 */
[----:B------:R-:W1:Y:S01]  /*00a0*/  LDCU.64 UR4, c[0x0][0x358] ;  /* 0x00006b00ff0477ac */ /* 0x000e620008000a00 */
[----:B------:R-:W2:Y:S06]  /*00b0*/  LDCU UR7, c[0x0][0x3a8] ;  /* 0x00007500ff0777ac */ /* 0x000eac0008000800 */
[----:B------:R-:W3:Y:S08]  /*00c0*/  LDC.64 R6, c[0x0][0x398] ;  /* 0x0000e600ff067b82 */ /* 0x000ef00000000a00 */
[----:B------:R-:W4:Y:S01]  /*00d0*/  LDC.64 R2, c[0x0][0x380] ;  /* 0x0000e000ff027b82 */ /* 0x000f220000000a00 */
[----:B0-----:R-:W-:-:S06]  /*00e0*/  IMAD.WIDE R4, R9, 0x4, R4 ;  /* 0x0000000409047825 */ /* 0x001fcc00078e0204 */
[----:B-1----:R-:W5:Y:S01]  /*00f0*/  LDG.E R4, desc[UR4][R4.64] ;  /* 0x0000000404047981 */ /* 0x002f62000c1e1900 */
[----:B---3--:R-:W-:Y:S02]  /*0100*/  IMAD.WIDE R6, R9, 0x4, R6 ;  /* 0x0000000409067825 */ /* 0x008fe400078e0206 */
[----:B------:R-:W0:Y:S04]  /*0110*/  LDC.64 R8, c[0x0][0x388] ;  /* 0x0000e200ff087b82 */ /* 0x000e280000000a00 */
[----:B------:R-:W2:Y:S01]  /*0120*/  LDG.E R6, desc[UR4][R6.64] ;  /* 0x0000000406067981 */ /* 0x000ea2000c1e1900 */
[----:B----4-:R-:W-:-:S06]  /*0130*/  IMAD.WIDE R2, R11, 0x4, R2 ;  /* 0x000000040b027825 */ /* 0x010fcc00078e0202 */
[----:B------:R-:W3:Y:S01]  /*0140*/  LDG.E R3, desc[UR4][R2.64] ;  /* 0x0000000402037981 */ /* 0x000ee2000c1e1900 */
[----:B-----5:R-:W-:Y:S02]  /*0150*/  ISETP.NE.AND P0, PT, R4, RZ, PT ;  /* 0x000000ff0400720c */ /* 0x020fe40003f05270 */
[----:B--2---:R-:W-:-:S11]  /*0160*/  IADD3 R11, PT, PT, -R6, UR7, R11 ;  /* 0x00000007060b7c10 */ /* 0x004fd6000fffe10b */
[----:B------:R-:W-:-:S05]  /*0170*/  @P0 IADD3 R11, PT, PT, R6, UR6, RZ ;  /* 0x00000006060b0c10 */ /* 0x000fca000fffe0ff */
[----:B0-----:R-:W-:-:S05]  /*0180*/  IMAD.WIDE R8, R11, 0x4, R8 ;  /* 0x000000040b087825 */ /* 0x001fca00078e0208 */
[----:B---3--:R-:W-:Y:S01]  /*0190*/  STG.E desc[UR4][R8.64], R3 ;  /* 0x0000000308007986 */ /* 0x008fe2000c101904 */
[----:B------:R-:W-:Y:S05]  /*01a0*/  EXIT ;  /* 0x000000000000794d */ /* 0x000fea0003800000 */
.L_x_321:
        /* <DEDUP_REMOVED lines=13> */
.L_x_331:


//--------------------- .text._Z10make_flagsPKiPiiii --------------------------
	.section	.text._Z10make_flagsPKiPiiii,"ax",@progbits
	.align	128
        .global         _Z10make_flagsPKiPiiii
        .type           _Z10make_flagsPKiPiiii,@function
        .size           _Z10make_flagsPKiPiiii,(.L_x_332 - _Z10make_flagsPKiPiiii)
        .other          _Z10make_flagsPKiPiiii,@"STO_CUDA_ENTRY STV_DEFAULT"
_Z10make_flagsPKiPiiii:
.text._Z10make_flagsPKiPiiii:
        /* <DEDUP_REMOVED lines=11> */
[----:B------:R-:W2:Y:S01]  /*00b0*/  LDCU UR6, c[0x0][0x398] ;  /* 0x00007300ff0677ac */ /* 0x000ea20008000800 */
[----:B0-----:R-:W-:-:S05]  /*00c0*/  IMAD.WIDE R2, R5, 0x4, R2 ;  /* 0x0000000405027825 */ /* 0x001fca00078e0202 */
[----:B------:R-:W0:Y:S01]  /*00d0*/  LDC.64 R4, c[0x0][0x388] ;  /* 0x0000e200ff047b82 */ /* 0x000e220000000a00 */
[----:B-1----:R-:W2:Y:S01]  /*00e0*/  LDG.E R2, desc[UR4][R2.64] ;  /* 0x0000000402027981 */ /* 0x002ea2000c1e1900 */
[----:B0-----:R-:W-:Y:S01]  /*00f0*/  IMAD.WIDE R4, R7, 0x4, R4 ;  /* 0x0000000407047825 */ /* 0x001fe200078e0204 */
[----:B--2---:R-:W-:-:S04]  /*0100*/  ISETP.GE.AND P0, PT, R2, UR6, PT ;  /* 0x0000000602007c0c */ /* 0x004fc8000bf06270 */
[----:B------:R-:W-:-:S05]  /*0110*/  SEL R7, RZ, 0x1, P0 ;  /* 0x00000001ff077807 */ /* 0x000fca0000000000 */
[----:B------:R-:W-:Y:S01]  /*0120*/  STG.E desc[UR4][R4.64], R7 ;  /* 0x0000000704007986 */ /* 0x000fe2000c101904 */
[----:B------:R-:W-:Y:S05]  /*0130*/  EXIT ;  /* 0x000000000000794d */ /* 0x000fea0003800000 */
.L_x_322:
        /* <DEDUP_REMOVED lines=12> */
.L_x_332:


//--------------------- .nv.shared._ZN3cub18CUB_300001_SM_10006detail10radix_sort29DeviceRadixSortOnesweepKernelINS1_5radix10policy_hubIiNS0_8NullTypeEyE10Policy1000ELNS0_9SortOrderE0EiS6_yiiNS1_21identity_decomposer_tEEEvPT5_SC_PT3_PKSD_PT1_PKSH_PT2_PKSL_T4_iiT6_ --------------------------
	.section	.nv.shared._ZN3cub18CUB_300001_SM_10006detail10radix_sort29DeviceRadixSortOnesweepKernelINS1_5radix10policy_hubIiNS0_8NullTypeEyE10Policy1000ELNS0_9SortOrderE0EiS6_yiiNS1_21identity_decomposer_tEEEvPT5_SC_PT3_PKSD_PT1_PKSH_PT2_PKSL_T4_iiT6_,"aw",@nobits
	.sectionflags	@""
	.align	16
.nv.shared._ZN3cub18CUB_300001_SM_10006detail10radix_sort29DeviceRadixSortOnesweepKernelINS1_5radix10policy_hubIiNS0_8NullTypeEyE10Policy1000ELNS0_9SortOrderE0EiS6_yiiNS1_21identity_decomposer_tEEEvPT5_SC_PT3_PKSD_PT1_PKSH_PT2_PKSL_T4_iiT6_:
	.zero		32256


//--------------------- .nv.shared.reserved.0     --------------------------
	.section	.nv.shared.reserved.0,"aw",@nobits
	.weak		__nv_reservedSMEM_offset_0_alias
	.size		__nv_reservedSMEM_offset_0_alias, 0, 64
	.other		__nv_reservedSMEM_offset_0_alias,@"STO_CUDA_RESERVED_SHARED STV_DEFAULT"
__nv_reservedSMEM_offset_0_alias:
	.zero		0
	.zero		64


//--------------------- .nv.global                --------------------------
	.section	.nv.global,"aw",@nobits
.nv.global:
	.type		_ZN34_INTERNAL_d7563c21_4_k_cu_2d872c4a6thrust24THRUST_300001_SM_1000_NS12placeholders2_8E,@object
	.size		_ZN34_INTERNAL_d7563c21_4_k_cu_2d872c4a6thrust24THRUST_300001_SM_1000_NS12placeholders2_8E,(_ZN34_INTERNAL_d7563c21_4_k_cu_2d872c4a4cuda3std3__436_GLOBAL__N__d7563c21_4_k_cu_2d872c4a6ignoreE - _ZN34_INTERNAL_d7563c21_4_k_cu_2d872c4a6thrust24THRUST_300001_SM_1000_NS12placeholders2_8E)
_ZN34_INTERNAL_d7563c21_4_k_cu_2d872c4a6thrust24THRUST_300001_SM_1000_NS12placeholders2_8E:
	.zero		1
	.type		_ZN34_INTERNAL_d7563c21_4_k_cu_2d872c4a4cuda3std3__436_GLOBAL__N__d7563c21_4_k_cu_2d872c4a6ignoreE,@object
	.size		_ZN34_INTERNAL_d7563c21_4_k_cu_2d872c4a4cuda3std3__436_GLOBAL__N__d7563c21_4_k_cu_2d872c4a6ignoreE,(_ZN34_INTERNAL_d7563c21_4_k_cu_2d872c4a4cuda3std6ranges3__45__cpo4dataE - _ZN34_INTERNAL_d7563c21_4_k_cu_2d872c4a4cuda3std3__436_GLOBAL__N__d7563c21_4_k_cu_2d872c4a6ignoreE)
_ZN34_INTERNAL_d7563c21_4_k_cu_2d872c4a4cuda3std3__436_GLOBAL__N__d7563c21_4_k_cu_2d872c4a6ignoreE:
	.zero		1
	.type		_ZN34_INTERNAL_d7563c21_4_k_cu_2d872c4a4cuda3std6ranges3__45__cpo4dataE,@object
	.size		_ZN34_INTERNAL_d7563c21_4_k_cu_2d872c4a4cuda3std6ranges3__45__cpo4dataE,(_ZN34_INTERNAL_d7563c21_4_k_cu_2d872c4a6thrust24THRUST_300001_SM_1000_NS6system3cpp3parE - _ZN34_INTERNAL_d7563c21_4_k_cu_2d872c4a4cuda3std6ranges3__45__cpo4dataE)
_ZN34_INTERNAL_d7563c21_4_k_cu_2d872c4a4cuda3std6ranges3__45__cpo4dataE:
	.zero		1
	.type		_ZN34_INTERNAL_d7563c21_4_k_cu_2d872c4a6thrust24THRUST_300001_SM_1000_NS6system3cpp3parE,@object
	.size		_ZN34_INTERNAL_d7563c21_4_k_cu_2d872c4a6thrust24THRUST_300001_SM_1000_NS6system3cpp3parE,(_ZN34_INTERNAL_d7563c21_4_k_cu_2d872c4a4cuda3std3__45__cpo5beginE - _ZN34_INTERNAL_d7563c21_4_k_cu_2d872c4a6thrust24THRUST_300001_SM_1000_NS6system3cpp3parE)
_ZN34_INTERNAL_d7563c21_4_k_cu_2d872c4a6thrust24THRUST_300001_SM_1000_NS6system3cpp3parE:
	.zero		1
	.type		_ZN34_INTERNAL_d7563c21_4_k_cu_2d872c4a4cuda3std3__45__cpo5beginE,@object
	.size		_ZN34_INTERNAL_d7563c21_4_k_cu_2d872c4a4cuda3std3__45__cpo5beginE,(_ZN34_INTERNAL_d7563c21_4_k_cu_2d872c4a4cuda3std6ranges3__45__cpo5beginE - _ZN34_INTERNAL_d7563c21_4_k_cu_2d872c4a4cuda3std3__45__cpo5beginE)
_ZN34_INTERNAL_d7563c21_4_k_cu_2d872c4a4cuda3std3__45__cpo5beginE:
	.zero		1
	.type		_ZN34_INTERNAL_d7563c21_4_k_cu_2d872c4a4cuda3std6ranges3__45__cpo5beginE,@object
	.size		_ZN34_INTERNAL_d7563c21_4_k_cu_2d872c4a4cuda3std6ranges3__45__cpo5beginE,(_ZN34_INTERNAL_d7563c21_4_k_cu_2d872c4a6thrust24THRUST_300001_SM_1000_NS6deviceE - _ZN34_INTERNAL_d7563c21_4_k_cu_2d872c4a4cuda3std6ranges3__45__cpo5beginE)
_ZN34_INTERNAL_d7563c21_4_k_cu_2d872c4a4cuda3std6ranges3__45__cpo5beginE:
	.zero		1
	.type		_ZN34_INTERNAL_d7563c21_4_k_cu_2d872c4a6thrust24THRUST_300001_SM_1000_NS6deviceE,@object
	.size		_ZN34_INTERNAL_d7563c21_4_k_cu_2d872c4a6thrust24THRUST_300001_SM_1000_NS6deviceE,(_ZN34_INTERNAL_d7563c21_4_k_cu_2d872c4a4cuda3std3__47nulloptE - _ZN34_INTERNAL_d7563c21_4_k_cu_2d872c4a6thrust24THRUST_300001_SM_1000_NS6deviceE)
_ZN34_INTERNAL_d7563c21_4_k_cu_2d872c4a6thrust24THRUST_300001_SM_1000_NS6deviceE:
	.zero		1
	.type		_ZN34_INTERNAL_d7563c21_4_k_cu_2d872c4a4cuda3std3__47nulloptE,@object
	.size		_ZN34_INTERNAL_d7563c21_4_k_cu_2d872c4a4cuda3std3__47nulloptE,(_ZN34_INTERNAL_d7563c21_4_k_cu_2d872c4a4cuda3std6ranges3__45__cpo8distanceE - _ZN34_INTERNAL_d7563c21_4_k_cu_2d872c4a4cuda3std3__47nulloptE)
_ZN34_INTERNAL_d7563c21_4_k_cu_2d872c4a4cuda3std3__47nulloptE:
	.zero		1
	.type		_ZN34_INTERNAL_d7563c21_4_k_cu_2d872c4a4cuda3std6ranges3__45__cpo8distanceE,@object
	.size		_ZN34_INTERNAL_d7563c21_4_k_cu_2d872c4a4cuda3std6ranges3__45__cpo8distanceE,(_ZN34_INTERNAL_d7563c21_4_k_cu_2d872c4a6thrust24THRUST_300001_SM_1000_NS12placeholders2_4E - _ZN34_INTERNAL_d7563c21_4_k_cu_2d872c4a4cuda3std6ranges3__45__cpo8distanceE)
_ZN34_INTERNAL_d7563c21_4_k_cu_2d872c4a4cuda3std6ranges3__45__cpo8distanceE:
	.zero		1
	.type		_ZN34_INTERNAL_d7563c21_4_k_cu_2d872c4a6thrust24THRUST_300001_SM_1000_NS12placeholders2_4E,@object
	.size		_ZN34_INTERNAL_d7563c21_4_k_cu_2d872c4a6thrust24THRUST_300001_SM_1000_NS12placeholders2_4E,(_ZN34_INTERNAL_d7563c21_4_k_cu_2d872c4a4cuda3std3__45__cpo6rbeginE - _ZN34_INTERNAL_d7563c21_4_k_cu_2d872c4a6thrust24THRUST_300001_SM_1000_NS12placeholders2_4E)
_ZN34_INTERNAL_d7563c21_4_k_cu_2d872c4a6thrust24THRUST_300001_SM_1000_NS12placeholders2_4E:
	.zero		1
	.type		_ZN34_INTERNAL_d7563c21_4_k_cu_2d872c4a4cuda3std3__45__cpo6rbeginE,@object
	.size		_ZN34_INTERNAL_d7563c21_4_k_cu_2d872c4a4cuda3std3__45__cpo6rbeginE,(_ZN34_INTERNAL_d7563c21_4_k_cu_2d872c4a4cuda3std6ranges3__45__cpo7advanceE - _ZN34_INTERNAL_d7563c21_4_k_cu_2d872c4a4cuda3std3__45__cpo6rbeginE)
_ZN34_INTERNAL_d7563c21_4_k_cu_2d872c4a4cuda3std3__45__cpo6rbeginE:
	.zero		1
	.type		_ZN34_INTERNAL_d7563c21_4_k_cu_2d872c4a4cuda3std6ranges3__45__cpo7advanceE,@object
	.size		_ZN34_INTERNAL_d7563c21_4_k_cu_2d872c4a4cuda3std6ranges3__45__cpo7advanceE,(_ZN34_INTERNAL_d7563c21_4_k_cu_2d872c4a6thrust24THRUST_300001_SM_1000_NS12placeholders3_10E - _ZN34_INTERNAL_d7563c21_4_k_cu_2d872c4a4cuda3std6ranges3__45__cpo7advanceE)
_ZN34_INTERNAL_d7563c21_4_k_cu_2d872c4a4cuda3std6ranges3__45__cpo7advanceE:
	.zero		1
	.type		_ZN34_INTERNAL_d7563c21_4_k_cu_2d872c4a6thrust24THRUST_300001_SM_1000_NS12placeholders3_10E,@object
	.size		_ZN34_INTERNAL_d7563c21_4_k_cu_2d872c4a6thrust24THRUST_300001_SM_1000_NS12placeholders3_10E,(_ZN34_INTERNAL_d7563c21_4_k_cu_2d872c4a4cuda3std3__48in_placeE - _ZN34_INTERNAL_d7563c21_4_k_cu_2d872c4a6thrust24THRUST_300001_SM_1000_NS12placeholders3_10E)
_ZN34_INTERNAL_d7563c21_4_k_cu_2d872c4a6thrust24THRUST_300001_SM_1000_NS12placeholders3_10E:
	.zero		1
	.type		_ZN34_INTERNAL_d7563c21_4_k_cu_2d872c4a4cuda3std3__48in_placeE,@object
	.size		_ZN34_INTERNAL_d7563c21_4_k_cu_2d872c4a4cuda3std3__48in_placeE,(_ZN34_INTERNAL_d7563c21_4_k_cu_2d872c4a4cuda3std6ranges3__45__cpo4sizeE - _ZN34_INTERNAL_d7563c21_4_k_cu_2d872c4a4cuda3std3__48in_placeE)
_ZN34_INTERNAL_d7563c21_4_k_cu_2d872c4a4cuda3std3__48in_placeE:
	.zero		1
	.type		_ZN34_INTERNAL_d7563c21_4_k_cu_2d872c4a4cuda3std6ranges3__45__cpo4sizeE,@object
	.size		_ZN34_INTERNAL_d7563c21_4_k_cu_2d872c4a4cuda3std6ranges3__45__cpo4sizeE,(_ZN34_INTERNAL_d7563c21_4_k_cu_2d872c4a6thrust24THRUST_300001_SM_1000_NS12placeholders2_2E - _ZN34_INTERNAL_d7563c21_4_k_cu_2d872c4a4cuda3std6ranges3__45__cpo4sizeE)
_ZN34_INTERNAL_d7563c21_4_k_cu_2d872c4a4cuda3std6ranges3__45__cpo4sizeE:
	.zero		1
	.type		_ZN34_INTERNAL_d7563c21_4_k_cu_2d872c4a6thrust24THRUST_300001_SM_1000_NS12placeholders2_2E,@object
	.size		_ZN34_INTERNAL_d7563c21_4_k_cu_2d872c4a6thrust24THRUST_300001_SM_1000_NS12placeholders2_2E,(_ZN34_INTERNAL_d7563c21_4_k_cu_2d872c4a4cuda3std3__45__cpo6cbeginE - _ZN34_INTERNAL_d7563c21_4_k_cu_2d872c4a6thrust24THRUST_300001_SM_1000_NS12placeholders2_2E)
_ZN34_INTERNAL_d7563c21_4_k_cu_2d872c4a6thrust24THRUST_300001_SM_1000_NS12placeholders2_2E:
	.zero		1
	.type		_ZN34_INTERNAL_d7563c21_4_k_cu_2d872c4a4cuda3std3__45__cpo6cbeginE,@object
	.size		_ZN34_INTERNAL_d7563c21_4_k_cu_2d872c4a4cuda3std3__45__cpo6cbeginE,(_ZN34_INTERNAL_d7563c21_4_k_cu_2d872c4a4cuda3std6ranges3__45__cpo6cbeginE - _ZN34_INTERNAL_d7563c21_4_k_cu_2d872c4a4cuda3std3__45__cpo6cbeginE)
_ZN34_INTERNAL_d7563c21_4_k_cu_2d872c4a4cuda3std3__45__cpo6cbeginE:
	.zero		1
	.type		_ZN34_INTERNAL_d7563c21_4_k_cu_2d872c4a4cuda3std6ranges3__45__cpo6cbeginE,@object
	.size		_ZN34_INTERNAL_d7563c21_4_k_cu_2d872c4a4cuda3std6ranges3__45__cpo6cbeginE,(_ZN34_INTERNAL_d7563c21_4_k_cu_2d872c4a6thrust24THRUST_300001_SM_1000_NS12placeholders2_6E - _ZN34_INTERNAL_d7563c21_4_k_cu_2d872c4a4cuda3std6ranges3__45__cpo6cbeginE)
_ZN34_INTERNAL_d7563c21_4_k_cu_2d872c4a4cuda3std6ranges3__45__cpo6cbeginE:
	.zero		1
	.type		_ZN34_INTERNAL_d7563c21_4_k_cu_2d872c4a6thrust24THRUST_300001_SM_1000_NS12placeholders2_6E,@object
	.size		_ZN34_INTERNAL_d7563c21_4_k_cu_2d872c4a6thrust24THRUST_300001_SM_1000_NS12placeholders2_6E,(_ZN34_INTERNAL_d7563c21_4_k_cu_2d872c4a4cuda3std3__45__cpo7crbeginE - _ZN34_INTERNAL_d7563c21_4_k_cu_2d872c4a6thrust24THRUST_300001_SM_1000_NS12placeholders2_6E)
_ZN34_INTERNAL_d7563c21_4_k_cu_2d872c4a6thrust24THRUST_300001_SM_1000_NS12placeholders2_6E:
	.zero		1
	.type		_ZN34_INTERNAL_d7563c21_4_k_cu_2d872c4a4cuda3std3__45__cpo7crbeginE,@object
	.size		_ZN34_INTERNAL_d7563c21_4_k_cu_2d872c4a4cuda3std3__45__cpo7crbeginE,(_ZN34_INTERNAL_d7563c21_4_k_cu_2d872c4a4cuda3std6ranges3__45__cpo4nextE - _ZN34_INTERNAL_d7563c21_4_k_cu_2d872c4a4cuda3std3__45__cpo7crbeginE)
_ZN34_INTERNAL_d7563c21_4_k_cu_2d872c4a4cuda3std3__45__cpo7crbeginE:
	.zero		1
	.type		_ZN34_INTERNAL_d7563c21_4_k_cu_2d872c4a4cuda3std6ranges3__45__cpo4nextE,@object
	.size		_ZN34_INTERNAL_d7563c21_4_k_cu_2d872c4a4cuda3std6ranges3__45__cpo4nextE,(_ZN34_INTERNAL_d7563c21_4_k_cu_2d872c4a4cuda3std6ranges3__45__cpo4swapE - _ZN34_INTERNAL_d7563c21_4_k_cu_2d872c4a4cuda3std6ranges3__45__cpo4nextE)
_ZN34_INTERNAL_d7563c21_4_k_cu_2d872c4a4cuda3std6ranges3__45__cpo4nextE:
	.zero		1
	.type		_ZN34_INTERNAL_d7563c21_4_k_cu_2d872c4a4cuda3std6ranges3__45__cpo4swapE,@object
	.size		_ZN34_INTERNAL_d7563c21_4_k_cu_2d872c4a4cuda3std6ranges3__45__cpo4swapE,(_ZN34_INTERNAL_d7563c21_4_k_cu_2d872c4a6thrust24THRUST_300001_SM_1000_NS8cuda_cub10par_nosyncE - _ZN34_INTERNAL_d7563c21_4_k_cu_2d872c4a4cuda3std6ranges3__45__cpo4swapE)
_ZN34_INTERNAL_d7563c21_4_k_cu_2d872c4a4cuda3std6ranges3__45__cpo4swapE:
	.zero		1
	.type		_ZN34_INTERNAL_d7563c21_4_k_cu_2d872c4a6thrust24THRUST_300001_SM_1000_NS8cuda_cub10par_nosyncE,@object
	.size		_ZN34_INTERNAL_d7563c21_4_k_cu_2d872c4a6thrust24THRUST_300001_SM_1000_NS8cuda_cub10par_nosyncE,(_ZN34_INTERNAL_d7563c21_4_k_cu_2d872c4a6thrust24THRUST_300001_SM_1000_NS3seqE - _ZN34_INTERNAL_d7563c21_4_k_cu_2d872c4a6thrust24THRUST_300001_SM_1000_NS8cuda_cub10par_nosyncE)
_ZN34_INTERNAL_d7563c21_4_k_cu_2d872c4a6thrust24THRUST_300001_SM_1000_NS8cuda_cub10par_nosyncE:
	.zero		1
	.type		_ZN34_INTERNAL_d7563c21_4_k_cu_2d872c4a6thrust24THRUST_300001_SM_1000_NS3seqE,@object
	.size		_ZN34_INTERNAL_d7563c21_4_k_cu_2d872c4a6thrust24THRUST_300001_SM_1000_NS3seqE,(_ZN34_INTERNAL_d7563c21_4_k_cu_2d872c4a4cuda3std3__420unreachable_sentinelE - _ZN34_INTERNAL_d7563c21_4_k_cu_2d872c4a6thrust24THRUST_300001_SM_1000_NS3seqE)
_ZN34_INTERNAL_d7563c21_4_k_cu_2d872c4a6thrust24THRUST_300001_SM_1000_NS3seqE:
	.zero		1
	.type		_ZN34_INTERNAL_d7563c21_4_k_cu_2d872c4a4cuda3std3__420unreachable_sentinelE,@object
	.size		_ZN34_INTERNAL_d7563c21_4_k_cu_2d872c4a4cuda3std3__420unreachable_sentinelE,(_ZN34_INTERNAL_d7563c21_4_k_cu_2d872c4a4cuda3std6ranges3__45__cpo5ssizeE - _ZN34_INTERNAL_d7563c21_4_k_cu_2d872c4a4cuda3std3__420unreachable_sentinelE)
_ZN34_INTERNAL_d7563c21_4_k_cu_2d872c4a4cuda3std3__420unreachable_sentinelE:
	.zero		1
	.type		_ZN34_INTERNAL_d7563c21_4_k_cu_2d872c4a4cuda3std6ranges3__45__cpo5ssizeE,@object
	.size		_ZN34_INTERNAL_d7563c21_4_k_cu_2d872c4a4cuda3std6ranges3__45__cpo5ssizeE,(_ZN34_INTERNAL_d7563c21_4_k_cu_2d872c4a6thrust24THRUST_300001_SM_1000_NS12placeholders2_3E - _ZN34_INTERNAL_d7563c21_4_k_cu_2d872c4a4cuda3std6ranges3__45__cpo5ssizeE)
_ZN34_INTERNAL_d7563c21_4_k_cu_2d872c4a4cuda3std6ranges3__45__cpo5ssizeE:
	.zero		1
	.type		_ZN34_INTERNAL_d7563c21_4_k_cu_2d872c4a6thrust24THRUST_300001_SM_1000_NS12placeholders2_3E,@object
	.size		_ZN34_INTERNAL_d7563c21_4_k_cu_2d872c4a6thrust24THRUST_300001_SM_1000_NS12placeholders2_3E,(_ZN34_INTERNAL_d7563c21_4_k_cu_2d872c4a4cuda3std3__45__cpo4cendE - _ZN34_INTERNAL_d7563c21_4_k_cu_2d872c4a6thrust24THRUST_300001_SM_1000_NS12placeholders2_3E)
_ZN34_INTERNAL_d7563c21_4_k_cu_2d872c4a6thrust24THRUST_300001_SM_1000_NS12placeholders2_3E:
	.zero		1
	.type		_ZN34_INTERNAL_d7563c21_4_k_cu_2d872c4a4cuda3std3__45__cpo4cendE,@object
	.size		_ZN34_INTERNAL_d7563c21_4_k_cu_2d872c4a4cuda3std3__45__cpo4cendE,(_ZN34_INTERNAL_d7563c21_4_k_cu_2d872c4a4cuda3std6ranges3__45__cpo4cendE - _ZN34_INTERNAL_d7563c21_4_k_cu_2d872c4a4cuda3std3__45__cpo4cendE)
_ZN34_INTERNAL_d7563c21_4_k_cu_2d872c4a4cuda3std3__45__cpo4cendE:
	.zero		1
	.type		_ZN34_INTERNAL_d7563c21_4_k_cu_2d872c4a4cuda3std6ranges3__45__cpo4cendE,@object
	.size		_ZN34_INTERNAL_d7563c21_4_k_cu_2d872c4a4cuda3std6ranges3__45__cpo4cendE,(_ZN34_INTERNAL_d7563c21_4_k_cu_2d872c4a6thrust24THRUST_300001_SM_1000_NS12placeholders2_7E - _ZN34_INTERNAL_d7563c21_4_k_cu_2d872c4a4cuda3std6ranges3__45__cpo4cendE)
_ZN34_INTERNAL_d7563c21_4_k_cu_2d872c4a4cuda3std6ranges3__45__cpo4cendE:
	.zero		1
	.type		_ZN34_INTERNAL_d7563c21_4_k_cu_2d872c4a6thrust24THRUST_300001_SM_1000_NS12placeholders2_7E,@object
	.size		_ZN34_INTERNAL_d7563c21_4_k_cu_2d872c4a6thrust24THRUST_300001_SM_1000_NS12placeholders2_7E,(_ZN34_INTERNAL_d7563c21_4_k_cu_2d872c4a4cuda3std3__45__cpo5crendE - _ZN34_INTERNAL_d7563c21_4_k_cu_2d872c4a6thrust24THRUST_300001_SM_1000_NS12placeholders2_7E)
_ZN34_INTERNAL_d7563c21_4_k_cu_2d872c4a6thrust24THRUST_300001_SM_1000_NS12placeholders2_7E:
	.zero		1
	.type		_ZN34_INTERNAL_d7563c21_4_k_cu_2d872c4a4cuda3std3__45__cpo5crendE,@object
	.size		_ZN34_INTERNAL_d7563c21_4_k_cu_2d872c4a4cuda3std3__45__cpo5crendE,(_ZN34_INTERNAL_d7563c21_4_k_cu_2d872c4a4cuda3std6ranges3__45__cpo4prevE - _ZN34_INTERNAL_d7563c21_4_k_cu_2d872c4a4cuda3std3__45__cpo5crendE)
_ZN34_INTERNAL_d7563c21_4_k_cu_2d872c4a4cuda3std3__45__cpo5crendE:
	.zero		1
	.type		_ZN34_INTERNAL_d7563c21_4_k_cu_2d872c4a4cuda3std6ranges3__45__cpo4prevE,@object
	.size		_ZN34_INTERNAL_d7563c21_4_k_cu_2d872c4a4cuda3std6ranges3__45__cpo4prevE,(_ZN34_INTERNAL_d7563c21_4_k_cu_2d872c4a4cuda3std6ranges3__45__cpo9iter_moveE - _ZN34_INTERNAL_d7563c21_4_k_cu_2d872c4a4cuda3std6ranges3__45__cpo4prevE)
_ZN34_INTERNAL_d7563c21_4_k_cu_2d872c4a4cuda3std6ranges3__45__cpo4prevE:
	.zero		1
	.type		_ZN34_INTERNAL_d7563c21_4_k_cu_2d872c4a4cuda3std6ranges3__45__cpo9iter_moveE,@object
	.size		_ZN34_INTERNAL_d7563c21_4_k_cu_2d872c4a4cuda3std6ranges3__45__cpo9iter_moveE,(_ZN34_INTERNAL_d7563c21_4_k_cu_2d872c4a6thrust24THRUST_300001_SM_1000_NS6system6detail10sequential3seqE - _ZN34_INTERNAL_d7563c21_4_k_cu_2d872c4a4cuda3std6ranges3__45__cpo9iter_moveE)
_ZN34_INTERNAL_d7563c21_4_k_cu_2d872c4a4cuda3std6ranges3__45__cpo9iter_moveE:
	.zero		1
	.type		_ZN34_INTERNAL_d7563c21_4_k_cu_2d872c4a6thrust24THRUST_300001_SM_1000_NS6system6detail10sequential3seqE,@object
	.size		_ZN34_INTERNAL_d7563c21_4_k_cu_2d872c4a6thrust24THRUST_300001_SM_1000_NS6system6detail10sequential3seqE,(_ZN34_INTERNAL_d7563c21_4_k_cu_2d872c4a6thrust24THRUST_300001_SM_1000_NS12placeholders2_9E - _ZN34_INTERNAL_d7563c21_4_k_cu_2d872c4a6thrust24THRUST_300001_SM_1000_NS6system6detail10sequential3seqE)
_ZN34_INTERNAL_d7563c21_4_k_cu_2d872c4a6thrust24THRUST_300001_SM_1000_NS6system6detail10sequential3seqE:
	.zero		1
	.type		_ZN34_INTERNAL_d7563c21_4_k_cu_2d872c4a6thrust24THRUST_300001_SM_1000_NS12placeholders2_9E,@object
	.size		_ZN34_INTERNAL_d7563c21_4_k_cu_2d872c4a6thrust24THRUST_300001_SM_1000_NS12placeholders2_9E,(_ZN34_INTERNAL_d7563c21_4_k_cu_2d872c4a4cuda3std3__419piecewise_constructE - _ZN34_INTERNAL_d7563c21_4_k_cu_2d872c4a6thrust24THRUST_300001_SM_1000_NS12placeholders2_9E)
_ZN34_INTERNAL_d7563c21_4_k_cu_2d872c4a6thrust24THRUST_300001_SM_1000_NS12placeholders2_9E:
	.zero		1
	.type		_ZN34_INTERNAL_d7563c21_4_k_cu_2d872c4a4cuda3std3__419piecewise_constructE,@object
	.size		_ZN34_INTERNAL_d7563c21_4_k_cu_2d872c4a4cuda3std3__419piecewise_constructE,(_ZN34_INTERNAL_d7563c21_4_k_cu_2d872c4a4cuda3std6ranges3__45__cpo5cdataE - _ZN34_INTERNAL_d7563c21_4_k_cu_2d872c4a4cuda3std3__419piecewise_constructE)
_ZN34_INTERNAL_d7563c21_4_k_cu_2d872c4a4cuda3std3__419piecewise_constructE:
	.zero		1
	.type		_ZN34_INTERNAL_d7563c21_4_k_cu_2d872c4a4cuda3std6ranges3__45__cpo5cdataE,@object
	.size		_ZN34_INTERNAL_d7563c21_4_k_cu_2d872c4a4cuda3std6ranges3__45__cpo5cdataE,(_ZN34_INTERNAL_d7563c21_4_k_cu_2d872c4a6thrust24THRUST_300001_SM_1000_NS12placeholders2_1E - _ZN34_INTERNAL_d7563c21_4_k_cu_2d872c4a4cuda3std6ranges3__45__cpo5cdataE)
_ZN34_INTERNAL_d7563c21_4_k_cu_2d872c4a4cuda3std6ranges3__45__cpo5cdataE:
	.zero		1
	.type		_ZN34_INTERNAL_d7563c21_4_k_cu_2d872c4a6thrust24THRUST_300001_SM_1000_NS12placeholders2_1E,@object
	.size		_ZN34_INTERNAL_d7563c21_4_k_cu_2d872c4a6thrust24THRUST_300001_SM_1000_NS12placeholders2_1E,(_ZN34_INTERNAL_d7563c21_4_k_cu_2d872c4a4cuda3std3__45__cpo3endE - _ZN34_INTERNAL_d7563c21_4_k_cu_2d872c4a6thrust24THRUST_300001_SM_1000_NS12placeholders2_1E)
_ZN34_INTERNAL_d7563c21_4_k_cu_2d872c4a6thrust24THRUST_300001_SM_1000_NS12placeholders2_1E:
	.zero		1
	.type		_ZN34_INTERNAL_d7563c21_4_k_cu_2d872c4a4cuda3std3__45__cpo3endE,@object
	.size		_ZN34_INTERNAL_d7563c21_4_k_cu_2d872c4a4cuda3std3__45__cpo3endE,(_ZN34_INTERNAL_d7563c21_4_k_cu_2d872c4a4cuda3std6ranges3__45__cpo3endE - _ZN34_INTERNAL_d7563c21_4_k_cu_2d872c4a4cuda3std3__45__cpo3endE)
_ZN34_INTERNAL_d7563c21_4_k_cu_2d872c4a4cuda3std3__45__cpo3endE:
	.zero		1
	.type		_ZN34_INTERNAL_d7563c21_4_k_cu_2d872c4a4cuda3std6ranges3__45__cpo3endE,@object
	.size		_ZN34_INTERNAL_d7563c21_4_k_cu_2d872c4a4cuda3std6ranges3__45__cpo3endE,(_ZN34_INTERNAL_d7563c21_4_k_cu_2d872c4a6thrust24THRUST_300001_SM_1000_NS12placeholders2_5E - _ZN34_INTERNAL_d7563c21_4_k_cu_2d872c4a4cuda3std6ranges3__45__cpo3endE)
_ZN34_INTERNAL_d7563c21_4_k_cu_2d872c4a4cuda3std6ranges3__45__cpo3endE:
	.zero		1
	.type		_ZN34_INTERNAL_d7563c21_4_k_cu_2d872c4a6thrust24THRUST_300001_SM_1000_NS12placeholders2_5E,@object
	.size		_ZN34_INTERNAL_d7563c21_4_k_cu_2d872c4a6thrust24THRUST_300001_SM_1000_NS12placeholders2_5E,(_ZN34_INTERNAL_d7563c21_4_k_cu_2d872c4a4cuda3std3__45__cpo4rendE - _ZN34_INTERNAL_d7563c21_4_k_cu_2d872c4a6thrust24THRUST_300001_SM_1000_NS12placeholders2_5E)
_ZN34_INTERNAL_d7563c21_4_k_cu_2d872c4a6thrust24THRUST_300001_SM_1000_NS12placeholders2_5E:
	.zero		1
	.type		_ZN34_INTERNAL_d7563c21_4_k_cu_2d872c4a4cuda3std3__45__cpo4rendE,@object
	.size		_ZN34_INTERNAL_d7563c21_4_k_cu_2d872c4a4cuda3std3__45__cpo4rendE,(_ZN34_INTERNAL_d7563c21_4_k_cu_2d872c4a4cuda3std6ranges3__45__cpo9iter_swapE - _ZN34_INTERNAL_d7563c21_4_k_cu_2d872c4a4cuda3std3__45__cpo4rendE)
_ZN34_INTERNAL_d7563c21_4_k_cu_2d872c4a4cuda3std3__45__cpo4rendE:
	.zero		1
	.type		_ZN34_INTERNAL_d7563c21_4_k_cu_2d872c4a4cuda3std6ranges3__45__cpo9iter_swapE,@object
	.size		_ZN34_INTERNAL_d7563c21_4_k_cu_2d872c4a4cuda3std6ranges3__45__cpo9iter_swapE,(_ZN34_INTERNAL_d7563c21_4_k_cu_2d872c4a4cuda3std3__48unexpectE - _ZN34_INTERNAL_d7563c21_4_k_cu_2d872c4a4cuda3std6ranges3__45__cpo9iter_swapE)
_ZN34_INTERNAL_d7563c21_4_k_cu_2d872c4a4cuda3std6ranges3__45__cpo9iter_swapE:
	.zero		1
	.type		_ZN34_INTERNAL_d7563c21_4_k_cu_2d872c4a4cuda3std3__48unexpectE,@object
	.size		_ZN34_INTERNAL_d7563c21_4_k_cu_2d872c4a4cuda3std3__48unexpectE,(_ZN34_INTERNAL_d7563c21_4_k_cu_2d872c4a6thrust24THRUST_300001_SM_1000_NS8cuda_cub3parE - _ZN34_INTERNAL_d7563c21_4_k_cu_2d872c4a4cuda3std3__48unexpectE)
_ZN34_INTERNAL_d7563c21_4_k_cu_2d872c4a4cuda3std3__48unexpectE:
	.zero		1
	.type		_ZN34_INTERNAL_d7563c21_4_k_cu_2d872c4a6thrust24THRUST_300001_SM_1000_NS8cuda_cub3parE,@object
	.size		_ZN34_INTERNAL_d7563c21_4_k_cu_2d872c4a6thrust24THRUST_300001_SM_1000_NS8cuda_cub3parE,(.L_29 - _ZN34_INTERNAL_d7563c21_4_k_cu_2d872c4a6thrust24THRUST_300001_SM_1000_NS8cuda_cub3parE)
_ZN34_INTERNAL_d7563c21_4_k_cu_2d872c4a6thrust24THRUST_300001_SM_1000_NS8cuda_cub3parE:
	.zero		1
.L_29:


//--------------------- .nv.shared._ZN3cub18CUB_300001_SM_10006detail10radix_sort33DeviceRadixSortExclusiveSumKernelINS1_5radix10policy_hubIiNS0_8NullTypeEyE10Policy1000EyEEvPT0_ --------------------------
	.section	.nv.shared._ZN3cub18CUB_300001_SM_10006detail10radix_sort33DeviceRadixSortExclusiveSumKernelINS1_5radix10policy_hubIiNS0_8NullTypeEyE10Policy1000EyEEvPT0_,"aw",@nobits
	.sectionflags	@""
	.align	16
.nv.shared._ZN3cub18CUB_300001_SM_10006detail10radix_sort33DeviceRadixSortExclusiveSumKernelINS1_5radix10policy_hubIiNS0_8NullTypeEyE10Policy1000EyEEvPT0_:
	.zero		3360


//--------------------- .nv.shared._ZN3cub18CUB_300001_SM_10006detail10radix_sort30DeviceRadixSortHistogramKernelINS1_5radix10policy_hubIiNS0_8NullTypeEyE10Policy1000ELNS0_9SortOrderE0EiyNS1_21identity_decomposer_tEEEvPT2_PKT1_SB_iiT3_ --------------------------
	.section	.nv.shared._ZN3cub18CUB_300001_SM_10006detail10radix_sort30DeviceRadixSortHistogramKernelINS1_5radix10policy_hubIiNS0_8NullTypeEyE10Policy1000ELNS0_9SortOrderE0EiyNS1_21identity_decomposer_tEEEvPT2_PKT1_SB_iiT3_,"aw",@nobits
	.sectionflags	@""
	.align	4
.nv.shared._ZN3cub18CUB_300001_SM_10006detail10radix_sort30DeviceRadixSortHistogramKernelINS1_5radix10policy_hubIiNS0_8NullTypeEyE10Policy1000ELNS0_9SortOrderE0EiyNS1_21identity_decomposer_tEEEvPT2_PKT1_SB_iiT3_:
	.zero		5120


//--------------------- .nv.shared._ZN3cub18CUB_300001_SM_10006detail10radix_sort31DeviceRadixSortSingleTileKernelINS1_5radix10policy_hubIiNS0_8NullTypeEyE10Policy1000ELNS0_9SortOrderE0EiS6_yNS1_21identity_decomposer_tEEEvPKT1_PSB_PKT2_PSF_T3_iiT4_ --------------------------
	.section	.nv.shared._ZN3cub18CUB_300001_SM_10006detail10radix_sort31DeviceRadixSortSingleTileKernelINS1_5radix10policy_hubIiNS0_8NullTypeEyE10Policy1000ELNS0_9SortOrderE0EiS6_yNS1_21identity_decomposer_tEEEvPKT1_PSB_PKT2_PSF_T3_iiT4_,"aw",@nobits
	.sectionflags	@""
	.align	16
.nv.shared._ZN3cub18CUB_300001_SM_10006detail10radix_sort31DeviceRadixSortSingleTileKernelINS1_5radix10policy_hubIiNS0_8NullTypeEyE10Policy1000ELNS0_9SortOrderE0EiS6_yNS1_21identity_decomposer_tEEEvPKT1_PSB_PKT2_PSF_T3_iiT4_:
	.zero		34880


//--------------------- .nv.shared._ZN3cub18CUB_300001_SM_10006detail4scan16DeviceScanKernelINS2_10policy_hubIiiijN4cuda3std3__44plusIvEEE10Policy1000EPiSC_NS0_13ScanTileStateIiLb1EEES9_NS1_10InputValueIiSC_EEjiLb0EiEEvT0_T1_T2_iT3_T4_T5_ --------------------------
	.section	.nv.shared._ZN3cub18CUB_300001_SM_10006detail4scan16DeviceScanKernelINS2_10policy_hubIiiijN4cuda3std3__44plusIvEEE10Policy1000EPiSC_NS0_13ScanTileStateIiLb1EEES9_NS1_10InputValueIiSC_EEjiLb0EiEEvT0_T1_T2_iT3_T4_T5_,"aw",@nobits
	.sectionflags	@""
	.align	16
.nv.shared._ZN3cub18CUB_300001_SM_10006detail4scan16DeviceScanKernelINS2_10policy_hubIiiijN4cuda3std3__44plusIvEEE10Policy1000EPiSC_NS0_13ScanTileStateIiLb1EEES9_NS1_10InputValueIiSC_EEjiLb0EiEEvT0_T1_T2_iT3_T4_T5_:
	.zero		34832


//--------------------- .nv.constant0._ZN3cub18CUB_300001_SM_10006detail10radix_sort29DeviceRadixSortOnesweepKernelINS1_5radix10policy_hubIiNS0_8NullTypeEyE10Policy1000ELNS0_9SortOrderE0EiS6_yiiNS1_21identity_decomposer_tEEEvPT5_SC_PT3_PKSD_PT1_PKSH_PT2_PKSL_T4_iiT6_ --------------------------
	.section	.nv.constant0._ZN3cub18CUB_300001_SM_10006detail10radix_sort29DeviceRadixSortOnesweepKernelINS1_5radix10policy_hubIiNS0_8NullTypeEyE10Policy1000ELNS0_9SortOrderE0EiS6_yiiNS1_21identity_decomposer_tEEEvPT5_SC_PT3_PKSD_PT1_PKSH_PT2_PKSL_T4_iiT6_,"a",@progbits
	.sectionflags	@""
	.align	4
.nv.constant0._ZN3cub18CUB_300001_SM_10006detail10radix_sort29DeviceRadixSortOnesweepKernelINS1_5radix10policy_hubIiNS0_8NullTypeEyE10Policy1000ELNS0_9SortOrderE0EiS6_yiiNS1_21identity_decomposer_tEEEvPT5_SC_PT3_PKSD_PT1_PKSH_PT2_PKSL_T4_iiT6_:
	.zero		973


//--------------------- .nv.constant0._ZN3cub18CUB_300001_SM_10006detail10radix_sort33DeviceRadixSortExclusiveSumKernelINS1_5radix10policy_hubIiNS0_8NullTypeEyE10Policy1000EyEEvPT0_ --------------------------
	.section	.nv.constant0._ZN3cub18CUB_300001_SM_10006detail10radix_sort33DeviceRadixSortExclusiveSumKernelINS1_5radix10policy_hubIiNS0_8NullTypeEyE10Policy1000EyEEvPT0_,"a",@progbits
	.sectionflags	@""
	.align	4
.nv.constant0._ZN3cub18CUB_300001_SM_10006detail10radix_sort33DeviceRadixSortExclusiveSumKernelINS1_5radix10policy_hubIiNS0_8NullTypeEyE10Policy1000EyEEvPT0_:
	.zero		904


//--------------------- .nv.constant0._ZN3cub18CUB_300001_SM_10006detail10radix_sort30DeviceRadixSortHistogramKernelINS1_5radix10policy_hubIiNS0_8NullTypeEyE10Policy1000ELNS0_9SortOrderE0EiyNS1_21identity_decomposer_tEEEvPT2_PKT1_SB_iiT3_ --------------------------
	.section	.nv.constant0._ZN3cub18CUB_300001_SM_10006detail10radix_sort30DeviceRadixSortHistogramKernelINS1_5radix10policy_hubIiNS0_8NullTypeEyE10Policy1000ELNS0_9SortOrderE0EiyNS1_21identity_decomposer_tEEEvPT2_PKT1_SB_iiT3_,"a",@progbits
	.sectionflags	@""
	.align	4
.nv.constant0._ZN3cub18CUB_300001_SM_10006detail10radix_sort30DeviceRadixSortHistogramKernelINS1_5radix10policy_hubIiNS0_8NullTypeEyE10Policy1000ELNS0_9SortOrderE0EiyNS1_21identity_decomposer_tEEEvPT2_PKT1_SB_iiT3_:
	.zero		929


//--------------------- .nv.constant0._ZN3cub18CUB_300001_SM_10006detail10radix_sort31DeviceRadixSortSingleTileKernelINS1_5radix10policy_hubIiNS0_8NullTypeEyE10Policy1000ELNS0_9SortOrderE0EiS6_yNS1_21identity_decomposer_tEEEvPKT1_PSB_PKT2_PSF_T3_iiT4_ --------------------------
	.section	.nv.constant0._ZN3cub18CUB_300001_SM_10006detail10radix_sort31DeviceRadixSortSingleTileKernelINS1_5radix10policy_hubIiNS0_8NullTypeEyE10Policy1000ELNS0_9SortOrderE0EiS6_yNS1_21identity_decomposer_tEEEvPKT1_PSB_PKT2_PSF_T3_iiT4_,"a",@progbits
	.sectionflags	@""
	.align	4
.nv.constant0._ZN3cub18CUB_300001_SM_10006detail10radix_sort31DeviceRadixSortSingleTileKernelINS1_5radix10policy_hubIiNS0_8NullTypeEyE10Policy1000ELNS0_9SortOrderE0EiS6_yNS1_21identity_decomposer_tEEEvPKT1_PSB_PKT2_PSF_T3_iiT4_:
	.zero		945


//--------------------- .nv.constant0._ZN3cub18CUB_300001_SM_10006detail4scan16DeviceScanKernelINS2_10policy_hubIiiijN4cuda3std3__44plusIvEEE10Policy1000EPiSC_NS0_13ScanTileStateIiLb1EEES9_NS1_10InputValueIiSC_EEjiLb0EiEEvT0_T1_T2_iT3_T4_T5_ --------------------------
	.section	.nv.constant0._ZN3cub18CUB_300001_SM_10006detail4scan16DeviceScanKernelINS2_10policy_hubIiiijN4cuda3std3__44plusIvEEE10Policy1000EPiSC_NS0_13ScanTileStateIiLb1EEES9_NS1_10InputValueIiSC_EEjiLb0EiEEvT0_T1_T2_iT3_T4_T5_,"a",@progbits
	.sectionflags	@""
	.align	4
.nv.constant0._ZN3cub18CUB_300001_SM_10006detail4scan16DeviceScanKernelINS2_10policy_hubIiiijN4cuda3std3__44plusIvEEE10Policy1000EPiSC_NS0_13ScanTileStateIiLb1EEES9_NS1_10InputValueIiSC_EEjiLb0EiEEvT0_T1_T2_iT3_T4_T5_:
	.zero		948


//--------------------- .nv.constant0._ZN3cub18CUB_300001_SM_10006detail4scan20DeviceScanInitKernelINS0_13ScanTileStateIiLb1EEEEEvT_i --------------------------
	.section	.nv.constant0._ZN3cub18CUB_300001_SM_10006detail4scan20DeviceScanInitKernelINS0_13ScanTileStateIiLb1EEEEEvT_i,"a",@progbits
	.sectionflags	@""
	.align	4
.nv.constant0._ZN3cub18CUB_300001_SM_10006detail4scan20DeviceScanInitKernelINS0_13ScanTileStateIiLb1EEEEEvT_i:
	.zero		908


//--------------------- .nv.constant0._ZN3cub18CUB_300001_SM_10006detail11EmptyKernelIvEEvv --------------------------
	.section	.nv.constant0._ZN3cub18CUB_300001_SM_10006detail11EmptyKernelIvEEvv,"a",@progbits
	.sectionflags	@""
	.align	4
.nv.constant0._ZN3cub18CUB_300001_SM_10006detail11EmptyKernelIvEEvv:
	.zero		896


//--------------------- .nv.constant0._Z20insertion_sort_rangePiii --------------------------
	.section	.nv.constant0._Z20insertion_sort_rangePiii,"a",@progbits
	.sectionflags	@""
	.align	4
.nv.constant0._Z20insertion_sort_rangePiii:
	.zero		912


//--------------------- .nv.constant0._Z17scatter_partitionPKiPiS0_S0_iii --------------------------
	.section	.nv.constant0._Z17scatter_partitionPKiPiS0_S0_iii,"a",@progbits
	.sectionflags	@""
	.align	4
.nv.constant0._Z17scatter_partitionPKiPiS0_S0_iii:
	.zero		940


//--------------------- .nv.constant0._Z10make_flagsPKiPiiii --------------------------
	.section	.nv.constant0._Z10make_flagsPKiPiiii,"a",@progbits
	.sectionflags	@""
	.align	4
.nv.constant0._Z10make_flagsPKiPiiii:
	.zero		924


//--------------------- SYMBOLS --------------------------

	.type		.nv.reservedSmem.offset0,@object
	.size		.nv.reservedSmem.offset0,0x4
	.type		.nv.reservedSmem.cap,@object
	.size		.nv.reservedSmem.cap,0x4
